// auto-generated by cutlass_sweep.gemm — config: {"arch": "sm_100", "cluster_m": 4, "cluster_n": 4, "dtype": "bf16", "dtype_b": "bf16", "layout": "nt", "stages": 0, "tile_k": 128, "tile_m": 256, "tile_n": 256}
#include "cutlass/cutlass.h"
#include "cutlass/gemm/collective/collective_builder.hpp"
#include "cutlass/gemm/device/gemm_universal_adapter.h"
#include "cutlass/gemm/kernel/gemm_universal.hpp"
#include "cutlass/epilogue/collective/collective_builder.hpp"

using ElemA = cutlass::bfloat16_t;
using ElemB = cutlass::bfloat16_t;
using ElemCD = cutlass::bfloat16_t;
using Acc  = float;
using TileShape    = cute::Shape<cute::_256, cute::_256, cute::_128>;
using ClusterShape = cute::Shape<cute::_4, cute::_4, cute::_1>;

using CollectiveEpilogue = typename cutlass::epilogue::collective::CollectiveBuilder<
    cutlass::arch::Sm100, cutlass::arch::OpClassTensorOp,
    TileShape, ClusterShape,
    cutlass::epilogue::collective::EpilogueTileAuto,
    Acc, Acc,
    ElemCD, cutlass::layout::RowMajor, 128 / cutlass::sizeof_bits<ElemCD>::value,
    ElemCD, cutlass::layout::RowMajor, 128 / cutlass::sizeof_bits<ElemCD>::value,
    cutlass::epilogue::collective::EpilogueScheduleAuto
  >::CollectiveOp;

using CollectiveMainloop = typename cutlass::gemm::collective::CollectiveBuilder<
    cutlass::arch::Sm100, cutlass::arch::OpClassTensorOp,
    ElemA, cutlass::layout::RowMajor, 128 / cutlass::sizeof_bits<ElemA>::value,
    ElemB, cutlass::layout::ColumnMajor, 128 / cutlass::sizeof_bits<ElemB>::value,
    Acc,
    TileShape, ClusterShape,
    cutlass::gemm::collective::StageCountAutoCarveout<static_cast<int>(sizeof(typename CollectiveEpilogue::SharedStorage))>,
    cutlass::gemm::collective::KernelScheduleAuto
  >::CollectiveOp;

using GemmKernel = cutlass::gemm::kernel::GemmUniversal<
    cute::Shape<int,int,int,int>,
    CollectiveMainloop,
    CollectiveEpilogue
>;
using Gemm = cutlass::gemm::device::GemmUniversalAdapter<GemmKernel>;

// Force the device kernel symbol into the cubin without needing a host main.
auto* _anchor = &cutlass::device_kernel<GemmKernel>;


// ===== COMPILED SASS (sm_100a) =====

	.target	sm_100a

	.elftype	@"ET_EXEC"


//--------------------- .note.nv.tkinfo           --------------------------
	.section	.note.nv.tkinfo,"",@"SHT_NOTE"
	.sectionflags	@"SHF_NOTE_NV_TKINFO"
	.tkinfo
        /*0018*/ 	.word	0x00000002
        /*0030*/ 	.string	""
        /*0030*/ 	.string	"ptxas"
        /*0030*/ 	.string	"Cuda compilation tools, release 13.0, V13.0.88"
        /*0030*/ 	.string	"Build cuda_13.0.r13.0/compiler.36424714_0"
        /*0030*/ 	.string	"-arch sm_100a -m 64 "



//--------------------- .note.nv.cuinfo           --------------------------
	.section	.note.nv.cuinfo,"",@"SHT_NOTE"
	.sectionflags	@"SHF_NOTE_NV_CUINFO"
        /*0018*/ 	.short	0x0002
        /*001a*/ 	.short	0x0064
        /*001c*/ 	.short	0x0082
	.zero		2


//--------------------- .nv.info                  --------------------------
	.section	.nv.info,"",@"SHT_CUDA_INFO"
	.align	4


	//----- nvinfo : EIATTR_REGCOUNT
	.align		4
        /*0000*/ 	.byte	0x04, 0x2f
        /*0002*/ 	.short	(.L_19 - .L_18)
	.align		4
.L_18:
        /*0004*/ 	.word	index@(_ZN7cutlass13device_kernelINS_4gemm6kernel13GemmUniversalIN4cute5tupleIJiiiiEEENS1_10collective13CollectiveMmaINS1_35MainloopSm100TmaUmmaWarpSpecializedILi2ELi2ELi2ENS5_IJNS4_1CILi4EEESB_NSA_ILi1EEEEEEEENS5_IJNSA_ILi256EEESF_NSA_ILi128EEEEEENS_10bfloat16_tENS5_IJlSC_lEEESI_SJ_NS4_8TiledMMAINS4_8MMA_AtomIJNS4_26SM100_MMA_F16BF16_2x1SM_SSISI_SI_fLi256ELi256ELNS4_4UMMA5MajorE0ELSO_0ELNSN_7ScaleInE0ELSP_0EEEEEENS4_6LayoutINS5_IJSC_SC_SC_EEENS5_IJNSA_ILi0EEESU_SU_EEEEENS5_IJNS4_10UnderscoreESX_SX_EEEEENS4_28SM100_TMA_2SM_LOAD_MULTICASTENS4_14ComposedLayoutINS4_7SwizzleILi3ELi4ELi3EEENS4_18smem_ptr_flag_bitsILi16EEENSS_INS5_IJNSA_ILi8EEENSA_ILi64EEEEEENS5_IJS17_SC_EEEEEEEvNS4_8identityES10_S1B_vS1C_EENS_8epilogue10collective18CollectiveEpilogueINS1E_23Sm100TmaWarpSpecializedILi4ELi2ELi64ELb1ELb0EEEJNS5_IJSG_SF_SG_EEENS5_IJNSS_ISG_SC_EENSS_IS17_SC_EEEEESI_SJ_SI_SJ_NS1E_6fusion15FusionCallbacksIS1I_NS1N_17LinearCombinationISI_fSI_fLNS_15FloatRoundStyleE2EEES1J_S1M_JEEENS4_5SM1004TMEM4LOAD26SM100_TMEM_LOAD_32dp32b64xENS4_13SM90_TMA_LOADES1B_NS4_39AutoVectorizingCopyWithAssumedAlignmentILi128EEENS4_14SM90_TMA_STOREES1B_S1Z_S1Z_EEEvvEEEEvNT_6ParamsE)
        /*0008*/ 	.word	0x000000ae


	//----- nvinfo : EIATTR_FRAME_SIZE
	.align		4
.L_19:
        /*000c*/ 	.byte	0x04, 0x11
        /*000e*/ 	.short	(.L_21 - .L_20)
	.align		4
.L_20:
        /*0010*/ 	.word	index@($__internal_2_$__cuda_sm10x_tcgen05_guardrail_trap_unallocated_columns_being_dealloced)
        /*0014*/ 	.word	0x00000000


	//----- nvinfo : EIATTR_FRAME_SIZE
	.align		4
.L_21:
        /*0018*/ 	.byte	0x04, 0x11
        /*001a*/ 	.short	(.L_23 - .L_22)
	.align		4
.L_22:
        /*001c*/ 	.word	index@($__internal_1_$__cuda_sm10x_tcgen05_guardrail_trap_phase_invalid_during_alloc)
        /*0020*/ 	.word	0x00000000


	//----- nvinfo : EIATTR_FRAME_SIZE
	.align		4
.L_23:
        /*0024*/ 	.byte	0x04, 0x11
        /*0026*/ 	.short	(.L_25 - .L_24)
	.align		4
.L_24:
        /*0028*/ 	.word	index@($__internal_0_$__cuda_sm10x_tcgen05_guardrail_trap_col_being_dealloced_not_returned_by_alloc)
        /*002c*/ 	.word	0x00000000


	//----- nvinfo : EIATTR_FRAME_SIZE
	.align		4
.L_25:
        /*0030*/ 	.byte	0x04, 0x11
        /*0032*/ 	.short	(.L_27 - .L_26)
	.align		4
.L_26:
        /*0034*/ 	.word	index@(_ZN7cutlass13device_kernelINS_4gemm6kernel13GemmUniversalIN4cute5tupleIJiiiiEEENS1_10collective13CollectiveMmaINS1_35MainloopSm100TmaUmmaWarpSpecializedILi2ELi2ELi2ENS5_IJNS4_1CILi4EEESB_NSA_ILi1EEEEEEEENS5_IJNSA_ILi256EEESF_NSA_ILi128EEEEEENS_10bfloat16_tENS5_IJlSC_lEEESI_SJ_NS4_8TiledMMAINS4_8MMA_AtomIJNS4_26SM100_MMA_F16BF16_2x1SM_SSISI_SI_fLi256ELi256ELNS4_4UMMA5MajorE0ELSO_0ELNSN_7ScaleInE0ELSP_0EEEEEENS4_6LayoutINS5_IJSC_SC_SC_EEENS5_IJNSA_ILi0EEESU_SU_EEEEENS5_IJNS4_10UnderscoreESX_SX_EEEEENS4_28SM100_TMA_2SM_LOAD_MULTICASTENS4_14ComposedLayoutINS4_7SwizzleILi3ELi4ELi3EEENS4_18smem_ptr_flag_bitsILi16EEENSS_INS5_IJNSA_ILi8EEENSA_ILi64EEEEEENS5_IJS17_SC_EEEEEEEvNS4_8identityES10_S1B_vS1C_EENS_8epilogue10collective18CollectiveEpilogueINS1E_23Sm100TmaWarpSpecializedILi4ELi2ELi64ELb1ELb0EEEJNS5_IJSG_SF_SG_EEENS5_IJNSS_ISG_SC_EENSS_IS17_SC_EEEEESI_SJ_SI_SJ_NS1E_6fusion15FusionCallbacksIS1I_NS1N_17LinearCombinationISI_fSI_fLNS_15FloatRoundStyleE2EEES1J_S1M_JEEENS4_5SM1004TMEM4LOAD26SM100_TMEM_LOAD_32dp32b64xENS4_13SM90_TMA_LOADES1B_NS4_39AutoVectorizingCopyWithAssumedAlignmentILi128EEENS4_14SM90_TMA_STOREES1B_S1Z_S1Z_EEEvvEEEEvNT_6ParamsE)
        /*0038*/ 	.word	0x00000000


	//----- nvinfo : EIATTR_MIN_STACK_SIZE
	.align		4
.L_27:
        /*003c*/ 	.byte	0x04, 0x12
        /*003e*/ 	.short	(.L_29 - .L_28)
	.align		4
.L_28:
        /*0040*/ 	.word	index@(_ZN7cutlass13device_kernelINS_4gemm6kernel13GemmUniversalIN4cute5tupleIJiiiiEEENS1_10collective13CollectiveMmaINS1_35MainloopSm100TmaUmmaWarpSpecializedILi2ELi2ELi2ENS5_IJNS4_1CILi4EEESB_NSA_ILi1EEEEEEEENS5_IJNSA_ILi256EEESF_NSA_ILi128EEEEEENS_10bfloat16_tENS5_IJlSC_lEEESI_SJ_NS4_8TiledMMAINS4_8MMA_AtomIJNS4_26SM100_MMA_F16BF16_2x1SM_SSISI_SI_fLi256ELi256ELNS4_4UMMA5MajorE0ELSO_0ELNSN_7ScaleInE0ELSP_0EEEEEENS4_6LayoutINS5_IJSC_SC_SC_EEENS5_IJNSA_ILi0EEESU_SU_EEEEENS5_IJNS4_10UnderscoreESX_SX_EEEEENS4_28SM100_TMA_2SM_LOAD_MULTICASTENS4_14ComposedLayoutINS4_7SwizzleILi3ELi4ELi3EEENS4_18smem_ptr_flag_bitsILi16EEENSS_INS5_IJNSA_ILi8EEENSA_ILi64EEEEEENS5_IJS17_SC_EEEEEEEvNS4_8identityES10_S1B_vS1C_EENS_8epilogue10collective18CollectiveEpilogueINS1E_23Sm100TmaWarpSpecializedILi4ELi2ELi64ELb1ELb0EEEJNS5_IJSG_SF_SG_EEENS5_IJNSS_ISG_SC_EENSS_IS17_SC_EEEEESI_SJ_SI_SJ_NS1E_6fusion15FusionCallbacksIS1I_NS1N_17LinearCombinationISI_fSI_fLNS_15FloatRoundStyleE2EEES1J_S1M_JEEENS4_5SM1004TMEM4LOAD26SM100_TMEM_LOAD_32dp32b64xENS4_13SM90_TMA_LOADES1B_NS4_39AutoVectorizingCopyWithAssumedAlignmentILi128EEENS4_14SM90_TMA_STOREES1B_S1Z_S1Z_EEEvvEEEEvNT_6ParamsE)
        /*0044*/ 	.word	0x00000000
.L_29:


//--------------------- .nv.compat                --------------------------
	.section	.nv.compat,"",@"SHT_CUDA_COMPAT_INFO"
	.align	4
        /*0000*/ 	.byte	0x02, 0x09, 0x01, 0x00, 0x02, 0x02, 0x02, 0x00, 0x02, 0x05, 0x05, 0x00, 0x03, 0x07, 0x01, 0x01
        /*0010*/ 	.byte	0x02, 0x03, 0x01, 0x00, 0x02, 0x06, 0x01, 0x00, 0x04, 0x0b, 0x08, 0x00, 0x09, 0x00, 0x00, 0x00
        /*0020*/ 	.byte	0x00, 0x00, 0x00, 0x00


//--------------------- .nv.info._ZN7cutlass13device_kernelINS_4gemm6kernel13GemmUniversalIN4cute5tupleIJiiiiEEENS1_10collective13CollectiveMmaINS1_35MainloopSm100TmaUmmaWarpSpecializedILi2ELi2ELi2ENS5_IJNS4_1CILi4EEESB_NSA_ILi1EEEEEEEENS5_IJNSA_ILi256EEESF_NSA_ILi128EEEEEENS_10bfloat16_tENS5_IJlSC_lEEESI_SJ_NS4_8TiledMMAINS4_8MMA_AtomIJNS4_26SM100_MMA_F16BF16_2x1SM_SSISI_SI_fLi256ELi256ELNS4_4UMMA5MajorE0ELSO_0ELNSN_7ScaleInE0ELSP_0EEEEEENS4_6LayoutINS5_IJSC_SC_SC_EEENS5_IJNSA_ILi0EEESU_SU_EEEEENS5_IJNS4_10UnderscoreESX_SX_EEEEENS4_28SM100_TMA_2SM_LOAD_MULTICASTENS4_14ComposedLayoutINS4_7SwizzleILi3ELi4ELi3EEENS4_18smem_ptr_flag_bitsILi16EEENSS_INS5_IJNSA_ILi8EEENSA_ILi64EEEEEENS5_IJS17_SC_EEEEEEEvNS4_8identityES10_S1B_vS1C_EENS_8epilogue10collective18CollectiveEpilogueINS1E_23Sm100TmaWarpSpecializedILi4ELi2ELi64ELb1ELb0EEEJNS5_IJSG_SF_SG_EEENS5_IJNSS_ISG_SC_EENSS_IS17_SC_EEEEESI_SJ_SI_SJ_NS1E_6fusion15FusionCallbacksIS1I_NS1N_17LinearCombinationISI_fSI_fLNS_15FloatRoundStyleE2EEES1J_S1M_JEEENS4_5SM1004TMEM4LOAD26SM100_TMEM_LOAD_32dp32b64xENS4_13SM90_TMA_LOADES1B_NS4_39AutoVectorizingCopyWithAssumedAlignmentILi128EEENS4_14SM90_TMA_STOREES1B_S1Z_S1Z_EEEvvEEEEvNT_6ParamsE --------------------------
	.section	.nv.info._ZN7cutlass13device_kernelINS_4gemm6kernel13GemmUniversalIN4cute5tupleIJiiiiEEENS1_10collective13CollectiveMmaINS1_35MainloopSm100TmaUmmaWarpSpecializedILi2ELi2ELi2ENS5_IJNS4_1CILi4EEESB_NSA_ILi1EEEEEEEENS5_IJNSA_ILi256EEESF_NSA_ILi128EEEEEENS_10bfloat16_tENS5_IJlSC_lEEESI_SJ_NS4_8TiledMMAINS4_8MMA_AtomIJNS4_26SM100_MMA_F16BF16_2x1SM_SSISI_SI_fLi256ELi256ELNS4_4UMMA5MajorE0ELSO_0ELNSN_7ScaleInE0ELSP_0EEEEEENS4_6LayoutINS5_IJSC_SC_SC_EEENS5_IJNSA_ILi0EEESU_SU_EEEEENS5_IJNS4_10UnderscoreESX_SX_EEEEENS4_28SM100_TMA_2SM_LOAD_MULTICASTENS4_14ComposedLayoutINS4_7SwizzleILi3ELi4ELi3EEENS4_18smem_ptr_flag_bitsILi16EEENSS_INS5_IJNSA_ILi8EEENSA_ILi64EEEEEENS5_IJS17_SC_EEEEEEEvNS4_8identityES10_S1B_vS1C_EENS_8epilogue10collective18CollectiveEpilogueINS1E_23Sm100TmaWarpSpecializedILi4ELi2ELi64ELb1ELb0EEEJNS5_IJSG_SF_SG_EEENS5_IJNSS_ISG_SC_EENSS_IS17_SC_EEEEESI_SJ_SI_SJ_NS1E_6fusion15FusionCallbacksIS1I_NS1N_17LinearCombinationISI_fSI_fLNS_15FloatRoundStyleE2EEES1J_S1M_JEEENS4_5SM1004TMEM4LOAD26SM100_TMEM_LOAD_32dp32b64xENS4_13SM90_TMA_LOADES1B_NS4_39AutoVectorizingCopyWithAssumedAlignmentILi128EEENS4_14SM90_TMA_STOREES1B_S1Z_S1Z_EEEvvEEEEvNT_6ParamsE,"",@"SHT_CUDA_INFO"
	.sectionflags	@""
	.align	4


	//----- nvinfo : EIATTR_CUDA_API_VERSION
	.align		4
        /*0000*/ 	.byte	0x04, 0x37
        /*0002*/ 	.short	(.L_31 - .L_30)
.L_30:
        /*0004*/ 	.word	0x00000082


	//----- nvinfo : EIATTR_KPARAM_INFO
	.align		4
.L_31:
        /*0008*/ 	.byte	0x04, 0x17
        /*000a*/ 	.short	(.L_33 - .L_32)
.L_32:
        /*000c*/ 	.word	0x00000000
        /*0010*/ 	.short	0x0000
        /*0012*/ 	.short	0x0000
        /*0014*/ 	.byte	0x00, 0xf0, 0x01, 0x20


	//----- nvinfo : EIATTR_AT_ENTRY_FRAGMENTS
	.align		4
.L_33:
        /*0018*/ 	.byte	0x04, 0x4f
        /*001a*/ 	.short	(.L_35 - .L_34)


	//   ....[0]....
.L_34:
        /*001c*/ 	.word	0x00000007


	//----- nvinfo : EIATTR_RESERVED_SMEM_USED
	.align		4
.L_35:
        /*0020*/ 	.byte	0x01, 0x41
	.zero		2


	//----- nvinfo : EIATTR_SPARSE_MMA_MASK
	.align		4
        /*0024*/ 	.byte	0x03, 0x50
        /*0026*/ 	.short	0x0000


	//----- nvinfo : EIATTR_TCGEN05_2CTA_USED
	.align		4
        /*0028*/ 	.byte	0x01, 0x52
	.zero		2


	//----- nvinfo : EIATTR_MAXREG_COUNT
	.align		4
        /*002c*/ 	.byte	0x03, 0x1b
        /*002e*/ 	.short	0x00ff


	//----- nvinfo : EIATTR_NUM_BARRIERS
	.align		4
        /*0030*/ 	.byte	0x02, 0x4c
        /*0032*/ 	.byte	0x07
	.zero		1


	//----- nvinfo : EIATTR_EXTERNS
	.align		4
        /*0034*/ 	.byte	0x04, 0x0f
        /*0036*/ 	.short	(.L_37 - .L_36)


	//   ....[0]....
	.align		4
.L_36:
        /*0038*/ 	.word	index@(__assertfail)


	//----- nvinfo : EIATTR_MERCURY_ISA_VERSION
	.align		4
.L_37:
        /*003c*/ 	.byte	0x03, 0x5f
        /*003e*/ 	.short	0x0101


	//----- nvinfo : EIATTR_INT_WARP_WIDE_INSTR_OFFSETS
	.align		4
        /*0040*/ 	.byte	0x04, 0x31
        /*0042*/ 	.short	(.L_39 - .L_38)


	//   ....[0]....
.L_38:
        /*0044*/ 	.word	0x00000ce0


	//   ....[1]....
        /*0048*/ 	.word	0x00000d80


	//   ....[2]....
        /*004c*/ 	.word	0x000046e0


	//   ....[3]....
        /*0050*/ 	.word	0x00004700


	//   ....[4]....
        /*0054*/ 	.word	0x00004730


	//   ....[5]....
        /*0058*/ 	.word	0x00005270


	//   ....[6]....
        /*005c*/ 	.word	0x000052e0


	//   ....[7]....
        /*0060*/ 	.word	0x000053c0


	//   ....[8]....
        /*0064*/ 	.word	0x00005440


	//   ....[9]....
        /*0068*/ 	.word	0x00005540


	//   ....[10]....
        /*006c*/ 	.word	0x000055c0


	//   ....[11]....
        /*0070*/ 	.word	0x000056b0


	//   ....[12]....
        /*0074*/ 	.word	0x00005760


	//----- nvinfo : EIATTR_COOP_GROUP_MASK_REGIDS
	.align		4
.L_39:
        /*0078*/ 	.byte	0x04, 0x29
        /*007a*/ 	.short	(.L_41 - .L_40)


	//   ....[0]....
.L_40:
        /*007c*/ 	.word	0xffffffff


	//   ....[1]....
        /*0080*/ 	.word	0xffffffff


	//   ....[2]....
        /*0084*/ 	.word	0xffffffff


	//   ....[3]....
        /*0088*/ 	.word	0xffffffff


	//   ....[4]....
        /*008c*/ 	.word	0xffffffff


	//   ....[5]....
        /*0090*/ 	.word	0xffffffff


	//   ....[6]....
        /*0094*/ 	.word	0xffffffff


	//   ....[7]....
        /*0098*/ 	.word	0xffffffff


	//   ....[8]....
        /*009c*/ 	.word	0xffffffff


	//   ....[9]....
        /*00a0*/ 	.word	0xffffffff


	//   ....[10]....
        /*00a4*/ 	.word	0xffffffff


	//   ....[11]....
        /*00a8*/ 	.word	0xffffffff


	//   ....[12]....
        /*00ac*/ 	.word	0xffffffff


	//   ....[13]....
        /*00b0*/ 	.word	0xffffffff


	//----- nvinfo : EIATTR_COOP_GROUP_INSTR_OFFSETS
	.align		4
.L_41:
        /*00b4*/ 	.byte	0x04, 0x28
        /*00b6*/ 	.short	(.L_43 - .L_42)


	//   ....[0]....
.L_42:
        /*00b8*/ 	.word	0x000000b0


	//   ....[1]....
        /*00bc*/ 	.word	0x00000510


	//   ....[2]....
        /*00c0*/ 	.word	0x00000690


	//   ....[3]....
        /*00c4*/ 	.word	0x00000820


	//   ....[4]....
        /*00c8*/ 	.word	0x00000910


	//   ....[5]....
        /*00cc*/ 	.word	0x00000a70


	//   ....[6]....
        /*00d0*/ 	.word	0x00000bc0


	//   ....[7]....
        /*00d4*/ 	.word	0x00000e00


	//   ....[8]....
        /*00d8*/ 	.word	0x00002690


	//   ....[9]....
        /*00dc*/ 	.word	0x00003420


	//   ....[10]....
        /*00e0*/ 	.word	0x000038f0


	//   ....[11]....
        /*00e4*/ 	.word	0x00003920


	//   ....[12]....
        /*00e8*/ 	.word	0x000045e0


	//   ....[13]....
        /*00ec*/ 	.word	0x000047f0


	//----- nvinfo : EIATTR_VRC_CTA_INIT_COUNT
	.align		4
.L_43:
        /*00f0*/ 	.byte	0x02, 0x4a
        /*00f2*/ 	.byte	0x80
	.zero		1


	//----- nvinfo : EIATTR_SYSCALL_OFFSETS
	.align		4
        /*00f4*/ 	.byte	0x04, 0x46
        /*00f6*/ 	.short	(.L_45 - .L_44)


	//   ....[0]....
.L_44:
        /*00f8*/ 	.word	0x000063e0


	//   ....[1]....
        /*00fc*/ 	.word	0x000064d0


	//   ....[2]....
        /*0100*/ 	.word	0x00006e40


	//   ....[3]....
        /*0104*/ 	.word	0x00008290


	//   ....[4]....
        /*0108*/ 	.word	0x000096c0


	//   ....[5]....
        /*010c*/ 	.word	0x0000aae0


	//----- nvinfo : EIATTR_MBARRIER_INSTR_OFFSETS
	.align		4
.L_45:
        /*0110*/ 	.byte	0x04, 0x39
        /*0112*/ 	.short	(.L_47 - .L_46)


	//   ....[0]....
.L_46:
        /*0114*/ 	.word	0x00000640
        /*0118*/ 	.word	0x000000ff
        /*011c*/ 	.word	0x00000000
        /*0120*/ 	.short	0x0100
        /*0122*/ 	.byte	0x04
	.zero		1


	//   ....[1]....
        /*0124*/ 	.word	0x00000650
        /*0128*/ 	.word	0x000000ff
        /*012c*/ 	.word	0x00000010
        /*0130*/ 	.short	0x0100
        /*0132*/ 	.byte	0x04
	.zero		1


	//   ....[2]....
        /*0134*/ 	.word	0x00000660
        /*0138*/ 	.word	0x000000ff
        /*013c*/ 	.word	0x00000008
        /*0140*/ 	.short	0x0100
        /*0142*/ 	.byte	0x04
	.zero		1


	//   ....[3]....
        /*0144*/ 	.word	0x00000670
        /*0148*/ 	.word	0x000000ff
        /*014c*/ 	.word	0x00000018
        /*0150*/ 	.short	0x0100
        /*0152*/ 	.byte	0x04
	.zero		1


	//   ....[4]....
        /*0154*/ 	.word	0x00000790
        /*0158*/ 	.word	0x000000ff
        /*015c*/ 	.word	0x00000020
        /*0160*/ 	.short	0x0100
        /*0162*/ 	.byte	0x04
	.zero		1


	//   ....[5]....
        /*0164*/ 	.word	0x000007a0
        /*0168*/ 	.word	0x000000ff
        /*016c*/ 	.word	0x00000040
        /*0170*/ 	.short	0x0100
        /*0172*/ 	.byte	0x04
	.zero		1


	//   ....[6]....
        /*0174*/ 	.word	0x000007b0
        /*0178*/ 	.word	0x000000ff
        /*017c*/ 	.word	0x00000028
        /*0180*/ 	.short	0x0100
        /*0182*/ 	.byte	0x04
	.zero		1


	//   ....[7]....
        /*0184*/ 	.word	0x000007c0
        /*0188*/ 	.word	0x000000ff
        /*018c*/ 	.word	0x00000048
        /*0190*/ 	.short	0x0100
        /*0192*/ 	.byte	0x04
	.zero		1


	//   ....[8]....
        /*0194*/ 	.word	0x000007d0
        /*0198*/ 	.word	0x000000ff
        /*019c*/ 	.word	0x00000030
        /*01a0*/ 	.short	0x0100
        /*01a2*/ 	.byte	0x04
	.zero		1


	//   ....[9]....
        /*01a4*/ 	.word	0x000007e0
        /*01a8*/ 	.word	0x000000ff
        /*01ac*/ 	.word	0x00000050
        /*01b0*/ 	.short	0x0100
        /*01b2*/ 	.byte	0x04
	.zero		1


	//   ....[10]....
        /*01b4*/ 	.word	0x000007f0
        /*01b8*/ 	.word	0x000000ff
        /*01bc*/ 	.word	0x00000038
        /*01c0*/ 	.short	0x0100
        /*01c2*/ 	.byte	0x04
	.zero		1


	//   ....[11]....
        /*01c4*/ 	.word	0x00000800
        /*01c8*/ 	.word	0x000000ff
        /*01cc*/ 	.word	0x00000058
        /*01d0*/ 	.short	0x0100
        /*01d2*/ 	.byte	0x04
	.zero		1


	//   ....[12]....
        /*01d4*/ 	.word	0x000008e0
        /*01d8*/ 	.word	0x000000ff
        /*01dc*/ 	.word	0x00000060
        /*01e0*/ 	.short	0x0100
        /*01e2*/ 	.byte	0x06
	.zero		1


	//   ....[13]....
        /*01e4*/ 	.word	0x000008f0
        /*01e8*/ 	.word	0x000000ff
        /*01ec*/ 	.word	0x00000068
        /*01f0*/ 	.short	0x0100
        /*01f2*/ 	.byte	0x06
	.zero		1


	//   ....[14]....
        /*01f4*/ 	.word	0x00000a20
        /*01f8*/ 	.word	0x000000ff
        /*01fc*/ 	.word	0x00000070
        /*0200*/ 	.short	0x0100
        /*0202*/ 	.byte	0x06
	.zero		1


	//   ....[15]....
        /*0204*/ 	.word	0x00000a30
        /*0208*/ 	.word	0x000000ff
        /*020c*/ 	.word	0x00000080
        /*0210*/ 	.short	0x0100
        /*0212*/ 	.byte	0x06
	.zero		1


	//   ....[16]....
        /*0214*/ 	.word	0x00000a40
        /*0218*/ 	.word	0x000000ff
        /*021c*/ 	.word	0x00000078
        /*0220*/ 	.short	0x0100
        /*0222*/ 	.byte	0x06
	.zero		1


	//   ....[17]....
        /*0224*/ 	.word	0x00000a50
        /*0228*/ 	.word	0x000000ff
        /*022c*/ 	.word	0x00000088
        /*0230*/ 	.short	0x0100
        /*0232*/ 	.byte	0x06
	.zero		1


	//   ....[18]....
        /*0234*/ 	.word	0x00000b70
        /*0238*/ 	.word	0x000000ff
        /*023c*/ 	.word	0x00000090
        /*0240*/ 	.short	0x0100
        /*0242*/ 	.byte	0x04
	.zero		1


	//   ....[19]....
        /*0244*/ 	.word	0x00000b80
        /*0248*/ 	.word	0x000000ff
        /*024c*/ 	.word	0x000000a0
        /*0250*/ 	.short	0x0100
        /*0252*/ 	.byte	0x04
	.zero		1


	//   ....[20]....
        /*0254*/ 	.word	0x00000b90
        /*0258*/ 	.word	0x000000ff
        /*025c*/ 	.word	0x00000098
        /*0260*/ 	.short	0x0100
        /*0262*/ 	.byte	0x04
	.zero		1


	//   ....[21]....
        /*0264*/ 	.word	0x00000ba0
        /*0268*/ 	.word	0x000000ff
        /*026c*/ 	.word	0x000000a8
        /*0270*/ 	.short	0x0100
        /*0272*/ 	.byte	0x04
	.zero		1


	//   ....[22]....
        /*0274*/ 	.word	0x00000c90
        /*0278*/ 	.word	0x000000ff
        /*027c*/ 	.word	0x000000b0
        /*0280*/ 	.short	0x0100
        /*0282*/ 	.byte	0x04
	.zero		1


	//   ....[23]....
        /*0284*/ 	.word	0x00000ca0
        /*0288*/ 	.word	0x000000ff
        /*028c*/ 	.word	0x000000c0
        /*0290*/ 	.short	0x0100
        /*0292*/ 	.byte	0x04
	.zero		1


	//   ....[24]....
        /*0294*/ 	.word	0x00000cb0
        /*0298*/ 	.word	0x000000ff
        /*029c*/ 	.word	0x000000b8
        /*02a0*/ 	.short	0x0100
        /*02a2*/ 	.byte	0x04
	.zero		1


	//   ....[25]....
        /*02a4*/ 	.word	0x00000cc0
        /*02a8*/ 	.word	0x000000ff
        /*02ac*/ 	.word	0x000000c8
        /*02b0*/ 	.short	0x0100
        /*02b2*/ 	.byte	0x04
	.zero		1


	//   ....[26]....
        /*02b4*/ 	.word	0x00000dc0
        /*02b8*/ 	.word	0x000000ff
        /*02bc*/ 	.word	0x000000d0
        /*02c0*/ 	.short	0x0100
        /*02c2*/ 	.byte	0x06
	.zero		1


	//   ....[27]....
        /*02c4*/ 	.word	0x00001c30
        /*02c8*/ 	.word	0x00000003
        /*02cc*/ 	.word	0x000000c0
        /*02d0*/ 	.short	0x010a
        /*02d2*/ 	.byte	0xff
	.zero		1


	//   ....[28]....
        /*02d4*/ 	.word	0x00001c60
        /*02d8*/ 	.word	0x00000003
        /*02dc*/ 	.word	0x000000b0
        /*02e0*/ 	.short	0x0101
        /*02e2*/ 	.byte	0xff
	.zero		1


	//   ....[29]....
        /*02e4*/ 	.word	0x00001d20
        /*02e8*/ 	.word	0x000000ff
        /*02ec*/ 	.word	0x00000010
        /*02f0*/ 	.short	0x010a
        /*02f2*/ 	.byte	0x04
	.zero		1


	//   ....[30]....
        /*02f4*/ 	.word	0x00001df0
        /*02f8*/ 	.word	0x000000ff
        /*02fc*/ 	.word	0x00000010
        /*0300*/ 	.short	0x010a
        /*0302*/ 	.byte	0x05
	.zero		1


	//   ....[31]....
        /*0304*/ 	.word	0x00001f50
        /*0308*/ 	.word	0x000000ff
        /*030c*/ 	.word	0x00000010
        /*0310*/ 	.short	0x010a
        /*0312*/ 	.byte	0x04
	.zero		1


	//   ....[32]....
        /*0314*/ 	.word	0x00002200
        /*0318*/ 	.word	0x000000ff
        /*031c*/ 	.word	0x00000068
        /*0320*/ 	.short	0x0101
        /*0322*/ 	.byte	0x15
	.zero		1


	//   ....[33]....
        /*0324*/ 	.word	0x00002220
        /*0328*/ 	.word	0x000000ff
        /*032c*/ 	.word	0x00000010
        /*0330*/ 	.short	0x010a
        /*0332*/ 	.byte	0x04
	.zero		1


	//   ....[34]....
        /*0334*/ 	.word	0x000022a0
        /*0338*/ 	.word	0x000000ff
        /*033c*/ 	.word	0x00000010
        /*0340*/ 	.short	0x010a
        /*0342*/ 	.byte	0x06
	.zero		1


	//   ....[35]....
        /*0344*/ 	.word	0x000023e0
        /*0348*/ 	.word	0x000000ff
        /*034c*/ 	.word	0x00000010
        /*0350*/ 	.short	0x010a
        /*0352*/ 	.byte	0x04
	.zero		1


	//   ....[36]....
        /*0354*/ 	.word	0x000026c0
        /*0358*/ 	.word	0x00000003
        /*035c*/ 	.word	0x00000070
        /*0360*/ 	.short	0x010a
        /*0362*/ 	.byte	0xff
	.zero		1


	//   ....[37]....
        /*0364*/ 	.word	0x00002810
        /*0368*/ 	.word	0x00000000
        /*036c*/ 	.word	0x00000000
        /*0370*/ 	.short	0x0101
        /*0372*/ 	.byte	0xff
	.zero		1


	//   ....[38]....
        /*0374*/ 	.word	0x00002dc0
        /*0378*/ 	.word	0x000000ff
        /*037c*/ 	.word	0x00000000
        /*0380*/ 	.short	0x010a
        /*0382*/ 	.byte	0x04
	.zero		1


	//   ....[39]....
        /*0384*/ 	.word	0x00002e60
        /*0388*/ 	.word	0x00000000
        /*038c*/ 	.word	0x00000000
        /*0390*/ 	.short	0x010a
        /*0392*/ 	.byte	0xff
	.zero		1


	//   ....[40]....
        /*0394*/ 	.word	0x00002f80
        /*0398*/ 	.word	0x00000002
        /*039c*/ 	.word	0x000000b0
        /*03a0*/ 	.short	0x010a
        /*03a2*/ 	.byte	0xff
	.zero		1


	//   ....[41]....
        /*03a4*/ 	.word	0x00002fe0
        /*03a8*/ 	.word	0x00000004
        /*03ac*/ 	.word	0x00000000
        /*03b0*/ 	.short	0x0101
        /*03b2*/ 	.byte	0xff
	.zero		1


	//   ....[42]....
        /*03b4*/ 	.word	0x00003000
        /*03b8*/ 	.word	0x000000ff
        /*03bc*/ 	.word	0x00000080
        /*03c0*/ 	.short	0x010a
        /*03c2*/ 	.byte	0x04
	.zero		1


	//   ....[43]....
        /*03c4*/ 	.word	0x00003120
        /*03c8*/ 	.word	0x00000002
        /*03cc*/ 	.word	0x00000070
        /*03d0*/ 	.short	0x010a
        /*03d2*/ 	.byte	0xff
	.zero		1


	//   ....[44]....
        /*03d4*/ 	.word	0x00003230
        /*03d8*/ 	.word	0x00000002
        /*03dc*/ 	.word	0x00000000
        /*03e0*/ 	.short	0x0101
        /*03e2*/ 	.byte	0xff
	.zero		1


	//   ....[45]....
        /*03e4*/ 	.word	0x000032c0
        /*03e8*/ 	.word	0x000000ff
        /*03ec*/ 	.word	0x00000080
        /*03f0*/ 	.short	0x0106
        /*03f2*/ 	.byte	0x04
	.zero		1


	//   ....[46]....
        /*03f4*/ 	.word	0x000032e0
        /*03f8*/ 	.word	0x000000ff
        /*03fc*/ 	.word	0x00000080
        /*0400*/ 	.short	0x010a
        /*0402*/ 	.byte	0x04
	.zero		1


	//   ....[47]....
        /*0404*/ 	.word	0x00003370
        /*0408*/ 	.word	0x000000ff
        /*040c*/ 	.word	0x00000080
        /*0410*/ 	.short	0x0106
        /*0412*/ 	.byte	0x07
	.zero		1


	//   ....[48]....
        /*0414*/ 	.word	0x000033b0
        /*0418*/ 	.word	0x00000000
        /*041c*/ 	.word	0x00000080
        /*0420*/ 	.short	0x010a
        /*0422*/ 	.byte	0xff
	.zero		1


	//   ....[49]....
        /*0424*/ 	.word	0x000035f0
        /*0428*/ 	.word	0x000000ff
        /*042c*/ 	.word	0x00000008
        /*0430*/ 	.short	0x010a
        /*0432*/ 	.byte	0x05
	.zero		1


	//   ....[50]....
        /*0434*/ 	.word	0x00003610
        /*0438*/ 	.word	0x000000ff
        /*043c*/ 	.word	0x00000008
        /*0440*/ 	.short	0x010a
        /*0442*/ 	.byte	0x05
	.zero		1


	//   ....[51]....
        /*0444*/ 	.word	0x000037a0
        /*0448*/ 	.word	0x000000ff
        /*044c*/ 	.word	0x00000008
        /*0450*/ 	.short	0x010a
        /*0452*/ 	.byte	0x05
	.zero		1


	//   ....[52]....
        /*0454*/ 	.word	0x000037c0
        /*0458*/ 	.word	0x000000ff
        /*045c*/ 	.word	0x00000008
        /*0460*/ 	.short	0x010a
        /*0462*/ 	.byte	0x05
	.zero		1


	//   ....[53]....
        /*0464*/ 	.word	0x00003880
        /*0468*/ 	.word	0x000000ff
        /*046c*/ 	.word	0x00000000
        /*0470*/ 	.short	0x0101
        /*0472*/ 	.byte	0x04
	.zero		1


	//   ....[54]....
        /*0474*/ 	.word	0x00003c40
        /*0478*/ 	.word	0x00000000
        /*047c*/ 	.word	0x00000070
        /*0480*/ 	.short	0x010a
        /*0482*/ 	.byte	0xff
	.zero		1


	//   ....[55]....
        /*0484*/ 	.word	0x00003d00
        /*0488*/ 	.word	0x00000000
        /*048c*/ 	.word	0x00000000
        /*0490*/ 	.short	0x0101
        /*0492*/ 	.byte	0xff
	.zero		1


	//   ....[56]....
        /*0494*/ 	.word	0x00003dc0
        /*0498*/ 	.word	0x000000ff
        /*049c*/ 	.word	0x00000000
        /*04a0*/ 	.short	0x010a
        /*04a2*/ 	.byte	0x04
	.zero		1


	//   ....[57]....
        /*04a4*/ 	.word	0x00003dd0
        /*04a8*/ 	.word	0x000000ff
        /*04ac*/ 	.word	0x000000a0
        /*04b0*/ 	.short	0x010a
        /*04b2*/ 	.byte	0x2e
	.zero		1


	//   ....[58]....
        /*04b4*/ 	.word	0x00003e80
        /*04b8*/ 	.word	0x000000ff
        /*04bc*/ 	.word	0x00000000
        /*04c0*/ 	.short	0x010a
        /*04c2*/ 	.byte	0x07
	.zero		1


	//   ....[59]....
        /*04c4*/ 	.word	0x00003fb0
        /*04c8*/ 	.word	0x000000ff
        /*04cc*/ 	.word	0x00000000
        /*04d0*/ 	.short	0x010a
        /*04d2*/ 	.byte	0x04
	.zero		1


	//   ....[60]....
        /*04d4*/ 	.word	0x000043f0
        /*04d8*/ 	.word	0x000000ff
        /*04dc*/ 	.word	0x00000000
        /*04e0*/ 	.short	0x010a
        /*04e2*/ 	.byte	0x04
	.zero		1


	//   ....[61]....
        /*04e4*/ 	.word	0x00004490
        /*04e8*/ 	.word	0x00000000
        /*04ec*/ 	.word	0x00000000
        /*04f0*/ 	.short	0x010a
        /*04f2*/ 	.byte	0xff
	.zero		1


	//   ....[62]....
        /*04f4*/ 	.word	0x000044d0
        /*04f8*/ 	.word	0x00000000
        /*04fc*/ 	.word	0x00000000
        /*0500*/ 	.short	0x010a
        /*0502*/ 	.byte	0xff
	.zero		1


	//   ....[63]....
        /*0504*/ 	.word	0x00004540
        /*0508*/ 	.word	0x000000ff
        /*050c*/ 	.word	0x00000000
        /*0510*/ 	.short	0x0101
        /*0512*/ 	.byte	0x04
	.zero		1


	//   ....[64]....
        /*0514*/ 	.word	0x00004580
        /*0518*/ 	.word	0x000000ff
        /*051c*/ 	.word	0x000000d0
        /*0520*/ 	.short	0x010a
        /*0522*/ 	.byte	0x29
	.zero		1


	//   ....[65]....
        /*0524*/ 	.word	0x000045d0
        /*0528*/ 	.word	0x000000ff
        /*052c*/ 	.word	0x00000000
        /*0530*/ 	.short	0x0101
        /*0532*/ 	.byte	0x04
	.zero		1


	//   ....[66]....
        /*0534*/ 	.word	0x00004a70
        /*0538*/ 	.word	0x0000000c
        /*053c*/ 	.word	0x00000070
        /*0540*/ 	.short	0x010a
        /*0542*/ 	.byte	0xff
	.zero		1


	//   ....[67]....
        /*0544*/ 	.word	0x00004be0
        /*0548*/ 	.word	0x00000000
        /*054c*/ 	.word	0x00000000
        /*0550*/ 	.short	0x0101
        /*0552*/ 	.byte	0xff
	.zero		1


	//   ....[68]....
        /*0554*/ 	.word	0x00005070
        /*0558*/ 	.word	0x000000ff
        /*055c*/ 	.word	0x00000068
        /*0560*/ 	.short	0x010a
        /*0562*/ 	.byte	0x15
	.zero		1


	//   ....[69]....
        /*0564*/ 	.word	0x000051f0
        /*0568*/ 	.word	0x000000ff
        /*056c*/ 	.word	0x00000040
        /*0570*/ 	.short	0x010a
        /*0572*/ 	.byte	0x15
	.zero		1


	//   ....[70]....
        /*0574*/ 	.word	0x00005370
        /*0578*/ 	.word	0x000000ff
        /*057c*/ 	.word	0x00000020
        /*0580*/ 	.short	0x010b
        /*0582*/ 	.byte	0x15
	.zero		1


	//   ....[71]....
        /*0584*/ 	.word	0x00005380
        /*0588*/ 	.word	0x000000ff
        /*058c*/ 	.word	0x00000000
        /*0590*/ 	.short	0x0101
        /*0592*/ 	.byte	0x06
	.zero		1


	//   ....[72]....
        /*0594*/ 	.word	0x00005390
        /*0598*/ 	.word	0x000000ff
        /*059c*/ 	.word	0x00000048
        /*05a0*/ 	.short	0x010a
        /*05a2*/ 	.byte	0x15
	.zero		1


	//   ....[73]....
        /*05a4*/ 	.word	0x000054f0
        /*05a8*/ 	.word	0x000000ff
        /*05ac*/ 	.word	0x00000028
        /*05b0*/ 	.short	0x010b
        /*05b2*/ 	.byte	0x15
	.zero		1


	//   ....[74]....
        /*05b4*/ 	.word	0x00005500
        /*05b8*/ 	.word	0x000000ff
        /*05bc*/ 	.word	0x00000000
        /*05c0*/ 	.short	0x0101
        /*05c2*/ 	.byte	0x06
	.zero		1


	//   ....[75]....
        /*05c4*/ 	.word	0x00005510
        /*05c8*/ 	.word	0x000000ff
        /*05cc*/ 	.word	0x00000050
        /*05d0*/ 	.short	0x010a
        /*05d2*/ 	.byte	0x15
	.zero		1


	//   ....[76]....
        /*05d4*/ 	.word	0x00005660
        /*05d8*/ 	.word	0x000000ff
        /*05dc*/ 	.word	0x00000030
        /*05e0*/ 	.short	0x010b
        /*05e2*/ 	.byte	0x15
	.zero		1


	//   ....[77]....
        /*05e4*/ 	.word	0x00005670
        /*05e8*/ 	.word	0x000000ff
        /*05ec*/ 	.word	0x00000000
        /*05f0*/ 	.short	0x0101
        /*05f2*/ 	.byte	0x06
	.zero		1


	//   ....[78]....
        /*05f4*/ 	.word	0x00005680
        /*05f8*/ 	.word	0x000000ff
        /*05fc*/ 	.word	0x00000058
        /*0600*/ 	.short	0x010a
        /*0602*/ 	.byte	0x15
	.zero		1


	//   ....[79]....
        /*0604*/ 	.word	0x00005870
        /*0608*/ 	.word	0x000000ff
        /*060c*/ 	.word	0x00000038
        /*0610*/ 	.short	0x010b
        /*0612*/ 	.byte	0x15
	.zero		1


	//   ....[80]....
        /*0614*/ 	.word	0x00005880
        /*0618*/ 	.word	0x000000ff
        /*061c*/ 	.word	0x00000000
        /*0620*/ 	.short	0x0101
        /*0622*/ 	.byte	0x25
	.zero		1


	//   ....[81]....
        /*0624*/ 	.word	0x000058b0
        /*0628*/ 	.word	0x000000ff
        /*062c*/ 	.word	0x00000040
        /*0630*/ 	.short	0x010a
        /*0632*/ 	.byte	0x15
	.zero		1


	//   ....[82]....
        /*0634*/ 	.word	0x000058d0
        /*0638*/ 	.word	0x000000ff
        /*063c*/ 	.word	0x00000048
        /*0640*/ 	.short	0x010a
        /*0642*/ 	.byte	0x15
	.zero		1


	//   ....[83]....
        /*0644*/ 	.word	0x000058f0
        /*0648*/ 	.word	0x000000ff
        /*064c*/ 	.word	0x00000050
        /*0650*/ 	.short	0x010a
        /*0652*/ 	.byte	0x15
	.zero		1


	//   ....[84]....
        /*0654*/ 	.word	0x00005930
        /*0658*/ 	.word	0x00000000
        /*065c*/ 	.word	0x00000058
        /*0660*/ 	.short	0x010a
        /*0662*/ 	.byte	0xff
	.zero		1


	//   ....[85]....
        /*0664*/ 	.word	0x00005c70
        /*0668*/ 	.word	0x00000003
        /*066c*/ 	.word	0x00000070
        /*0670*/ 	.short	0x010a
        /*0672*/ 	.byte	0xff
	.zero		1


	//   ....[86]....
        /*0674*/ 	.word	0x00005df0
        /*0678*/ 	.word	0x00000000
        /*067c*/ 	.word	0x00000000
        /*0680*/ 	.short	0x0101
        /*0682*/ 	.byte	0xff
	.zero		1


	//   ....[87]....
        /*0684*/ 	.word	0x00006970
        /*0688*/ 	.word	0x000000ff
        /*068c*/ 	.word	0x00000020
        /*0690*/ 	.short	0x010a
        /*0692*/ 	.byte	0x2c
	.zero		1


	//   ....[88]....
        /*0694*/ 	.word	0x00006a60
        /*0698*/ 	.word	0x000000ab
        /*069c*/ 	.word	0x00000090
        /*06a0*/ 	.short	0x010a
        /*06a2*/ 	.byte	0xff
	.zero		1


	//   ....[89]....
        /*06a4*/ 	.word	0x00006bf0
        /*06a8*/ 	.word	0x000000ff
        /*06ac*/ 	.word	0x00000020
        /*06b0*/ 	.short	0x010a
        /*06b2*/ 	.byte	0x2c
	.zero		1


	//   ....[90]....
        /*06b4*/ 	.word	0x00006d20
        /*06b8*/ 	.word	0x000000ab
        /*06bc*/ 	.word	0x00000090
        /*06c0*/ 	.short	0x010a
        /*06c2*/ 	.byte	0xff
	.zero		1


	//   ....[91]....
        /*06c4*/ 	.word	0x00007f30
        /*06c8*/ 	.word	0x00000000
        /*06cc*/ 	.word	0x00000000
        /*06d0*/ 	.short	0x0101
        /*06d2*/ 	.byte	0xff
	.zero		1


	//   ....[92]....
        /*06d4*/ 	.word	0x00007f40
        /*06d8*/ 	.word	0x00000003
        /*06dc*/ 	.word	0x00000020
        /*06e0*/ 	.short	0x010a
        /*06e2*/ 	.byte	0xff
	.zero		1


	//   ....[93]....
        /*06e4*/ 	.word	0x00008020
        /*06e8*/ 	.word	0x00000003
        /*06ec*/ 	.word	0x00000020
        /*06f0*/ 	.short	0x010a
        /*06f2*/ 	.byte	0xff
	.zero		1


	//   ....[94]....
        /*06f4*/ 	.word	0x00009360
        /*06f8*/ 	.word	0x0000004d
        /*06fc*/ 	.word	0x00000000
        /*0700*/ 	.short	0x0101
        /*0702*/ 	.byte	0xff
	.zero		1


	//   ....[95]....
        /*0704*/ 	.word	0x00009380
        /*0708*/ 	.word	0x00000000
        /*070c*/ 	.word	0x00000020
        /*0710*/ 	.short	0x010a
        /*0712*/ 	.byte	0xff
	.zero		1


	//   ....[96]....
        /*0714*/ 	.word	0x00009450
        /*0718*/ 	.word	0x00000000
        /*071c*/ 	.word	0x00000020
        /*0720*/ 	.short	0x010a
        /*0722*/ 	.byte	0xff
	.zero		1


	//   ....[97]....
        /*0724*/ 	.word	0x0000a790
        /*0728*/ 	.word	0x0000004a
        /*072c*/ 	.word	0x00000000
        /*0730*/ 	.short	0x0101
        /*0732*/ 	.byte	0xff
	.zero		1


	//   ....[98]....
        /*0734*/ 	.word	0x0000a7b0
        /*0738*/ 	.word	0x00000003
        /*073c*/ 	.word	0x00000020
        /*0740*/ 	.short	0x010a
        /*0742*/ 	.byte	0xff
	.zero		1


	//   ....[99]....
        /*0744*/ 	.word	0x0000a880
        /*0748*/ 	.word	0x00000003
        /*074c*/ 	.word	0x00000020
        /*0750*/ 	.short	0x010a
        /*0752*/ 	.byte	0xff
	.zero		1


	//   ....[100]....
        /*0754*/ 	.word	0x0000ad10
        /*0758*/ 	.word	0x000000ab
        /*075c*/ 	.word	0x00000000
        /*0760*/ 	.short	0x0101
        /*0762*/ 	.byte	0xff
	.zero		1


	//   ....[101]....
        /*0764*/ 	.word	0x0000bc00
        /*0768*/ 	.word	0x00000000
        /*076c*/ 	.word	0x00000000
        /*0770*/ 	.short	0x0101
        /*0772*/ 	.byte	0xff
	.zero		1


	//   ....[102]....
        /*0774*/ 	.word	0x0000bea0
        /*0778*/ 	.word	0x000000ff
        /*077c*/ 	.word	0x00000000
        /*0780*/ 	.short	0x0101
        /*0782*/ 	.byte	0x06
	.zero		1


	//   ....[103]....
        /*0784*/ 	.word	0x0000bec0
        /*0788*/ 	.word	0x00000003
        /*078c*/ 	.word	0x000000c0
        /*0790*/ 	.short	0x010a
        /*0792*/ 	.byte	0xff
	.zero		1


	//   ....[104]....
        /*0794*/ 	.word	0x0000bf20
        /*0798*/ 	.word	0x00000000
        /*079c*/ 	.word	0x00000010
        /*07a0*/ 	.short	0x010a
        /*07a2*/ 	.byte	0xff
	.zero		1


	//   ....[105]....
        /*07a4*/ 	.word	0x0000bf80
        /*07a8*/ 	.word	0x00000000
        /*07ac*/ 	.word	0x00000010
        /*07b0*/ 	.short	0x010a
        /*07b2*/ 	.byte	0xff
	.zero		1


	//   ....[106]....
        /*07b4*/ 	.word	0x0000bfd0
        /*07b8*/ 	.word	0x00000003
        /*07bc*/ 	.word	0x00000070
        /*07c0*/ 	.short	0x010a
        /*07c2*/ 	.byte	0xff
	.zero		1


	//   ....[107]....
        /*07c4*/ 	.word	0x0000c030
        /*07c8*/ 	.word	0x00000000
        /*07cc*/ 	.word	0x00000000
        /*07d0*/ 	.short	0x010a
        /*07d2*/ 	.byte	0xff
	.zero		1


	//   ....[108]....
        /*07d4*/ 	.word	0x0000c080
        /*07d8*/ 	.word	0x00000002
        /*07dc*/ 	.word	0x000000b0
        /*07e0*/ 	.short	0x010a
        /*07e2*/ 	.byte	0xff
	.zero		1


	//   ....[109]....
        /*07e4*/ 	.word	0x0000c0e0
        /*07e8*/ 	.word	0x00000002
        /*07ec*/ 	.word	0x00000080
        /*07f0*/ 	.short	0x010a
        /*07f2*/ 	.byte	0xff
	.zero		1


	//   ....[110]....
        /*07f4*/ 	.word	0x0000c130
        /*07f8*/ 	.word	0x00000002
        /*07fc*/ 	.word	0x00000070
        /*0800*/ 	.short	0x010a
        /*0802*/ 	.byte	0xff
	.zero		1


	//   ....[111]....
        /*0804*/ 	.word	0x0000c190
        /*0808*/ 	.word	0x00000000
        /*080c*/ 	.word	0x00000080
        /*0810*/ 	.short	0x010a
        /*0812*/ 	.byte	0xff
	.zero		1


	//   ....[112]....
        /*0814*/ 	.word	0x0000c1f0
        /*0818*/ 	.word	0x00000000
        /*081c*/ 	.word	0x00000008
        /*0820*/ 	.short	0x010a
        /*0822*/ 	.byte	0xff
	.zero		1


	//   ....[113]....
        /*0824*/ 	.word	0x0000c2d0
        /*0828*/ 	.word	0x00000000
        /*082c*/ 	.word	0x00000008
        /*0830*/ 	.short	0x010a
        /*0832*/ 	.byte	0xff
	.zero		1


	//   ....[114]....
        /*0834*/ 	.word	0x0000c320
        /*0838*/ 	.word	0x00000000
        /*083c*/ 	.word	0x00000070
        /*0840*/ 	.short	0x010a
        /*0842*/ 	.byte	0xff
	.zero		1


	//   ....[115]....
        /*0844*/ 	.word	0x0000c380
        /*0848*/ 	.word	0x00000000
        /*084c*/ 	.word	0x000000a0
        /*0850*/ 	.short	0x010a
        /*0852*/ 	.byte	0xff
	.zero		1


	//   ....[116]....
        /*0854*/ 	.word	0x0000c3e0
        /*0858*/ 	.word	0x00000000
        /*085c*/ 	.word	0x00000000
        /*0860*/ 	.short	0x010a
        /*0862*/ 	.byte	0xff
	.zero		1


	//   ....[117]....
        /*0864*/ 	.word	0x0000c440
        /*0868*/ 	.word	0x00000000
        /*086c*/ 	.word	0x00000000
        /*0870*/ 	.short	0x010a
        /*0872*/ 	.byte	0xff
	.zero		1


	//   ....[118]....
        /*0874*/ 	.word	0x0000c4a0
        /*0878*/ 	.word	0x00000000
        /*087c*/ 	.word	0x000000d0
        /*0880*/ 	.short	0x010a
        /*0882*/ 	.byte	0xff
	.zero		1


	//   ....[119]....
        /*0884*/ 	.word	0x0000c4f0
        /*0888*/ 	.word	0x0000000c
        /*088c*/ 	.word	0x00000070
        /*0890*/ 	.short	0x010a
        /*0892*/ 	.byte	0xff
	.zero		1


	//   ....[120]....
        /*0894*/ 	.word	0x0000c550
        /*0898*/ 	.word	0x00000000
        /*089c*/ 	.word	0x00000068
        /*08a0*/ 	.short	0x010a
        /*08a2*/ 	.byte	0xff
	.zero		1


	//   ....[121]....
        /*08a4*/ 	.word	0x0000c5b0
        /*08a8*/ 	.word	0x00000000
        /*08ac*/ 	.word	0x00000040
        /*08b0*/ 	.short	0x010a
        /*08b2*/ 	.byte	0xff
	.zero		1


	//   ....[122]....
        /*08b4*/ 	.word	0x0000c610
        /*08b8*/ 	.word	0x00000000
        /*08bc*/ 	.word	0x00000048
        /*08c0*/ 	.short	0x010a
        /*08c2*/ 	.byte	0xff
	.zero		1


	//   ....[123]....
        /*08c4*/ 	.word	0x0000c670
        /*08c8*/ 	.word	0x00000000
        /*08cc*/ 	.word	0x00000050
        /*08d0*/ 	.short	0x010a
        /*08d2*/ 	.byte	0xff
	.zero		1


	//   ....[124]....
        /*08d4*/ 	.word	0x0000c6d0
        /*08d8*/ 	.word	0x00000000
        /*08dc*/ 	.word	0x00000058
        /*08e0*/ 	.short	0x010a
        /*08e2*/ 	.byte	0xff
	.zero		1


	//   ....[125]....
        /*08e4*/ 	.word	0x0000c730
        /*08e8*/ 	.word	0x00000000
        /*08ec*/ 	.word	0x00000040
        /*08f0*/ 	.short	0x010a
        /*08f2*/ 	.byte	0xff
	.zero		1


	//   ....[126]....
        /*08f4*/ 	.word	0x0000c790
        /*08f8*/ 	.word	0x00000000
        /*08fc*/ 	.word	0x00000048
        /*0900*/ 	.short	0x010a
        /*0902*/ 	.byte	0xff
	.zero		1


	//   ....[127]....
        /*0904*/ 	.word	0x0000c7f0
        /*0908*/ 	.word	0x00000000
        /*090c*/ 	.word	0x00000050
        /*0910*/ 	.short	0x010a
        /*0912*/ 	.byte	0xff
	.zero		1


	//   ....[128]....
        /*0914*/ 	.word	0x0000c840
        /*0918*/ 	.word	0x00000003
        /*091c*/ 	.word	0x00000070
        /*0920*/ 	.short	0x010a
        /*0922*/ 	.byte	0xff
	.zero		1


	//   ....[129]....
        /*0924*/ 	.word	0x0000c8a0
        /*0928*/ 	.word	0x00000002
        /*092c*/ 	.word	0x00000020
        /*0930*/ 	.short	0x010a
        /*0932*/ 	.byte	0xff
	.zero		1


	//   ....[130]....
        /*0934*/ 	.word	0x0000c8f0
        /*0938*/ 	.word	0x000000ab
        /*093c*/ 	.word	0x00000090
        /*0940*/ 	.short	0x010a
        /*0942*/ 	.byte	0xff
	.zero		1


	//   ....[131]....
        /*0944*/ 	.word	0x0000c940
        /*0948*/ 	.word	0x00000003
        /*094c*/ 	.word	0x00000020
        /*0950*/ 	.short	0x010a
        /*0952*/ 	.byte	0xff
	.zero		1


	//   ....[132]....
        /*0954*/ 	.word	0x0000c990
        /*0958*/ 	.word	0x00000000
        /*095c*/ 	.word	0x00000020
        /*0960*/ 	.short	0x010a
        /*0962*/ 	.byte	0xff
	.zero		1


	//   ....[133]....
        /*0964*/ 	.word	0x0000c9e0
        /*0968*/ 	.word	0x00000003
        /*096c*/ 	.word	0x00000020
        /*0970*/ 	.short	0x010a
        /*0972*/ 	.byte	0xff
	.zero		1


	//----- nvinfo : EIATTR_NUM_MBARRIERS
	.align		4
.L_47:
        /*0974*/ 	.byte	0x03, 0x38
        /*0976*/ 	.short	0x001b


	//----- nvinfo : EIATTR_EXIT_INSTR_OFFSETS
	.align		4
        /*0978*/ 	.byte	0x04, 0x1c
        /*097a*/ 	.short	(.L_49 - .L_48)


	//   ....[0]....
.L_48:
        /*097c*/ 	.word	0x00002e90


	//   ....[1]....
        /*0980*/ 	.word	0x00003380


	//   ....[2]....
        /*0984*/ 	.word	0x000033e0


	//   ....[3]....
        /*0988*/ 	.word	0x00004800


	//   ....[4]....
        /*098c*/ 	.word	0x00005960


	//   ....[5]....
        /*0990*/ 	.word	0x000059a0


	//   ....[6]....
        /*0994*/ 	.word	0x0000bda0


	//   ....[7]....
        /*0998*/ 	.word	0x0000be10


	//   ....[8]....
        /*099c*/ 	.word	0x0000be40


	//   ....[9]....
        /*09a0*/ 	.word	0x0000beb0


	//----- nvinfo : EIATTR_MAX_THREADS
	.align		4
.L_49:
        /*09a4*/ 	.byte	0x04, 0x05
        /*09a6*/ 	.short	(.L_51 - .L_50)
.L_50:
        /*09a8*/ 	.word	0x00000100
        /*09ac*/ 	.word	0x00000001
        /*09b0*/ 	.word	0x00000001


	//----- nvinfo : EIATTR_CRS_STACK_SIZE
	.align		4
.L_51:
        /*09b4*/ 	.byte	0x04, 0x1e
        /*09b6*/ 	.short	(.L_53 - .L_52)
.L_52:
        /*09b8*/ 	.word	0x00000000


	//----- nvinfo : EIATTR_CBANK_PARAM_SIZE
	.align		4
.L_53:
        /*09bc*/ 	.byte	0x03, 0x19
        /*09be*/ 	.short	0x0800


	//----- nvinfo : EIATTR_PARAM_CBANK
	.align		4
        /*09c0*/ 	.byte	0x04, 0x0a
        /*09c2*/ 	.short	(.L_55 - .L_54)
	.align		4
.L_54:
        /*09c4*/ 	.word	index@(.nv.constant0._ZN7cutlass13device_kernelINS_4gemm6kernel13GemmUniversalIN4cute5tupleIJiiiiEEENS1_10collective13CollectiveMmaINS1_35MainloopSm100TmaUmmaWarpSpecializedILi2ELi2ELi2ENS5_IJNS4_1CILi4EEESB_NSA_ILi1EEEEEEEENS5_IJNSA_ILi256EEESF_NSA_ILi128EEEEEENS_10bfloat16_tENS5_IJlSC_lEEESI_SJ_NS4_8TiledMMAINS4_8MMA_AtomIJNS4_26SM100_MMA_F16BF16_2x1SM_SSISI_SI_fLi256ELi256ELNS4_4UMMA5MajorE0ELSO_0ELNSN_7ScaleInE0ELSP_0EEEEEENS4_6LayoutINS5_IJSC_SC_SC_EEENS5_IJNSA_ILi0EEESU_SU_EEEEENS5_IJNS4_10UnderscoreESX_SX_EEEEENS4_28SM100_TMA_2SM_LOAD_MULTICASTENS4_14ComposedLayoutINS4_7SwizzleILi3ELi4ELi3EEENS4_18smem_ptr_flag_bitsILi16EEENSS_INS5_IJNSA_ILi8EEENSA_ILi64EEEEEENS5_IJS17_SC_EEEEEEEvNS4_8identityES10_S1B_vS1C_EENS_8epilogue10collective18CollectiveEpilogueINS1E_23Sm100TmaWarpSpecializedILi4ELi2ELi64ELb1ELb0EEEJNS5_IJSG_SF_SG_EEENS5_IJNSS_ISG_SC_EENSS_IS17_SC_EEEEESI_SJ_SI_SJ_NS1E_6fusion15FusionCallbacksIS1I_NS1N_17LinearCombinationISI_fSI_fLNS_15FloatRoundStyleE2EEES1J_S1M_JEEENS4_5SM1004TMEM4LOAD26SM100_TMEM_LOAD_32dp32b64xENS4_13SM90_TMA_LOADES1B_NS4_39AutoVectorizingCopyWithAssumedAlignmentILi128EEENS4_14SM90_TMA_STOREES1B_S1Z_S1Z_EEEvvEEEEvNT_6ParamsE)
        /*09c8*/ 	.short	0x0380
        /*09ca*/ 	.short	0x0800


	//----- nvinfo : EIATTR_SW_WAR
	.align		4
.L_55:
        /*09cc*/ 	.byte	0x04, 0x36
        /*09ce*/ 	.short	(.L_57 - .L_56)
.L_56:
        /*09d0*/ 	.word	0x00000008
.L_57:


//--------------------- .nv.callgraph             --------------------------
	.section	.nv.callgraph,"",@"SHT_CUDA_CALLGRAPH"
	.align	4
	.sectionentsize	8
	.align		4
        /*0000*/ 	.word	0x00000000
	.align		4
        /*0004*/ 	.word	0xffffffff
	.align		4
        /*0008*/ 	.word	index@(_ZN7cutlass13device_kernelINS_4gemm6kernel13GemmUniversalIN4cute5tupleIJiiiiEEENS1_10collective13CollectiveMmaINS1_35MainloopSm100TmaUmmaWarpSpecializedILi2ELi2ELi2ENS5_IJNS4_1CILi4EEESB_NSA_ILi1EEEEEEEENS5_IJNSA_ILi256EEESF_NSA_ILi128EEEEEENS_10bfloat16_tENS5_IJlSC_lEEESI_SJ_NS4_8TiledMMAINS4_8MMA_AtomIJNS4_26SM100_MMA_F16BF16_2x1SM_SSISI_SI_fLi256ELi256ELNS4_4UMMA5MajorE0ELSO_0ELNSN_7ScaleInE0ELSP_0EEEEEENS4_6LayoutINS5_IJSC_SC_SC_EEENS5_IJNSA_ILi0EEESU_SU_EEEEENS5_IJNS4_10UnderscoreESX_SX_EEEEENS4_28SM100_TMA_2SM_LOAD_MULTICASTENS4_14ComposedLayoutINS4_7SwizzleILi3ELi4ELi3EEENS4_18smem_ptr_flag_bitsILi16EEENSS_INS5_IJNSA_ILi8EEENSA_ILi64EEEEEENS5_IJS17_SC_EEEEEEEvNS4_8identityES10_S1B_vS1C_EENS_8epilogue10collective18CollectiveEpilogueINS1E_23Sm100TmaWarpSpecializedILi4ELi2ELi64ELb1ELb0EEEJNS5_IJSG_SF_SG_EEENS5_IJNSS_ISG_SC_EENSS_IS17_SC_EEEEESI_SJ_SI_SJ_NS1E_6fusion15FusionCallbacksIS1I_NS1N_17LinearCombinationISI_fSI_fLNS_15FloatRoundStyleE2EEES1J_S1M_JEEENS4_5SM1004TMEM4LOAD26SM100_TMEM_LOAD_32dp32b64xENS4_13SM90_TMA_LOADES1B_NS4_39AutoVectorizingCopyWithAssumedAlignmentILi128EEENS4_14SM90_TMA_STOREES1B_S1Z_S1Z_EEEvvEEEEvNT_6ParamsE)
	.align		4
        /*000c*/ 	.word	index@(__assertfail)
	.align		4
        /*0010*/ 	.word	0x00000000
	.align		4
        /*0014*/ 	.word	0xfffffffe
	.align		4
        /*0018*/ 	.word	0x00000000
	.align		4
        /*001c*/ 	.word	0xfffffffd
	.align		4
        /*0020*/ 	.word	0x00000000
	.align		4
        /*0024*/ 	.word	0xfffffffc


//--------------------- .nv.constant4             --------------------------
	.section	.nv.constant4,"a",@progbits
	.align	8
	.align		8
.nv.constant4:
        /*0000*/ 	.dword	__assertfail
	.align		8
        /*0008*/ 	.dword	__unnamed_1
	.align		8
        /*0010*/ 	.dword	__unnamed_2
	.align		8
        /*0018*/ 	.dword	_ZN40_INTERNAL_47698847_4_k_cu_382a5602_286604cuda3std3__45__cpo5beginE
	.align		8
        /*0020*/ 	.dword	_ZN40_INTERNAL_47698847_4_k_cu_382a5602_286604cuda3std3__45__cpo3endE
	.align		8
        /*0028*/ 	.dword	_ZN40_INTERNAL_47698847_4_k_cu_382a5602_286604cuda3std3__45__cpo6cbeginE
	.align		8
        /*0030*/ 	.dword	_ZN40_INTERNAL_47698847_4_k_cu_382a5602_286604cuda3std3__45__cpo4cendE
	.align		8
        /*0038*/ 	.dword	_ZN40_INTERNAL_47698847_4_k_cu_382a5602_286604cuda3std3__442_GLOBAL__N__47698847_4_k_cu_382a5602_286606ignoreE
	.align		8
        /*0040*/ 	.dword	_ZN40_INTERNAL_47698847_4_k_cu_382a5602_286604cuda3std3__419piecewise_constructE
	.align		8
        /*0048*/ 	.dword	_ZN40_INTERNAL_47698847_4_k_cu_382a5602_286604cuda3std3__48in_placeE
	.align		8
        /*0050*/ 	.dword	_ZN40_INTERNAL_47698847_4_k_cu_382a5602_286604cuda3std6ranges3__45__cpo4swapE
	.align		8
        /*0058*/ 	.dword	_ZN40_INTERNAL_47698847_4_k_cu_382a5602_286604cuda3std6ranges3__45__cpo9iter_moveE
	.align		8
        /*0060*/ 	.dword	_ZN40_INTERNAL_47698847_4_k_cu_382a5602_286604cute7productE
	.align		8
        /*0068*/ 	.dword	_ZN40_INTERNAL_47698847_4_k_cu_382a5602_286604cute1_E
	.align		8
        /*0070*/ 	.dword	$str$25
	.align		8
        /*0078*/ 	.dword	$str$26
	.align		8
        /*0080*/ 	.dword	$str$27
	.align		8
        /*0088*/ 	.dword	$str$28


//--------------------- .text._ZN7cutlass13device_kernelINS_4gemm6kernel13GemmUniversalIN4cute5tupleIJiiiiEEENS1_10collective13CollectiveMmaINS1_35MainloopSm100TmaUmmaWarpSpecializedILi2ELi2ELi2ENS5_IJNS4_1CILi4EEESB_NSA_ILi1EEEEEEEENS5_IJNSA_ILi256EEESF_NSA_ILi128EEEEEENS_10bfloat16_tENS5_IJlSC_lEEESI_SJ_NS4_8TiledMMAINS4_8MMA_AtomIJNS4_26SM100_MMA_F16BF16_2x1SM_SSISI_SI_fLi256ELi256ELNS4_4UMMA5MajorE0ELSO_0ELNSN_7ScaleInE0ELSP_0EEEEEENS4_6LayoutINS5_IJSC_SC_SC_EEENS5_IJNSA_ILi0EEESU_SU_EEEEENS5_IJNS4_10UnderscoreESX_SX_EEEEENS4_28SM100_TMA_2SM_LOAD_MULTICASTENS4_14ComposedLayoutINS4_7SwizzleILi3ELi4ELi3EEENS4_18smem_ptr_flag_bitsILi16EEENSS_INS5_IJNSA_ILi8EEENSA_ILi64EEEEEENS5_IJS17_SC_EEEEEEEvNS4_8identityES10_S1B_vS1C_EENS_8epilogue10collective18CollectiveEpilogueINS1E_23Sm100TmaWarpSpecializedILi4ELi2ELi64ELb1ELb0EEEJNS5_IJSG_SF_SG_EEENS5_IJNSS_ISG_SC_EENSS_IS17_SC_EEEEESI_SJ_SI_SJ_NS1E_6fusion15FusionCallbacksIS1I_NS1N_17LinearCombinationISI_fSI_fLNS_15FloatRoundStyleE2EEES1J_S1M_JEEENS4_5SM1004TMEM4LOAD26SM100_TMEM_LOAD_32dp32b64xENS4_13SM90_TMA_LOADES1B_NS4_39AutoVectorizingCopyWithAssumedAlignmentILi128EEENS4_14SM90_TMA_STOREES1B_S1Z_S1Z_EEEvvEEEEvNT_6ParamsE --------------------------
	.section	.text._ZN7cutlass13device_kernelINS_4gemm6kernel13GemmUniversalIN4cute5tupleIJiiiiEEENS1_10collective13CollectiveMmaINS1_35MainloopSm100TmaUmmaWarpSpecializedILi2ELi2ELi2ENS5_IJNS4_1CILi4EEESB_NSA_ILi1EEEEEEEENS5_IJNSA_ILi256EEESF_NSA_ILi128EEEEEENS_10bfloat16_tENS5_IJlSC_lEEESI_SJ_NS4_8TiledMMAINS4_8MMA_AtomIJNS4_26SM100_MMA_F16BF16_2x1SM_SSISI_SI_fLi256ELi256ELNS4_4UMMA5MajorE0ELSO_0ELNSN_7ScaleInE0ELSP_0EEEEEENS4_6LayoutINS5_IJSC_SC_SC_EEENS5_IJNSA_ILi0EEESU_SU_EEEEENS5_IJNS4_10UnderscoreESX_SX_EEEEENS4_28SM100_TMA_2SM_LOAD_MULTICASTENS4_14ComposedLayoutINS4_7SwizzleILi3ELi4ELi3EEENS4_18smem_ptr_flag_bitsILi16EEENSS_INS5_IJNSA_ILi8EEENSA_ILi64EEEEEENS5_IJS17_SC_EEEEEEEvNS4_8identityES10_S1B_vS1C_EENS_8epilogue10collective18CollectiveEpilogueINS1E_23Sm100TmaWarpSpecializedILi4ELi2ELi64ELb1ELb0EEEJNS5_IJSG_SF_SG_EEENS5_IJNSS_ISG_SC_EENSS_IS17_SC_EEEEESI_SJ_SI_SJ_NS1E_6fusion15FusionCallbacksIS1I_NS1N_17LinearCombinationISI_fSI_fLNS_15FloatRoundStyleE2EEES1J_S1M_JEEENS4_5SM1004TMEM4LOAD26SM100_TMEM_LOAD_32dp32b64xENS4_13SM90_TMA_LOADES1B_NS4_39AutoVectorizingCopyWithAssumedAlignmentILi128EEENS4_14SM90_TMA_STOREES1B_S1Z_S1Z_EEEvvEEEEvNT_6ParamsE,"ax",@progbits
	.align	128
.text._ZN7cutlass13device_kernelINS_4gemm6kernel13GemmUniversalIN4cute5tupleIJiiiiEEENS1_10collective13CollectiveMmaINS1_35MainloopSm100TmaUmmaWarpSpecializedILi2ELi2ELi2ENS5_IJNS4_1CILi4EEESB_NSA_ILi1EEEEEEEENS5_IJNSA_ILi256EEESF_NSA_ILi128EEEEEENS_10bfloat16_tENS5_IJlSC_lEEESI_SJ_NS4_8TiledMMAINS4_8MMA_AtomIJNS4_26SM100_MMA_F16BF16_2x1SM_SSISI_SI_fLi256ELi256ELNS4_4UMMA5MajorE0ELSO_0ELNSN_7ScaleInE0ELSP_0EEEEEENS4_6LayoutINS5_IJSC_SC_SC_EEENS5_IJNSA_ILi0EEESU_SU_EEEEENS5_IJNS4_10UnderscoreESX_SX_EEEEENS4_28SM100_TMA_2SM_LOAD_MULTICASTENS4_14ComposedLayoutINS4_7SwizzleILi3ELi4ELi3EEENS4_18smem_ptr_flag_bitsILi16EEENSS_INS5_IJNSA_ILi8EEENSA_ILi64EEEEEENS5_IJS17_SC_EEEEEEEvNS4_8identityES10_S1B_vS1C_EENS_8epilogue10collective18CollectiveEpilogueINS1E_23Sm100TmaWarpSpecializedILi4ELi2ELi64ELb1ELb0EEEJNS5_IJSG_SF_SG_EEENS5_IJNSS_ISG_SC_EENSS_IS17_SC_EEEEESI_SJ_SI_SJ_NS1E_6fusion15FusionCallbacksIS1I_NS1N_17LinearCombinationISI_fSI_fLNS_15FloatRoundStyleE2EEES1J_S1M_JEEENS4_5SM1004TMEM4LOAD26SM100_TMEM_LOAD_32dp32b64xENS4_13SM90_TMA_LOADES1B_NS4_39AutoVectorizingCopyWithAssumedAlignmentILi128EEENS4_14SM90_TMA_STOREES1B_S1Z_S1Z_EEEvvEEEEvNT_6ParamsE:
        .type           _ZN7cutlass13device_kernelINS_4gemm6kernel13GemmUniversalIN4cute5tupleIJiiiiEEENS1_10collective13CollectiveMmaINS1_35MainloopSm100TmaUmmaWarpSpecializedILi2ELi2ELi2ENS5_IJNS4_1CILi4EEESB_NSA_ILi1EEEEEEEENS5_IJNSA_ILi256EEESF_NSA_ILi128EEEEEENS_10bfloat16_tENS5_IJlSC_lEEESI_SJ_NS4_8TiledMMAINS4_8MMA_AtomIJNS4_26SM100_MMA_F16BF16_2x1SM_SSISI_SI_fLi256ELi256ELNS4_4UMMA5MajorE0ELSO_0ELNSN_7ScaleInE0ELSP_0EEEEEENS4_6LayoutINS5_IJSC_SC_SC_EEENS5_IJNSA_ILi0EEESU_SU_EEEEENS5_IJNS4_10UnderscoreESX_SX_EEEEENS4_28SM100_TMA_2SM_LOAD_MULTICASTENS4_14ComposedLayoutINS4_7SwizzleILi3ELi4ELi3EEENS4_18smem_ptr_flag_bitsILi16EEENSS_INS5_IJNSA_ILi8EEENSA_ILi64EEEEEENS5_IJS17_SC_EEEEEEEvNS4_8identityES10_S1B_vS1C_EENS_8epilogue10collective18CollectiveEpilogueINS1E_23Sm100TmaWarpSpecializedILi4ELi2ELi64ELb1ELb0EEEJNS5_IJSG_SF_SG_EEENS5_IJNSS_ISG_SC_EENSS_IS17_SC_EEEEESI_SJ_SI_SJ_NS1E_6fusion15FusionCallbacksIS1I_NS1N_17LinearCombinationISI_fSI_fLNS_15FloatRoundStyleE2EEES1J_S1M_JEEENS4_5SM1004TMEM4LOAD26SM100_TMEM_LOAD_32dp32b64xENS4_13SM90_TMA_LOADES1B_NS4_39AutoVectorizingCopyWithAssumedAlignmentILi128EEENS4_14SM90_TMA_STOREES1B_S1Z_S1Z_EEEvvEEEEvNT_6ParamsE,@function
        .size           _ZN7cutlass13device_kernelINS_4gemm6kernel13GemmUniversalIN4cute5tupleIJiiiiEEENS1_10collective13CollectiveMmaINS1_35MainloopSm100TmaUmmaWarpSpecializedILi2ELi2ELi2ENS5_IJNS4_1CILi4EEESB_NSA_ILi1EEEEEEEENS5_IJNSA_ILi256EEESF_NSA_ILi128EEEEEENS_10bfloat16_tENS5_IJlSC_lEEESI_SJ_NS4_8TiledMMAINS4_8MMA_AtomIJNS4_26SM100_MMA_F16BF16_2x1SM_SSISI_SI_fLi256ELi256ELNS4_4UMMA5MajorE0ELSO_0ELNSN_7ScaleInE0ELSP_0EEEEEENS4_6LayoutINS5_IJSC_SC_SC_EEENS5_IJNSA_ILi0EEESU_SU_EEEEENS5_IJNS4_10UnderscoreESX_SX_EEEEENS4_28SM100_TMA_2SM_LOAD_MULTICASTENS4_14ComposedLayoutINS4_7SwizzleILi3ELi4ELi3EEENS4_18smem_ptr_flag_bitsILi16EEENSS_INS5_IJNSA_ILi8EEENSA_ILi64EEEEEENS5_IJS17_SC_EEEEEEEvNS4_8identityES10_S1B_vS1C_EENS_8epilogue10collective18CollectiveEpilogueINS1E_23Sm100TmaWarpSpecializedILi4ELi2ELi64ELb1ELb0EEEJNS5_IJSG_SF_SG_EEENS5_IJNSS_ISG_SC_EENSS_IS17_SC_EEEEESI_SJ_SI_SJ_NS1E_6fusion15FusionCallbacksIS1I_NS1N_17LinearCombinationISI_fSI_fLNS_15FloatRoundStyleE2EEES1J_S1M_JEEENS4_5SM1004TMEM4LOAD26SM100_TMEM_LOAD_32dp32b64xENS4_13SM90_TMA_LOADES1B_NS4_39AutoVectorizingCopyWithAssumedAlignmentILi128EEENS4_14SM90_TMA_STOREES1B_S1Z_S1Z_EEEvvEEEEvNT_6ParamsE,(.L_x_189 - _ZN7cutlass13device_kernelINS_4gemm6kernel13GemmUniversalIN4cute5tupleIJiiiiEEENS1_10collective13CollectiveMmaINS1_35MainloopSm100TmaUmmaWarpSpecializedILi2ELi2ELi2ENS5_IJNS4_1CILi4EEESB_NSA_ILi1EEEEEEEENS5_IJNSA_ILi256EEESF_NSA_ILi128EEEEEENS_10bfloat16_tENS5_IJlSC_lEEESI_SJ_NS4_8TiledMMAINS4_8MMA_AtomIJNS4_26SM100_MMA_F16BF16_2x1SM_SSISI_SI_fLi256ELi256ELNS4_4UMMA5MajorE0ELSO_0ELNSN_7ScaleInE0ELSP_0EEEEEENS4_6LayoutINS5_IJSC_SC_SC_EEENS5_IJNSA_ILi0EEESU_SU_EEEEENS5_IJNS4_10UnderscoreESX_SX_EEEEENS4_28SM100_TMA_2SM_LOAD_MULTICASTENS4_14ComposedLayoutINS4_7SwizzleILi3ELi4ELi3EEENS4_18smem_ptr_flag_bitsILi16EEENSS_INS5_IJNSA_ILi8EEENSA_ILi64EEEEEENS5_IJS17_SC_EEEEEEEvNS4_8identityES10_S1B_vS1C_EENS_8epilogue10collective18CollectiveEpilogueINS1E_23Sm100TmaWarpSpecializedILi4ELi2ELi64ELb1ELb0EEEJNS5_IJSG_SF_SG_EEENS5_IJNSS_ISG_SC_EENSS_IS17_SC_EEEEESI_SJ_SI_SJ_NS1E_6fusion15FusionCallbacksIS1I_NS1N_17LinearCombinationISI_fSI_fLNS_15FloatRoundStyleE2EEES1J_S1M_JEEENS4_5SM1004TMEM4LOAD26SM100_TMEM_LOAD_32dp32b64xENS4_13SM90_TMA_LOADES1B_NS4_39AutoVectorizingCopyWithAssumedAlignmentILi128EEENS4_14SM90_TMA_STOREES1B_S1Z_S1Z_EEEvvEEEEvNT_6ParamsE)
        .other          _ZN7cutlass13device_kernelINS_4gemm6kernel13GemmUniversalIN4cute5tupleIJiiiiEEENS1_10collective13CollectiveMmaINS1_35MainloopSm100TmaUmmaWarpSpecializedILi2ELi2ELi2ENS5_IJNS4_1CILi4EEESB_NSA_ILi1EEEEEEEENS5_IJNSA_ILi256EEESF_NSA_ILi128EEEEEENS_10bfloat16_tENS5_IJlSC_lEEESI_SJ_NS4_8TiledMMAINS4_8MMA_AtomIJNS4_26SM100_MMA_F16BF16_2x1SM_SSISI_SI_fLi256ELi256ELNS4_4UMMA5MajorE0ELSO_0ELNSN_7ScaleInE0ELSP_0EEEEEENS4_6LayoutINS5_IJSC_SC_SC_EEENS5_IJNSA_ILi0EEESU_SU_EEEEENS5_IJNS4_10UnderscoreESX_SX_EEEEENS4_28SM100_TMA_2SM_LOAD_MULTICASTENS4_14ComposedLayoutINS4_7SwizzleILi3ELi4ELi3EEENS4_18smem_ptr_flag_bitsILi16EEENSS_INS5_IJNSA_ILi8EEENSA_ILi64EEEEEENS5_IJS17_SC_EEEEEEEvNS4_8identityES10_S1B_vS1C_EENS_8epilogue10collective18CollectiveEpilogueINS1E_23Sm100TmaWarpSpecializedILi4ELi2ELi64ELb1ELb0EEEJNS5_IJSG_SF_SG_EEENS5_IJNSS_ISG_SC_EENSS_IS17_SC_EEEEESI_SJ_SI_SJ_NS1E_6fusion15FusionCallbacksIS1I_NS1N_17LinearCombinationISI_fSI_fLNS_15FloatRoundStyleE2EEES1J_S1M_JEEENS4_5SM1004TMEM4LOAD26SM100_TMEM_LOAD_32dp32b64xENS4_13SM90_TMA_LOADES1B_NS4_39AutoVectorizingCopyWithAssumedAlignmentILi128EEENS4_14SM90_TMA_STOREES1B_S1Z_S1Z_EEEvvEEEEvNT_6ParamsE,@"STO_CUDA_ENTRY STV_DEFAULT"
_ZN7cutlass13device_kernelINS_4gemm6kernel13GemmUniversalIN4cute5tupleIJiiiiEEENS1_10collective13CollectiveMmaINS1_35MainloopSm100TmaUmmaWarpSpecializedILi2ELi2ELi2ENS5_IJNS4_1CILi4EEESB_NSA_ILi1EEEEEEEENS5_IJNSA_ILi256EEESF_NSA_ILi128EEEEEENS_10bfloat16_tENS5_IJlSC_lEEESI_SJ_NS4_8TiledMMAINS4_8MMA_AtomIJNS4_26SM100_MMA_F16BF16_2x1SM_SSISI_SI_fLi256ELi256ELNS4_4UMMA5MajorE0ELSO_0ELNSN_7ScaleInE0ELSP_0EEEEEENS4_6LayoutINS5_IJSC_SC_SC_EEENS5_IJNSA_ILi0EEESU_SU_EEEEENS5_IJNS4_10UnderscoreESX_SX_EEEEENS4_28SM100_TMA_2SM_LOAD_MULTICASTENS4_14ComposedLayoutINS4_7SwizzleILi3ELi4ELi3EEENS4_18smem_ptr_flag_bitsILi16EEENSS_INS5_IJNSA_ILi8EEENSA_ILi64EEEEEENS5_IJS17_SC_EEEEEEEvNS4_8identityES10_S1B_vS1C_EENS_8epilogue10collective18CollectiveEpilogueINS1E_23Sm100TmaWarpSpecializedILi4ELi2ELi64ELb1ELb0EEEJNS5_IJSG_SF_SG_EEENS5_IJNSS_ISG_SC_EENSS_IS17_SC_EEEEESI_SJ_SI_SJ_NS1E_6fusion15FusionCallbacksIS1I_NS1N_17LinearCombinationISI_fSI_fLNS_15FloatRoundStyleE2EEES1J_S1M_JEEENS4_5SM1004TMEM4LOAD26SM100_TMEM_LOAD_32dp32b64xENS4_13SM90_TMA_LOADES1B_NS4_39AutoVectorizingCopyWithAssumedAlignmentILi128EEENS4_14SM90_TMA_STOREES1B_S1Z_S1Z_EEEvvEEEEvNT_6ParamsE:
[----:B------:R-:W1:Y:S01]  /*0000*/  LDC R1, c[0x0][0x37c] ;  /* 0x0000df00ff017b82 */ /* 0x000e620000000800 */
[----:B------:R-:W2:Y:S01]  /*0010*/  S2R R166, SR_TID.X ;  /* 0x0000000000a67919 */ /* 0x000ea20000002100 */
[----:B------:R-:W3:Y:S06]  /*0020*/  LDCU.64 UR8, c[0x0][0x890] ;  /* 0x00011200ff0877ac */ /* 0x000eec0008000a00 */
[----:B------:R-:W4:Y:S01]  /*0030*/  S2UR UR52, SR_CgaCtaId ;  /* 0x00000000003479c3 */ /* 0x000f220000008800 */
[----:B------:R-:W-:Y:S02]  /*0040*/  PRMT R150, RZ, 0x7610, R150 ;  /* 0x00007610ff967816 */ /* 0x000fe40000000096 */
[----:B------:R-:W-:-:S02]  /*0050*/  ELECT P0, URZ, PT ;  /* 0x0000000000ff782f */ /* 0x000fc40003800000 */
[----:B---3--:R-:W-:-:S04]  /*0060*/  ISETP.NE.U32.AND P1, PT, RZ, UR8, PT ;  /* 0x00000008ff007c0c */ /* 0x008fc8000bf25070 */
[----:B------:R-:W-:Y:S01]  /*0070*/  ISETP.NE.AND.EX P2, PT, RZ, UR9, PT, P1 ;  /* 0x00000009ff007c0c */ /* 0x000fe2000bf45310 */
[----:B----4-:R-:W-:Y:S02]  /*0080*/  ULOP3.LUT UR69, UR52, 0x1, URZ, 0xc0, !UPT ;  /* 0x0000000134457892 */ /* 0x010fe4000f8ec0ff */
[----:B------:R-:W-:Y:S01]  /*0090*/  ULOP3.LUT UR68, UR52, 0x1, URZ, 0x3c, !UPT ;  /* 0x0000000134447892 */ /* 0x000fe2000f8e3cff */
[----:B--2---:R-:W-:-:S05]  /*00a0*/  SHF.R.U32.HI R151, RZ, 0x5, R166 ;  /* 0x00000005ff977819 */ /* 0x004fca00000116a6 */
[----:B------:R-:W2:Y:S02]  /*00b0*/  SHFL.IDX PT, R0, R151, RZ, 0x1f ;  /* 0x00001fff97007589 */ /* 0x000ea400000e0000 */
[----:B--2---:R-:W-:Y:S02]  /*00c0*/  R2UR UR21, R0 ;  /* 0x00000000001572ca */ /* 0x004fe400000e0000 */
[----:B-1----:R-:W-:Y:S05]  /*00d0*/  @P2 BRA `(.L_x_0) ;  /* 0x0000000000302947 */ /* 0x002fea0003800000 */
[----:B------:R-:W1:Y:S02]  /*00e0*/  LDCU.64 UR4, c[0x0][0x888] ;  /* 0x00011100ff0477ac */ /* 0x000e640008000a00 */
[----:B-1----:R-:W-:-:S04]  /*00f0*/  UISETP.NE.U32.AND UP0, UPT, UR4, URZ, UPT ;  /* 0x000000ff0400728c */ /* 0x002fc8000bf05070 */
[----:B------:R-:W-:-:S09]  /*0100*/  UISETP.NE.AND.EX UP0, UPT, UR5, URZ, UPT, UP0 ;  /* 0x000000ff0500728c */ /* 0x000fd2000bf05300 */
[----:B------:R-:W-:Y:S05]  /*0110*/  BRA.U !UP0, `(.L_x_1) ;  /* 0x0000000108147547 */ /* 0x000fea000b800000 */
[----:B------:R-:W1:Y:S01]  /*0120*/  LDC.64 R2, c[0x0][0x888] ;  /* 0x00022200ff027b82 */ /* 0x000e620000000a00 */
[----:B------:R-:W1:Y:S02]  /*0130*/  LDCU.64 UR4, c[0x0][0x358] ;  /* 0x00006b00ff0477ac */ /* 0x000e640008000a00 */
[----:B-1----:R1:W5:Y:S01]  /*0140*/  LDG.E R73, desc[UR4][R2.64] ;  /* 0x0000000402497981 */ /* 0x002362000c1e1900 */
[----:B------:R-:W-:Y:S01]  /*0150*/  HFMA2 R150, -RZ, RZ, 0, 5.9604644775390625e-08 ;  /* 0x00000001ff967431 */ /* 0x000fe200000001ff */
[----:B------:R-:W-:Y:S05]  /*0160*/  BRA `(.L_x_0) ;  /* 0x00000000000c7947 */ /* 0x000fea0003800000 */
.L_x_1:
[----:B------:R-:W1:Y:S01]  /*0170*/  LDCU UR4, c[0x0][0x880] ;  /* 0x00011000ff0477ac */ /* 0x000e620008000800 */
[----:B------:R-:W-:Y:S01]  /*0180*/  HFMA2 R150, -RZ, RZ, 0, 5.9604644775390625e-08 ;  /* 0x00000001ff967431 */ /* 0x000fe200000001ff */
[----:B-1----:R-:W-:-:S07]  /*0190*/  MOV R73, UR4 ;  /* 0x0000000400497c02 */ /* 0x002fce0008000f00 */
.L_x_0:
[----:B------:R-:W2:Y:S02]  /*01a0*/  LDCU.64 UR4, c[0x0][0x8b0] ;  /* 0x00011600ff0477ac */ /* 0x000ea40008000a00 */
[----:B--2---:R-:W-:-:S04]  /*01b0*/  UISETP.NE.U32.AND UP0, UPT, UR4, URZ, UPT ;  /* 0x000000ff0400728c */ /* 0x004fc8000bf05070 */
[----:B------:R-:W-:-:S09]  /*01c0*/  UISETP.NE.AND.EX UP0, UPT, UR5, URZ, UPT, UP0 ;  /* 0x000000ff0500728c */ /* 0x000fd2000bf05300 */
[----:B------:R-:W-:Y:S05]  /*01d0*/  BRA.U UP0, `(.L_x_2) ;  /* 0x0000000100287547 */ /* 0x000fea000b800000 */
[----:B------:R-:W2:Y:S02]  /*01e0*/  LDCU.64 UR4, c[0x0][0x8a8] ;  /* 0x00011500ff0477ac */ /* 0x000ea40008000a00 */
[----:B--2---:R-:W-:-:S04]  /*01f0*/  UISETP.NE.U32.AND UP0, UPT, UR4, URZ, UPT ;  /* 0x000000ff0400728c */ /* 0x004fc8000bf05070 */
[----:B------:R-:W-:-:S09]  /*0200*/  UISETP.NE.AND.EX UP0, UPT, UR5, URZ, UPT, UP0 ;  /* 0x000000ff0500728c */ /* 0x000fd2000bf05300 */
[----:B------:R-:W-:Y:S05]  /*0210*/  BRA.U !UP0, `(.L_x_3) ;  /* 0x0000000108107547 */ /* 0x000fea000b800000 */
[----:B------:R-:W2:Y:S01]  /*0220*/  LDC.64 R70, c[0x0][0x8a8] ;  /* 0x00022a00ff467b82 */ /* 0x000ea20000000a00 */
[----:B------:R-:W2:Y:S02]  /*0230*/  LDCU.64 UR4, c[0x0][0x358] ;  /* 0x00006b00ff0477ac */ /* 0x000ea40008000a00 */
[----:B--2---:R2:W5:Y:S01]  /*0240*/  LDG.E R70, desc[UR4][R70.64] ;  /* 0x0000000446467981 */ /* 0x004562000c1e1900 */
[----:B------:R-:W-:Y:S05]  /*0250*/  BRA `(.L_x_2) ;  /* 0x0000000000087947 */ /* 0x000fea0003800000 */
.L_x_3:
[----:B------:R-:W2:Y:S02]  /*0260*/  LDCU UR4, c[0x0][0x8a0] ;  /* 0x00011400ff0477ac */ /* 0x000ea40008000800 */
[----:B--2---:R-:W-:Y:S02]  /*0270*/  MOV R70, UR4 ;  /* 0x0000000400467c02 */ /* 0x004fe40008000f00 */
.L_x_2:
[----:B------:R-:W-:Y:S01]  /*0280*/  IMAD.U32 R0, RZ, RZ, UR21 ;  /* 0x00000015ff007e24 */ /* 0x000fe2000f8e00ff */
[----:B------:R-:W-:Y:S04]  /*0290*/  BSSY.RECONVERGENT B0, `(.L_x_4) ;  /* 0x000000c000007945 */ /* 0x000fe80003800200 */
[C---:B------:R-:W-:Y:S02]  /*02a0*/  ISETP.NE.OR P3, PT, R0.reuse, 0x1, !P0 ;  /* 0x000000010000780c */ /* 0x040fe40004765670 */
[----:B------:R-:W-:-:S11]  /*02b0*/  ISETP.NE.OR P2, PT, R0, 0x3, !P0 ;  /* 0x000000030000780c */ /* 0x000fd60004745670 */
[----:B------:R-:W-:Y:S05]  /*02c0*/  @P3 BRA `(.L_x_5) ;  /* 0x0000000000203947 */ /* 0x000fea0003800000 */
[----:B------:R-:W3:Y:S02]  /*02d0*/  LDCU.64 UR4, c[0x0][0x348] ;  /* 0x00006900ff0477ac */ /* 0x000ee40008000a00 */
[----:B---3--:R-:W-:Y:S02]  /*02e0*/  UIADD3 UR6, UP1, UPT, UR4, 0x80, URZ ;  /* 0x0000008004067890 */ /* 0x008fe4000ff3e0ff */
[----:B------:R-:W-:Y:S02]  /*02f0*/  UIADD3 UR4, UP0, UPT, UR4, 0x180, URZ ;  /* 0x0000018004047890 */ /* 0x000fe4000ff1e0ff */
[----:B------:R-:W-:Y:S02]  /*0300*/  UIADD3.X UR7, UPT, UPT, URZ, UR5, URZ, UP1, !UPT ;  /* 0x00000005ff077290 */ /* 0x000fe40008ffe4ff */
[----:B------:R-:W-:-:S07]  /*0310*/  UIADD3.X UR5, UPT, UPT, URZ, UR5, URZ, UP0, !UPT ;  /* 0x00000005ff057290 */ /* 0x000fce00087fe4ff */
[----:B------:R3:W-:Y:S02]  /*0320*/  UTMACCTL.PF [UR6] ;  /* 0x00000000060079b9 */ /* 0x0007e40008040000 */
[----:B------:R3:W-:Y:S02]  /*0330*/  UTMACCTL.PF [UR4] ;  /* 0x00000000040079b9 */ /* 0x0007e40008040000 */
[----:B---3--:R-:W-:Y:S01]  /*0340*/  NOP ;  /* 0x0000000000007918 */ /* 0x008fe20000000000 */
.L_x_5:
[----:B------:R-:W-:Y:S05]  /*0350*/  BSYNC.RECONVERGENT B0 ;  /* 0x0000000000007941 */ /* 0x000fea0003800200 */
.L_x_4:
[----:B------:R-:W-:Y:S04]  /*0360*/  BSSY.RECONVERGENT B0, `(.L_x_6) ;  /* 0x000000a000007945 */ /* 0x000fe80003800200 */
        /* <DEDUP_REMOVED lines=9> */
.L_x_7:
[----:B------:R-:W-:Y:S05]  /*0400*/  BSYNC.RECONVERGENT B0 ;  /* 0x0000000000007941 */ /* 0x000fea0003800200 */
.L_x_6:
[----:B------:R-:W3:Y:S01]  /*0410*/  LDCU.64 UR4, c[0x0][0x888] ;  /* 0x00011100ff0477ac */ /* 0x000ee20008000a00 */
[----:B------:R-:W-:Y:S01]  /*0420*/  ISETP.NE.AND.EX P1, PT, RZ, UR9, PT, P1 ;  /* 0x00000009ff007c0c */ /* 0x000fe2000bf25310 */
[----:B------:R-:W-:Y:S01]  /*0430*/  UPLOP3.LUT UP3, UPT, UPT, UPT, UPT, 0x80, 0x8 ;  /* 0x000000000008789c */ /* 0x000fe20003f6f070 */
[----:B---3--:R-:W-:-:S04]  /*0440*/  ISETP.NE.U32.AND P2, PT, RZ, UR4, PT ;  /* 0x00000004ff007c0c */ /* 0x008fc8000bf45070 */
[----:B------:R-:W-:-:S13]  /*0450*/  ISETP.NE.AND.EX P2, PT, RZ, UR5, PT, P2 ;  /* 0x00000005ff007c0c */ /* 0x000fda000bf45320 */
[----:B------:R-:W-:Y:S05]  /*0460*/  @P2 BRA P1, `(.L_x_8) ;  /* 0x0000000000282947 */ /* 0x000fea0000800000 */
[----:B------:R-:W-:Y:S01]  /*0470*/  UISETP.NE.U32.AND UP0, UPT, UR8, URZ, UPT ;  /* 0x000000ff0800728c */ /* 0x000fe2000bf05070 */
[----:B-----5:R-:W-:Y:S01]  /*0480*/  FSETP.NEU.AND P1, PT, R73, RZ, PT ;  /* 0x000000ff4900720b */ /* 0x020fe20003f2d000 */
[----:B------:R-:W-:Y:S02]  /*0490*/  UISETP.NE.U32.AND UP2, UPT, UR4, URZ, UPT ;  /* 0x000000ff0400728c */ /* 0x000fe4000bf45070 */
[----:B------:R-:W-:Y:S02]  /*04a0*/  UISETP.NE.AND.EX UP1, UPT, UR9, URZ, UPT, UP0 ;  /* 0x000000ff0900728c */ /* 0x000fe4000bf25300 */
[----:B------:R-:W-:-:S04]  /*04b0*/  UISETP.NE.AND.EX UP0, UPT, UR5, URZ, UPT, UP2 ;  /* 0x000000ff0500728c */ /* 0x000fc8000bf05320 */
[----:B------:R-:W-:-:S04]  /*04c0*/  USEL UR4, URZ, 0xffffffff, UP0 ;  /* 0xffffffffff047887 */ /* 0x000fc80008000000 */
[----:B------:R-:W-:Y:S01]  /*04d0*/  VOTEU.ANY UP0, P1 ;  /* 0x0000000000ff7886 */ /* 0x000fe20000800100 */
[----:B------:R-:W-:-:S04]  /*04e0*/  @!UP1 USEL UR4, URZ, 0xffffffff, UP0 ;  /* 0xffffffffff049887 */ /* 0x000fc80008000000 */
[----:B------:R-:W-:-:S04]  /*04f0*/  ULOP3.LUT UR4, UR4, 0x1, URZ, 0xc0, !UPT ;  /* 0x0000000104047892 */ /* 0x000fc8000f8ec0ff */
[----:B------:R-:W-:-:S11]  /*0500*/  UISETP.NE.U32.AND UP3, UPT, UR4, 0x1, UPT ;  /* 0x000000010400788c */ /* 0x000fd6000bf65070 */
.L_x_8:
[----:B------:R-:W3:Y:S01]  /*0510*/  SHFL.IDX PT, R0, R151, RZ, 0x1f ;  /* 0x00001fff97007589 */ /* 0x000ee200000e0000 */
[----:B------:R-:W-:-:S04]  /*0520*/  UISETP.NE.AND UP0, UPT, UR21, 0x2, UPT ;  /* 0x000000021500788c */ /* 0x000fc8000bf05270 */
[----:B------:R-:W-:Y:S02]  /*0530*/  UISETP.EQ.AND UP1, UPT, UR69, URZ, !UP0 ;  /* 0x000000ff4500728c */ /* 0x000fe4000c722270 */
[----:B------:R-:W-:-:S04]  /*0540*/  USEL UR41, URZ, 0x1, UP0 ;  /* 0x00000001ff297887 */ /* 0x000fc80008000000 */
[----:B------:R-:W-:Y:S02]  /*0550*/  PLOP3.LUT P4, PT, P0, PT, UP1, 0x80, 0x8 ;  /* 0x000000000008781c */ /* 0x000fe4000078f018 */
[----:B---3--:R-:W-:-:S13]  /*0560*/  ISETP.NE.AND P1, PT, R0, RZ, PT ;  /* 0x000000ff0000720c */ /* 0x008fda0003f25270 */
[----:B------:R-:W-:Y:S05]  /*0570*/  @P1 BRA `(.L_x_9) ;  /* 0x0000000000441947 */ /* 0x000fea0003800000 */
[----:B------:R-:W-:Y:S01]  /*0580*/  UMOV UR4, 0x400 ;  /* 0x0000040000047882 */ /* 0x000fe20000000000 */
[----:B------:R-:W-:Y:S01]  /*0590*/  UMOV UR8, 0x1 ;  /* 0x0000000100087882 */ /* 0x000fe20000000000 */
[----:B------:R-:W-:Y:S01]  /*05a0*/  UMOV UR6, 0x5 ;  /* 0x0000000500067882 */ /* 0x000fe20000000000 */
[----:B------:R-:W-:Y:S02]  /*05b0*/  ULEA UR4, UR52, UR4, 0x18 ;  /* 0x0000000434047291 */ /* 0x000fe4000f8ec0ff */
[----:B------:R-:W-:-:S04]  /*05c0*/  UIADD3 UR8, UPT, UPT, -UR8, 0x100000, URZ ;  /* 0x0010000008087890 */ /* 0x000fc8000fffe1ff */
[----:B------:R-:W-:Y:S02]  /*05d0*/  USHF.L.U32 UR9, UR8, 0xb, URZ ;  /* 0x0000000b08097899 */ /* 0x000fe400080006ff */
[----:B------:R-:W-:Y:S02]  /*05e0*/  USHF.L.U32 UR8, UR8, 0x1, URZ ;  /* 0x0000000108087899 */ /* 0x000fe400080006ff */
[----:B------:R-:W-:-:S04]  /*05f0*/  UIADD3 UR6, UPT, UPT, -UR6, 0x100000, URZ ;  /* 0x0010000006067890 */ /* 0x000fc8000fffe1ff */
[----:B------:R-:W-:Y:S02]  /*0600*/  USHF.L.U32 UR7, UR6, 0xb, URZ ;  /* 0x0000000b06077899 */ /* 0x000fe400080006ff */
[----:B------:R-:W-:Y:S01]  /*0610*/  USHF.L.U32 UR6, UR6, 0x1, URZ ;  /* 0x0000000106067899 */ /* 0x000fe200080006ff */
[----:B------:R-:W-:Y:S01]  /*0620*/  ELECT P1, URZ, PT ;  /* 0x0000000000ff782f */ /* 0x000fe20003820000 */
[----:B------:R-:W3:Y:S02]  /*0630*/  FENCE.VIEW.ASYNC.S ;  /* 0x00000000000073c6 */ /* 0x000ee40000000000 */
[----:B---3--:R3:W4:Y:S08]  /*0640*/  SYNCS.EXCH.64 URZ, [UR4], UR8 ;  /* 0x0000000804ff75b2 */ /* 0x0087300008000100 */
[----:B------:R3:W1:Y:S01]  /*0650*/  SYNCS.EXCH.64 URZ, [UR4+0x10], UR6 ;  /* 0x0000100604ff75b2 */ /* 0x0006620008000100 */
[----:B------:R3:W1:Y:S01]  /*0660*/  SYNCS.EXCH.64 URZ, [UR4+0x8], UR8 ;  /* 0x0000080804ff75b2 */ /* 0x0006620008000100 */
[----:B------:R3:W1:Y:S01]  /*0670*/  SYNCS.EXCH.64 URZ, [UR4+0x18], UR6 ;  /* 0x0000180604ff75b2 */ /* 0x0006620008000100 */
[----:B------:R-:W-:Y:S01]  /*0680*/  NOP ;  /* 0x0000000000007918 */ /* 0x000fe20000000000 */
.L_x_9:
[----:B------:R-:W2:Y:S01]  /*0690*/  SHFL.IDX PT, R0, R151, RZ, 0x1f ;  /* 0x00001fff97007589 */ /* 0x000ea200000e0000 */
[----:B------:R-:W-:Y:S01]  /*06a0*/  NOP ;  /* 0x0000000000007918 */ /* 0x000fe20000000000 */
[----:B--2---:R-:W-:-:S13]  /*06b0*/  ISETP.NE.AND P1, PT, R0, 0x1, PT ;  /* 0x000000010000780c */ /* 0x004fda0003f25270 */
[----:B------:R-:W-:Y:S05]  /*06c0*/  @P1 BRA `(.L_x_10) ;  /* 0x0000000000541947 */ /* 0x000fea0003800000 */
[----:B---3--:R-:W-:Y:S01]  /*06d0*/  UMOV UR4, 0x400 ;  /* 0x0000040000047882 */ /* 0x008fe20000000000 */
        /* <DEDUP_REMOVED lines=10> */
[----:B------:R-:W2:Y:S02]  /*0780*/  FENCE.VIEW.ASYNC.S ;  /* 0x00000000000073c6 */ /* 0x000ea40000000000 */
[----:B--2---:R2:W3:Y:S08]  /*0790*/  SYNCS.EXCH.64 URZ, [UR4+0x20], UR8 ;  /* 0x0000200804ff75b2 */ /* 0x0044f00008000100 */
[----:B------:R2:W1:Y:S01]  /*07a0*/  SYNCS.EXCH.64 URZ, [UR4+0x40], UR6 ;  /* 0x0000400604ff75b2 */ /* 0x0004620008000100 */
[----:B------:R2:W1:Y:S01]  /*07b0*/  SYNCS.EXCH.64 URZ, [UR4+0x28], UR8 ;  /* 0x0000280804ff75b2 */ /* 0x0004620008000100 */
[----:B------:R2:W1:Y:S01]  /*07c0*/  SYNCS.EXCH.64 URZ, [UR4+0x48], UR6 ;  /* 0x0000480604ff75b2 */ /* 0x0004620008000100 */
[----:B------:R2:W1:Y:S01]  /*07d0*/  SYNCS.EXCH.64 URZ, [UR4+0x30], UR8 ;  /* 0x0000300804ff75b2 */ /* 0x0004620008000100 */
[----:B------:R2:W1:Y:S01]  /*07e0*/  SYNCS.EXCH.64 URZ, [UR4+0x50], UR6 ;  /* 0x0000500604ff75b2 */ /* 0x0004620008000100 */
[----:B------:R2:W1:Y:S01]  /*07f0*/  SYNCS.EXCH.64 URZ, [UR4+0x38], UR8 ;  /* 0x0000380804ff75b2 */ /* 0x0004620008000100 */
[----:B------:R2:W1:Y:S01]  /*0800*/  SYNCS.EXCH.64 URZ, [UR4+0x58], UR6 ;  /* 0x0000580604ff75b2 */ /* 0x0004620008000100 */
[----:B------:R-:W-:Y:S01]  /*0810*/  NOP ;  /* 0x0000000000007918 */ /* 0x000fe20000000000 */
.L_x_10:
[----:B------:R-:W4:Y:S01]  /*0820*/  SHFL.IDX PT, R0, R151, RZ, 0x1f ;  /* 0x00001fff97007589 */ /* 0x000f2200000e0000 */
[----:B------:R-:W-:Y:S01]  /*0830*/  NOP ;  /* 0x0000000000007918 */ /* 0x000fe20000000000 */
[----:B----4-:R-:W-:-:S13]  /*0840*/  ISETP.NE.AND P1, PT, R0, 0x3, PT ;  /* 0x000000030000780c */ /* 0x010fda0003f25270 */
[----:B------:R-:W-:Y:S05]  /*0850*/  @P1 BRA `(.L_x_11) ;  /* 0x00000000002c1947 */ /* 0x000fea0003800000 */
[----:B--23--:R-:W-:Y:S01]  /*0860*/  UMOV UR6, 0x400 ;  /* 0x0000040000067882 */ /* 0x00cfe20000000000 */
[----:B------:R-:W-:Y:S01]  /*0870*/  UMOV UR4, 0x20 ;  /* 0x0000002000047882 */ /* 0x000fe20000000000 */
[----:B------:R-:W-:Y:S02]  /*0880*/  ULEA UR6, UR52, UR6, 0x18 ;  /* 0x0000000634067291 */ /* 0x000fe4000f8ec0ff */
[----:B------:R-:W-:-:S04]  /*0890*/  UIADD3 UR4, UPT, UPT, -UR4, 0x100000, URZ ;  /* 0x0010000004047890 */ /* 0x000fc8000fffe1ff */
[----:B------:R-:W-:Y:S02]  /*08a0*/  USHF.L.U32 UR5, UR4, 0xb, URZ ;  /* 0x0000000b04057899 */ /* 0x000fe400080006ff */
[----:B------:R-:W-:Y:S01]  /*08b0*/  USHF.L.U32 UR4, UR4, 0x1, URZ ;  /* 0x0000000104047899 */ /* 0x000fe200080006ff */
[----:B------:R-:W-:Y:S01]  /*08c0*/  ELECT P1, URZ, PT ;  /* 0x0000000000ff782f */ /* 0x000fe20003820000 */
[----:B------:R-:W2:Y:S10]  /*08d0*/  FENCE.VIEW.ASYNC.S ;  /* 0x00000000000073c6 */ /* 0x000eb40000000000 */
[----:B--2---:R4:W2:Y:S01]  /*08e0*/  SYNCS.EXCH.64 URZ, [UR6+0x60], UR4 ;  /* 0x0000600406ff75b2 */ /* 0x0048a20008000100 */
[----:B------:R4:W3:Y:S02]  /*08f0*/  SYNCS.EXCH.64 URZ, [UR6+0x68], UR4 ;  /* 0x0000680406ff75b2 */ /* 0x0008e40008000100 */
[----:B----4-:R-:W-:Y:S01]  /*0900*/  NOP ;  /* 0x0000000000007918 */ /* 0x010fe20000000000 */
.L_x_11:
[----:B------:R-:W4:Y:S01]  /*0910*/  SHFL.IDX PT, R0, R151, RZ, 0x1f ;  /* 0x00001fff97007589 */ /* 0x000f2200000e0000 */
[----:B------:R-:W-:Y:S01]  /*0920*/  NOP ;  /* 0x0000000000007918 */ /* 0x000fe20000000000 */
[----:B----4-:R-:W-:-:S13]  /*0930*/  ISETP.NE.AND P1, PT, R0, 0x4, PT ;  /* 0x000000040000780c */ /* 0x010fda0003f25270 */
[----:B------:R-:W-:Y:S05]  /*0940*/  @P1 BRA `(.L_x_12) ;  /* 0x0000000000481947 */ /* 0x000fea0003800000 */
[----:B--23--:R-:W-:Y:S01]  /*0950*/  UMOV UR4, 0xe20 ;  /* 0x00000e2000047882 */ /* 0x00cfe20000000000 */
[----:B------:R-:W-:Y:S01]  /*0960*/  UMOV UR6, 0x400 ;  /* 0x0000040000067882 */ /* 0x000fe20000000000 */
[----:B------:R-:W-:Y:S01]  /*0970*/  USEL UR4, UR4, 0xc20, UP3 ;  /* 0x00000c2004047887 */ /* 0x000fe20009800000 */
        /* <DEDUP_REMOVED lines=10> */
[----:B--2---:R4:W2:Y:S08]  /*0a20*/  SYNCS.EXCH.64 URZ, [UR6+0x70], UR8 ;  /* 0x0000700806ff75b2 */ /* 0x0048b00008000100 */
[----:B------:R4:W3:Y:S01]  /*0a30*/  SYNCS.EXCH.64 URZ, [UR6+0x80], UR4 ;  /* 0x0000800406ff75b2 */ /* 0x0008e20008000100 */
[----:B------:R4:W1:Y:S01]  /*0a40*/  SYNCS.EXCH.64 URZ, [UR6+0x78], UR8 ;  /* 0x0000780806ff75b2 */ /* 0x0008620008000100 */
[----:B------:R4:W1:Y:S02]  /*0a50*/  SYNCS.EXCH.64 URZ, [UR6+0x88], UR4 ;  /* 0x0000880406ff75b2 */ /* 0x0008640008000100 */
[----:B----4-:R-:W-:Y:S01]  /*0a60*/  NOP ;  /* 0x0000000000007918 */ /* 0x010fe20000000000 */
.L_x_12:
[----:B------:R-:W4:Y:S01]  /*0a70*/  SHFL.IDX PT, R0, R151, RZ, 0x1f ;  /* 0x00001fff97007589 */ /* 0x000f2200000e0000 */
[----:B------:R-:W-:Y:S01]  /*0a80*/  NOP ;  /* 0x0000000000007918 */ /* 0x000fe20000000000 */
[----:B----4-:R-:W-:-:S13]  /*0a90*/  ISETP.NE.AND P1, PT, R0, 0x5, PT ;  /* 0x000000050000780c */ /* 0x010fda0003f25270 */
[----:B------:R-:W-:Y:S05]  /*0aa0*/  @P1 BRA `(.L_x_13) ;  /* 0x0000000000441947 */ /* 0x000fea0003800000 */
[----:B--23--:R-:W-:Y:S01]  /*0ab0*/  UMOV UR4, 0x400 ;  /* 0x0000040000047882 */ /* 0x00cfe20000000000 */
        /* <DEDUP_REMOVED lines=16> */
.L_x_13:
[----:B------:R-:W4:Y:S01]  /*0bc0*/  SHFL.IDX PT, R0, R151, RZ, 0x1f ;  /* 0x00001fff97007589 */ /* 0x000f2200000e0000 */
[----:B------:R-:W-:Y:S01]  /*0bd0*/  ISETP.NE.OR P0, PT, RZ, UR21, !P0 ;  /* 0x00000015ff007c0c */ /* 0x000fe2000c705670 */
        /* <DEDUP_REMOVED lines=12> */
[----:B------:R4:W3:Y:S01]  /*0ca0*/  SYNCS.EXCH.64 URZ, [UR4+0xc0], UR6 ;  /* 0x0000c00604ff75b2 */ /* 0x0008e20008000100 */
[----:B------:R4:W1:Y:S01]  /*0cb0*/  SYNCS.EXCH.64 URZ, [UR4+0xb8], UR6 ;  /* 0x0000b80604ff75b2 */ /* 0x0008620008000100 */
[----:B------:R4:W1:Y:S02]  /*0cc0*/  SYNCS.EXCH.64 URZ, [UR4+0xc8], UR6 ;  /* 0x0000c80604ff75b2 */ /* 0x0008640008000100 */
[----:B----4-:R-:W-:Y:S01]  /*0cd0*/  NOP ;  /* 0x0000000000007918 */ /* 0x010fe20000000000 */
.L_x_14:
[----:B------:R-:W-:Y:S01]  /*0ce0*/  VOTEU.ALL UP0, P0 ;  /* 0x0000000000ff7886 */ /* 0x000fe20000000000 */
[----:B--23--:R-:W-:Y:S01]  /*0cf0*/  UMOV UR4, 0x20 ;  /* 0x0000002000047882 */ /* 0x00cfe20000000000 */
[----:B------:R-:W2:Y:S01]  /*0d00*/  LDCU UR28, c[0x0][0x36c] ;  /* 0x00006d80ff1c77ac */ /* 0x000ea20008000800 */
[----:B------:R-:W-:Y:S01]  /*0d10*/  NOP ;  /* 0x0000000000007918 */ /* 0x000fe20000000000 */
[----:B------:R-:W-:Y:S01]  /*0d20*/  LOP3.LUT R0, R166, 0x1f, RZ, 0xc0, !PT ;  /* 0x0000001fa6007812 */ /* 0x000fe200078ec0ff */
[----:B------:R-:W-:Y:S01]  /*0d30*/  @!UP0 UMOV UR6, 0x400 ;  /* 0x0000040000068882 */ /* 0x000fe20000000000 */
[----:B------:R-:W-:-:S04]  /*0d40*/  @!UP0 UIADD3 UR4, UPT, UPT, -UR4, 0x100000, URZ ;  /* 0x0010000004048890 */ /* 0x000fc8000fffe1ff */
[----:B------:R-:W-:Y:S02]  /*0d50*/  @!UP0 USHF.L.U32 UR5, UR4, 0xb, URZ ;  /* 0x0000000b04058899 */ /* 0x000fe400080006ff */
[----:B------:R-:W-:Y:S02]  /*0d60*/  @!UP0 USHF.L.U32 UR4, UR4, 0x1, URZ ;  /* 0x0000000104048899 */ /* 0x000fe400080006ff */
[----:B------:R-:W-:Y:S01]  /*0d70*/  @!UP0 ULEA UR6, UR52, UR6, 0x18 ;  /* 0x0000000634068291 */ /* 0x000fe2000f8ec0ff */
[----:B------:R-:W-:Y:S01]  /*0d80*/  VOTEU.ALL UP0, P0 ;  /* 0x0000000000ff7886 */ /* 0x000fe20000000000 */
[----:B------:R-:W-:Y:S02]  /*0d90*/  UISETP.NE.AND UP4, UPT, UR21, URZ, UPT ;  /* 0x000000ff1500728c */ /* 0x000fe4000bf85270 */
[----:B--2---:R-:W-:Y:S01]  /*0da0*/  UISETP.EQ.U32.AND UP1, UPT, UR28, 0x1, UPT ;  /* 0x000000011c00788c */ /* 0x004fe2000bf22070 */
[----:B------:R-:W2:Y:S07]  /*0db0*/  FENCE.VIEW.ASYNC.S ;  /* 0x00000000000073c6 */ /* 0x000eae0000000000 */
[----:B--2---:R2:W3:Y:S01]  /*0dc0*/  @!UP0 SYNCS.EXCH.64 URZ, [UR6+0xd0], UR4 ;  /* 0x0000d00406ff85b2 */ /* 0x0044e20008000100 */
[----:B------:R-:W-:Y:S05]  /*0dd0*/  BRA.U !UP1, `(.L_x_15) ;  /* 0x0000000109087547 */ /* 0x000fea000b800000 */
[----:B-1-3--:R-:W-:Y:S01]  /*0de0*/  UCGABAR_ARV ;  /* 0x00000000000079c7 */ /* 0x00afe20008000000 */
[----:B------:R-:W-:Y:S05]  /*0df0*/  BRA `(.L_x_16) ;  /* 0x0000000000047947 */ /* 0x000fea0003800000 */
.L_x_15:
[----:B-1-3--:R-:W-:Y:S01]  /*0e00*/  NOP ;  /* 0x0000000000007918 */ /* 0x00afe20000000000 */
.L_x_16:
[----:B------:R-:W1:Y:S01]  /*0e10*/  S2UR UR8, SR_CTAID.Y ;  /* 0x00000000000879c3 */ /* 0x000e620000002600 */
[----:B------:R-:W-:-:S05]  /*0e20*/  CS2R.32 R152, SR_CgaSize ;  /* 0x0000000000987805 */ /* 0x000fca0000008a00 */
[----:B------:R-:W-:-:S05]  /*0e30*/  IMAD R152, R152, -0xa0, RZ ;  /* 0xffffff6098987824 */ /* 0x000fca00078e02ff */
[----:B------:R-:W-:-:S14]  /*0e40*/  R2UR UR9, R152 ;  /* 0x00000000980972ca */ /* 0x000fdc00000e0000 */
[----:B------:R-:W3:Y:S01]  /*0e50*/  LDCU UR9, c[0x0][UR9+0x2b4] ;  /* 0x00005680090977ac */ /* 0x000ee20008000800 */
[----:B------:R-:W-:-:S05]  /*0e60*/  CS2R.32 R152, SR_CgaSize ;  /* 0x0000000000987805 */ /* 0x000fca0000008a00 */
[----:B------:R-:W-:-:S05]  /*0e70*/  IMAD R152, R152, -0xa0, RZ ;  /* 0xffffff6098987824 */ /* 0x000fca00078e02ff */
[----:B------:R-:W-:-:S14]  /*0e80*/  R2UR UR10, R152 ;  /* 0x00000000980a72ca */ /* 0x000fdc00000e0000 */
[----:B------:R-:W4:Y:S01]  /*0e90*/  LDCU UR10, c[0x0][UR10+0x2b0] ;  /* 0x000056000a0a77ac */ /* 0x000f220008000800 */
[----:B------:R-:W4:Y:S01]  /*0ea0*/  S2UR UR26, SR_CTAID.X ;  /* 0x00000000001a79c3 */ /* 0x000f220000002500 */
[----:B--2---:R-:W-:Y:S02]  /*0eb0*/  USHF.R.U32.HI UR4, URZ, 0x2, UR52 ;  /* 0x00000002ff047899 */ /* 0x004fe40008011634 */
[----:B------:R-:W-:Y:S02]  /*0ec0*/  USHF.R.U32.HI UR7, URZ, 0x1, UR52 ;  /* 0x00000001ff077899 */ /* 0x000fe40008011634 */
[----:B------:R-:W-:Y:S02]  /*0ed0*/  ULOP3.LUT UR55, UR4, 0x3, URZ, 0xc0, !UPT ;  /* 0x0000000304377892 */ /* 0x000fe4000f8ec0ff */
[----:B------:R-:W-:Y:S01]  /*0ee0*/  ULOP3.LUT UR5, UR69, 0xc, UR52, 0xf8, !UPT ;  /* 0x0000000c45057892 */ /* 0x000fe2000f8ef834 */
[----:B------:R-:W2:Y:S01]  /*0ef0*/  S2UR UR36, SR_CTAID.Z ;  /* 0x00000000002479c3 */ /* 0x000ea20000002700 */
[----:B------:R-:W-:-:S05]  /*0f00*/  CS2R.32 R152, SR_CgaSize ;  /* 0x0000000000987805 */ /* 0x000fca0000008a00 */
[----:B------:R-:W-:-:S05]  /*0f10*/  IMAD R152, R152, -0xa0, RZ ;  /* 0xffffff6098987824 */ /* 0x000fca00078e02ff */
[----:B------:R-:W-:-:S14]  /*0f20*/  R2UR UR63, R152 ;  /* 0x00000000983f72ca */ /* 0x000fdc00000e0000 */
[----:B------:R-:W2:Y:S01]  /*0f30*/  LDCU UR63, c[0x0][UR63+0x2a0] ;  /* 0x000054003f3f77ac */ /* 0x000ea20008000800 */
[----:B------:R-:W2:Y:S01]  /*0f40*/  LDCU UR24, c[0x0][0xb24] ;  /* 0x00016480ff1877ac */ /* 0x000ea20008000800 */
[----:B-1----:R-:W-:Y:S01]  /*0f50*/  I2FP.F32.U32 R2, UR8 ;  /* 0x0000000800027c45 */ /* 0x002fe20008201000 */
[----:B------:R-:W-:Y:S02]  /*0f60*/  ULOP3.LUT UR57, UR7, 0x1, URZ, 0xc0, !UPT ;  /* 0x0000000107397892 */ /* 0x000fe4000f8ec0ff */
[----:B------:R-:W-:Y:S02]  /*0f70*/  UISETP.GT.U32.AND UP0, UPT, UR5, 0xffff, UPT ;  /* 0x0000ffff0500788c */ /* 0x000fe4000bf04070 */
[----:B---3--:R-:W-:Y:S01]  /*0f80*/  FMUL R2, R2, UR9 ;  /* 0x0000000902027c20 */ /* 0x008fe20008400000 */
[----:B------:R-:W-:Y:S01]  /*0f90*/  ULOP3.LUT UR6, UR52, 0x3, URZ, 0xc0, !UPT ;  /* 0x0000000334067892 */ /* 0x000fe2000f8ec0ff */
[----:B----4-:R-:W-:Y:S01]  /*0fa0*/  I2FP.F32.U32 R3, UR26 ;  /* 0x0000001a00037c45 */ /* 0x010fe20008201000 */
[----:B------:R-:W-:-:S03]  /*0fb0*/  USEL UR5, UR5, 0xffff, !UP0 ;  /* 0x0000ffff05057887 */ /* 0x000fc6000c000000 */
[----:B------:R-:W1:Y:S01]  /*0fc0*/  F2I.U32.TRUNC.NTZ R2, R2 ;  /* 0x0000000200027305 */ /* 0x000e62000020f000 */
[----:B------:R-:W-:Y:S01]  /*0fd0*/  UISETP.GT.U32.AND UP1, UPT, UR6, 0xffff, UPT ;  /* 0x0000ffff0600788c */ /* 0x000fe2000bf24070 */
[----:B------:R-:W-:Y:S01]  /*0fe0*/  FMUL R3, R3, UR10 ;  /* 0x0000000a03037c20 */ /* 0x000fe20008400000 */
[----:B------:R-:W-:-:S05]  /*0ff0*/  CS2R.32 R152, SR_CgaSize ;  /* 0x0000000000987805 */ /* 0x000fca0000008a00 */
[----:B------:R-:W-:-:S05]  /*1000*/  IMAD R152, R152, -0xa0, RZ ;  /* 0xffffff6098987824 */ /* 0x000fca00078e02ff */
[----:B------:R-:W-:-:S14]  /*1010*/  R2UR UR10, R152 ;  /* 0x00000000980a72ca */ /* 0x000fdc00000e0000 */
[----:B------:R-:W3:Y:S01]  /*1020*/  LDCU UR10, c[0x0][UR10+0x2a4] ;  /* 0x000054800a0a77ac */ /* 0x000ee20008000800 */
[----:B------:R-:W-:Y:S01]  /*1030*/  ULOP3.LUT UR5, UR5, 0xffff, URZ, 0xc0, !UPT ;  /* 0x0000ffff05057892 */ /* 0x000fe2000f8ec0ff */
[----:B------:R-:W4:Y:S01]  /*1040*/  F2I.U32.TRUNC.NTZ R3, R3 ;  /* 0x0000000300037305 */ /* 0x000f22000020f000 */
[----:B------:R-:W-:Y:S01]  /*1050*/  USEL UR6, UR6, 0xffff, !UP1 ;  /* 0x0000ffff06067887 */ /* 0x000fe2000c800000 */
[----:B------:R-:W-:Y:S01]  /*1060*/  UMOV UR31, 0x5 ;  /* 0x00000005001f7882 */ /* 0x000fe20000000000 */
[----:B------:R-:W-:Y:S02]  /*1070*/  USHF.L.U32 UR40, UR52, 0x9, URZ ;  /* 0x0000000934287899 */ /* 0x000fe400080006ff */
[----:B------:R-:W-:Y:S01]  /*1080*/  USHF.L.U32 UR31, UR31, UR5, URZ ;  /* 0x000000051f1f7299 */ /* 0x000fe200080006ff */
[----:B-1----:R-:W-:Y:S01]  /*1090*/  R2UR UR4, R2 ;  /* 0x00000000020472ca */ /* 0x002fe200000e0000 */
[----:B------:R-:W-:Y:S01]  /*10a0*/  USHF.L.U32 UR39, UR52, 0xb, URZ ;  /* 0x0000000b34277899 */ /* 0x000fe200080006ff */
[----:B------:R-:W-:Y:S01]  /*10b0*/  PRMT R2, RZ, 0x7610, R2 ;  /* 0x00007610ff027816 */ /* 0x000fe20000000002 */
[----:B------:R-:W-:Y:S01]  /*10c0*/  ULOP3.LUT UR6, UR6, 0xffff, URZ, 0xc0, !UPT ;  /* 0x0000ffff06067892 */ /* 0x000fe2000f8ec0ff */
[----:B------:R-:W-:Y:S01]  /*10d0*/  UMOV UR37, 0x1111 ;  /* 0x0000111100257882 */ /* 0x000fe20000000000 */
[----:B------:R-:W1:Y:S01]  /*10e0*/  LDCU UR42, c[0x0][0xb24] ;  /* 0x00016480ff2a77ac */ /* 0x000e620008000800 */
[----:B----4-:R-:W-:-:S02]  /*10f0*/  R2UR UR7, R3 ;  /* 0x00000000030772ca */ /* 0x010fc400000e0000 */
[----:B------:R-:W-:Y:S01]  /*1100*/  PRMT R3, RZ, 0x7610, R3 ;  /* 0x00007610ff037816 */ /* 0x000fe20000000003 */
[----:B------:R-:W4:Y:S04]  /*1110*/  LDCU UR27, c[0x0][0xb30] ;  /* 0x00016600ff1b77ac */ /* 0x000f280008000800 */
[----:B------:R-:W-:Y:S02]  /*1120*/  UIADD3 UR4, UPT, UPT, -UR4, URZ, URZ ;  /* 0x000000ff04047290 */ /* 0x000fe4000fffe1ff */
[----:B------:R-:W-:Y:S02]  /*1130*/  UISETP.NE.AND UP5, UPT, UR21, 0x2, UPT ;  /* 0x000000021500788c */ /* 0x000fe4000bfa5270 */
[----:B---3--:R-:W-:Y:S02]  /*1140*/  UIMAD UR4, UR10, UR4, UR8 ;  /* 0x000000040a0472a4 */ /* 0x008fe4000f8e0208 */
[----:B------:R-:W-:-:S02]  /*1150*/  UIADD3 UR5, UPT, UPT, -UR7, URZ, URZ ;  /* 0x000000ff07057290 */ /* 0x000fc4000fffe1ff */
[----:B------:R-:W-:Y:S02]  /*1160*/  ULOP3.LUT UR40, UR40, 0x1800, URZ, 0xc0, !UPT ;  /* 0x0000180028287892 */ /* 0x000fe4000f8ec0ff */
[----:B------:R-:W-:Y:S01]  /*1170*/  IMAD.U32 R152, RZ, RZ, UR4 ;  /* 0x00000004ff987e24 */ /* 0x000fe2000f8e00ff */
[----:B------:R-:W-:Y:S02]  /*1180*/  ULOP3.LUT UR39, UR39, 0x1000, URZ, 0xc0, !UPT ;  /* 0x0000100027277892 */ /* 0x000fe4000f8ec0ff */
[----:B--2---:R-:W-:Y:S01]  /*1190*/  UISETP.GE.AND UP6, UPT, UR24, 0x1, UPT ;  /* 0x000000011800788c */ /* 0x004fe2000bfc6270 */
[----:B------:R-:W-:Y:S01]  /*11a0*/  UMOV UR20, UR8 ;  /* 0x0000000800147c82 */ /* 0x000fe20008000000 */
[----:B------:R-:W-:Y:S01]  /*11b0*/  UMOV UR16, UR26 ;  /* 0x0000001a00107c82 */ /* 0x000fe20008000000 */
[----:B------:R-:W-:Y:S02]  /*11c0*/  USHF.L.U32 UR37, UR37, UR6, URZ ;  /* 0x0000000625257299 */ /* 0x000fe400080006ff */
[----:B------:R-:W-:Y:S01]  /*11d0*/  UIMAD UR63, UR63, UR5, UR26 ;  /* 0x000000053f3f72a4 */ /* 0x000fe2000f8e021a */
[----:B-1--4-:R-:W-:Y:S11]  /*11e0*/  BRA.U UP4, `(.L_x_17) ;  /* 0x0000000104b07547 */ /* 0x012ff6000b800000 */
[----:B------:R-:W-:Y:S01]  /*11f0*/  R2UR UR18, R152 ;  /* 0x00000000981272ca */ /* 0x000fe200000e0000 */
[----:B------:R-:W-:-:S12]  /*1200*/  ULOP3.LUT UR4, UR63, 0x2, URZ, 0x3c, !UPT ;  /* 0x000000023f047892 */ /* 0x000fd8000f8e3cff */
[----:B------:R-:W-:Y:S02]  /*1210*/  UISETP.NE.AND UP0, UPT, UR18, URZ, UPT ;  /* 0x000000ff1200728c */ /* 0x000fe4000bf05270 */
[----:B------:R-:W-:Y:S02]  /*1220*/  UISETP.NE.AND UP2, UPT, UR18, 0x1, UPT ;  /* 0x000000011200788c */ /* 0x000fe4000bf45270 */
[----:B------:R-:W-:Y:S02]  /*1230*/  UISETP.GT.U32.AND UP1, UPT, UR63, 0x1, UP0 ;  /* 0x000000013f00788c */ /* 0x000fe40008724070 */
[----:B------:R-:W-:Y:S02]  /*1240*/  UISETP.GT.U32.AND UP0, UPT, UR4, 0x1, UP0 ;  /* 0x000000010400788c */ /* 0x000fe40008704070 */
[----:B------:R-:W-:Y:S02]  /*1250*/  USEL UR7, URZ, 0x1, UP1 ;  /* 0x00000001ff077887 */ /* 0x000fe40008800000 */
[----:B------:R-:W-:-:S02]  /*1260*/  USEL UR8, URZ, 0x2, UP1 ;  /* 0x00000002ff087887 */ /* 0x000fc40008800000 */
[----:B------:R-:W-:Y:S02]  /*1270*/  UISETP.GT.U32.AND UP1, UPT, UR63, 0x1, UP2 ;  /* 0x000000013f00788c */ /* 0x000fe40009724070 */
[----:B------:R-:W-:Y:S02]  /*1280*/  USEL UR12, URZ, 0x4, UP0 ;  /* 0x00000004ff0c7887 */ /* 0x000fe40008000000 */
[----:B------:R-:W-:Y:S02]  /*1290*/  USEL UR15, URZ, 0x8, UP0 ;  /* 0x00000008ff0f7887 */ /* 0x000fe40008000000 */
[----:B------:R-:W-:Y:S02]  /*12a0*/  UISETP.GT.U32.AND UP0, UPT, UR4, 0x1, UP2 ;  /* 0x000000010400788c */ /* 0x000fe40009704070 */
[----:B------:R-:W-:Y:S02]  /*12b0*/  USEL UR6, URZ, 0x10, UP1 ;  /* 0x00000010ff067887 */ /* 0x000fe40008800000 */
[----:B------:R-:W-:-:S02]  /*12c0*/  USEL UR11, URZ, 0x20, UP1 ;  /* 0x00000020ff0b7887 */ /* 0x000fc40008800000 */
[----:B------:R-:W-:Y:S02]  /*12d0*/  UISETP.NE.AND UP1, UPT, UR18, 0x2, UPT ;  /* 0x000000021200788c */ /* 0x000fe4000bf25270 */
[----:B------:R-:W-:Y:S02]  /*12e0*/  USEL UR14, URZ, 0x40, UP0 ;  /* 0x00000040ff0e7887 */ /* 0x000fe40008000000 */
[----:B------:R-:W-:Y:S02]  /*12f0*/  USEL UR17, URZ, 0x80, UP0 ;  /* 0x00000080ff117887 */ /* 0x000fe40008000000 */
[----:B------:R-:W-:Y:S02]  /*1300*/  UISETP.GT.U32.AND UP0, UPT, UR63, 0x1, UP1 ;  /* 0x000000013f00788c */ /* 0x000fe40008f04070 */
[----:B------:R-:W-:Y:S02]  /*1310*/  UISETP.NE.AND UP2, UPT, UR18, 0x3, UPT ;  /* 0x000000031200788c */ /* 0x000fe4000bf45270 */
[----:B------:R-:W-:-:S02]  /*1320*/  USEL UR5, URZ, 0x100, UP0 ;  /* 0x00000100ff057887 */ /* 0x000fc40008000000 */
[----:B------:R-:W-:Y:S02]  /*1330*/  USEL UR10, URZ, 0x200, UP0 ;  /* 0x00000200ff0a7887 */ /* 0x000fe40008000000 */
[----:B------:R-:W-:Y:S02]  /*1340*/  UISETP.GT.U32.AND UP0, UPT, UR63, 0x1, UP2 ;  /* 0x000000013f00788c */ /* 0x000fe40009704070 */
[----:B------:R-:W-:Y:S02]  /*1350*/  UIADD3 UR5, UPT, UPT, UR5, UR6, UR7 ;  /* 0x0000000605057290 */ /* 0x000fe4000fffe007 */
[----:B------:R-:W-:Y:S02]  /*1360*/  USEL UR9, URZ, 0x1000, UP0 ;  /* 0x00001000ff097887 */ /* 0x000fe40008000000 */
[----:B------:R-:W-:Y:S02]  /*1370*/  USEL UR13, URZ, 0x2000, UP0 ;  /* 0x00002000ff0d7887 */ /* 0x000fe40008000000 */
[----:B------:R-:W-:-:S02]  /*1380*/  UIADD3 UR5, UPT, UPT, UR8, UR9, UR5 ;  /* 0x0000000908057290 */ /* 0x000fc4000fffe005 */
[----:B------:R-:W-:Y:S02]  /*1390*/  UISETP.GT.U32.AND UP1, UPT, UR4, 0x1, UP1 ;  /* 0x000000010400788c */ /* 0x000fe40008f24070 */
[----:B------:R-:W-:Y:S02]  /*13a0*/  UIADD3 UR5, UPT, UPT, UR10, UR11, UR5 ;  /* 0x0000000b0a057290 */ /* 0x000fe4000fffe005 */
[----:B------:R-:W-:Y:S02]  /*13b0*/  UISETP.GT.U32.AND UP0, UPT, UR4, 0x1, UP2 ;  /* 0x000000010400788c */ /* 0x000fe40009704070 */
[----:B------:R-:W-:Y:S02]  /*13c0*/  USEL UR4, URZ, 0x400, UP1 ;  /* 0x00000400ff047887 */ /* 0x000fe40008800000 */
[----:B------:R-:W-:Y:S02]  /*13d0*/  UIADD3 UR5, UPT, UPT, UR12, UR13, UR5 ;  /* 0x0000000d0c057290 */ /* 0x000fe4000fffe005 */
[----:B------:R-:W-:-:S02]  /*13e0*/  USEL UR6, URZ, 0x4000, UP0 ;  /* 0x00004000ff067887 */ /* 0x000fc40008000000 */
[----:B------:R-:W-:Y:S02]  /*13f0*/  UIADD3 UR5, UPT, UPT, UR4, UR14, UR5 ;  /* 0x0000000e04057290 */ /* 0x000fe4000fffe005 */
[----:B------:R-:W-:Y:S02]  /*1400*/  USEL UR7, URZ, 0x800, UP1 ;  /* 0x00000800ff077887 */ /* 0x000fe40008800000 */
[----:B------:R-:W-:Y:S02]  /*1410*/  ULOP3.LUT UR4, UR63, 0xfffffffe, URZ, 0xc0, !UPT ;  /* 0xfffffffe3f047892 */ /* 0x000fe4000f8ec0ff */
[----:B------:R-:W-:Y:S02]  /*1420*/  UIADD3 UR5, UPT, UPT, UR15, UR6, UR5 ;  /* 0x000000060f057290 */ /* 0x000fe4000fffe005 */
[----:B------:R-:W-:Y:S02]  /*1430*/  ULEA UR4, UR18, UR4, 0x2 ;  /* 0x0000000412047291 */ /* 0x000fe4000f8e10ff */
[----:B------:R-:W-:-:S02]  /*1440*/  USEL UR6, URZ, 0x8000, UP0 ;  /* 0x00008000ff067887 */ /* 0x000fc40008000000 */
[----:B------:R-:W-:-:S03]  /*1450*/  UIADD3 UR5, UPT, UPT, UR7, UR17, UR5 ;  /* 0x0000001107057290 */ /* 0x000fc6000fffe005 */
[----:B------:R-:W-:Y:S01]  /*1460*/  UMOV UR7, 0x3 ;  /* 0x0000000300077882 */ /* 0x000fe20000000000 */
[----:B------:R-:W-:Y:S02]  /*1470*/  UIADD3 UR5, UPT, UPT, UR5, UR6, URZ ;  /* 0x0000000605057290 */ /* 0x000fe4000fffe0ff */
[----:B------:R-:W-:-:S04]  /*1480*/  USHF.L.U32 UR4, UR7, UR4, URZ ;  /* 0x0000000407047299 */ /* 0x000fc800080006ff */
[----:B------:R-:W-:Y:S02]  /*1490*/  MOV R3, UR5 ;  /* 0x0000000500037c02 */ /* 0x000fe40008000f00 */
[----:B------:R-:W-:Y:S02]  /*14a0*/  IMAD.U32 R2, RZ, RZ, UR4 ;  /* 0x00000004ff027e24 */ /* 0x000fe4000f8e00ff */
.L_x_17:
[----:B------:R-:W-:Y:S05]  /*14b0*/  BRA.U !UP6, `(.L_x_18) ;  /* 0x000000010ed47547 */ /* 0x000fea000b800000 */
[----:B------:R-:W1:Y:S01]  /*14c0*/  LDCU.128 UR12, c[0x0][0xb10] ;  /* 0x00016200ff0c77ac */ /* 0x000e620008000c00 */
[----:B------:R-:W2:Y:S01]  /*14d0*/  LDCU UR6, c[0x0][0x370] ;  /* 0x00006e00ff0677ac */ /* 0x000ea20008000800 */
[----:B------:R-:W3:Y:S01]  /*14e0*/  LDCU UR5, c[0x0][0x374] ;  /* 0x00006e80ff0577ac */ /* 0x000ee20008000800 */
[----:B------:R-:W4:Y:S01]  /*14f0*/  LDCU UR25, c[0x0][0xb0c] ;  /* 0x00016180ff1977ac */ /* 0x000f220008000800 */
[----:B------:R-:W4:Y:S01]  /*1500*/  LDCU UR4, c[0x0][0xb20] ;  /* 0x00016400ff0477ac */ /* 0x000f220008000800 */
[----:B------:R-:W4:Y:S01]  /*1510*/  LDCU.64 UR8, c[0x0][0xb28] ;  /* 0x00016500ff0877ac */ /* 0x000f220008000a00 */
[----:B-1----:R-:W-:Y:S02]  /*1520*/  UISETP.NE.AND UP0, UPT, UR14, 0x1, UPT ;  /* 0x000000010e00788c */ /* 0x002fe4000bf05270 */
[----:B---3--:R-:W-:Y:S02]  /*1530*/  UIMAD.WIDE.U32 UR10, UR5, UR15, URZ ;  /* 0x0000000f050a72a5 */ /* 0x008fe4000f8e00ff */
[----:B--2---:R-:W-:-:S02]  /*1540*/  UIMAD.WIDE.U32 UR18, UR6, UR12, URZ ;  /* 0x0000000c061272a5 */ /* 0x004fc4000f8e00ff */
[----:B----4-:R-:W-:Y:S02]  /*1550*/  UISETP.NE.AND UP1, UPT, UR25, 0x1, UPT ;  /* 0x000000011900788c */ /* 0x010fe4000bf25270 */
[----:B------:R-:W-:Y:S01]  /*1560*/  UISETP.NE.AND UP2, UPT, UR24, 0x1, UPT ;  /* 0x000000011800788c */ /* 0x000fe2000bf45270 */
[----:B------:R-:W-:Y:S02]  /*1570*/  UMOV UR10, UR11 ;  /* 0x0000000b000a7c82 */ /* 0x000fe40008000000 */
[----:B------:R-:W-:Y:S01]  /*1580*/  UMOV UR18, UR19 ;  /* 0x0000001300127c82 */ /* 0x000fe20008000000 */
[----:B------:R-:W-:Y:S02]  /*1590*/  @UP0 USHF.R.U32.HI UR5, URZ, UR4, UR10 ;  /* 0x00000004ff050299 */ /* 0x000fe4000801160a */
[----:B------:R-:W-:Y:S02]  /*15a0*/  UIMAD.WIDE.U32 UR22, UR20, UR15, URZ ;  /* 0x0000000f141672a5 */ /* 0x000fe4000f8e00ff */
[----:B------:R-:W-:-:S02]  /*15b0*/  UIMAD.WIDE.U32 UR10, UR5, UR8, URZ ;  /* 0x00000008050a72a5 */ /* 0x000fc4000f8e00ff */
[----:B------:R-:W-:Y:S02]  /*15c0*/  @UP1 USHF.R.U32.HI UR6, URZ, UR13, UR18 ;  /* 0x0000000dff061299 */ /* 0x000fe40008011612 */
[----:B------:R-:W-:Y:S02]  /*15d0*/  UIMAD.WIDE.U32 UR16, UR26, UR12, URZ ;  /* 0x0000000c1a1072a5 */ /* 0x000fe4000f8e00ff */
[----:B------:R-:W-:Y:S01]  /*15e0*/  UIMAD.WIDE.U32 UR18, UR6, UR8, URZ ;  /* 0x00000008061272a5 */ /* 0x000fe2000f8e00ff */
[----:B------:R-:W-:Y:S01]  /*15f0*/  UMOV UR22, UR23 ;  /* 0x0000001700167c82 */ /* 0x000fe20008000000 */
[----:B------:R-:W-:Y:S01]  /*1600*/  UMOV UR10, UR11 ;  /* 0x0000000b000a7c82 */ /* 0x000fe20008000000 */
[----:B------:R-:W-:Y:S02]  /*1610*/  USHF.R.U32.HI UR22, URZ, UR4, UR22 ;  /* 0x00000004ff167299 */ /* 0x000fe40008011616 */
[----:B------:R-:W-:Y:S02]  /*1620*/  @UP2 USHF.R.U32.HI UR5, URZ, UR9, UR10 ;  /* 0x00000009ff052299 */ /* 0x000fe4000801160a */
[----:B------:R-:W-:Y:S01]  /*1630*/  UMOV UR7, UR19 ;  /* 0x0000001300077c82 */ /* 0x000fe20008000000 */
[----:B------:R-:W-:Y:S01]  /*1640*/  UMOV UR16, UR17 ;  /* 0x0000001100107c82 */ /* 0x000fe20008000000 */
[----:B------:R-:W-:-:S02]  /*1650*/  @UP2 USHF.R.U32.HI UR6, URZ, UR9, UR7 ;  /* 0x00000009ff062299 */ /* 0x000fc40008011607 */
[----:B------:R-:W-:Y:S02]  /*1660*/  USHF.R.U32.HI UR16, URZ, UR13, UR16 ;  /* 0x0000000dff107299 */ /* 0x000fe40008011610 */
[----:B------:R-:W-:Y:S02]  /*1670*/  USEL UR4, UR20, UR22, !UP0 ;  /* 0x0000001614047287 */ /* 0x000fe4000c000000 */
[----:B------:R-:W-:Y:S02]  /*1680*/  UIMAD UR7, UR5, UR24, URZ ;  /* 0x00000018050772a4 */ /* 0x000fe4000f8e02ff */
[----:B------:R-:W-:Y:S02]  /*1690*/  USEL UR5, UR26, UR16, !UP1 ;  /* 0x000000101a057287 */ /* 0x000fe4000c800000 */
[----:B------:R-:W-:Y:S02]  /*16a0*/  UIMAD UR12, UR6, UR24, URZ ;  /* 0x00000018060c72a4 */ /* 0x000fe4000f8e02ff */
[----:B------:R-:W-:-:S02]  /*16b0*/  UISETP.GE.AND UP0, UPT, UR4, UR7, UPT ;  /* 0x000000070400728c */ /* 0x000fc4000bf06270 */
[----:B------:R-:W-:Y:S02]  /*16c0*/  UIMAD.WIDE.U32 UR10, UR4, UR8, URZ ;  /* 0x00000008040a72a5 */ /* 0x000fe4000f8e00ff */
[----:B------:R-:W-:Y:S02]  /*16d0*/  UISETP.GE.OR UP0, UPT, UR5, UR12, UP0 ;  /* 0x0000000c0500728c */ /* 0x000fe40008706670 */
[----:B------:R-:W-:Y:S02]  /*16e0*/  UIMAD.WIDE.U32 UR12, UR5, UR8, URZ ;  /* 0x00000008050c72a5 */ /* 0x000fe4000f8e00ff */
[----:B------:R-:W-:Y:S01]  /*16f0*/  UIADD3 UR10, UPT, UPT, -UR4, URZ, URZ ;  /* 0x000000ff040a7290 */ /* 0x000fe2000fffe1ff */
[----:B------:R-:W-:Y:S01]  /*1700*/  UMOV UR8, UR11 ;  /* 0x0000000b00087c82 */ /* 0x000fe20008000000 */
[----:B------:R-:W-:Y:S02]  /*1710*/  UIADD3 UR16, UPT, UPT, -UR5, URZ, URZ ;  /* 0x000000ff05107290 */ /* 0x000fe4000fffe1ff */
[----:B------:R-:W-:-:S03]  /*1720*/  USHF.R.U32.HI UR8, URZ, UR9, UR8 ;  /* 0x00000009ff087299 */ /* 0x000fc60008011608 */
[----:B------:R-:W-:Y:S01]  /*1730*/  @!UP0 UMOV UR7, UR13 ;  /* 0x0000000d00078c82 */ /* 0x000fe20008000000 */
[----:B------:R-:W-:Y:S02]  /*1740*/  UIMAD UR20, UR14, UR10, UR20 ;  /* 0x0000000a0e1472a4 */ /* 0x000fe4000f8e0214 */
[----:B------:R-:W-:Y:S02]  /*1750*/  USEL UR8, UR4, UR8, !UP2 ;  /* 0x0000000804087287 */ /* 0x000fe4000d000000 */
[----:B------:R-:W-:Y:S02]  /*1760*/  @!UP0 USHF.R.U32.HI UR7, URZ, UR9, UR7 ;  /* 0x00000009ff078299 */ /* 0x000fe40008011607 */
[----:B------:R-:W-:Y:S02]  /*1770*/  UIADD3 UR9, UPT, UPT, -UR8, URZ, URZ ;  /* 0x000000ff08097290 */ /* 0x000fe4000fffe1ff */
[----:B------:R-:W-:Y:S02]  /*1780*/  @!UP0 USEL UR7, UR5, UR7, !UP2 ;  /* 0x0000000705078287 */ /* 0x000fe4000d000000 */
[----:B------:R-:W-:-:S02]  /*1790*/  UIMAD UR9, UR24, UR9, UR4 ;  /* 0x00000009180972a4 */ /* 0x000fc4000f8e0204 */
[----:B------:R-:W-:Y:S02]  /*17a0*/  @!UP0 UIADD3 UR8, UPT, UPT, UR8, -UR7, URZ ;  /* 0x8000000708088290 */ /* 0x000fe4000fffe0ff */
[----:B------:R-:W-:Y:S02]  /*17b0*/  @!UP0 UIMAD UR6, UR9, UR6, UR7 ;  /* 0x00000006090682a4 */ /* 0x000fe4000f8e0207 */
[----:B------:R-:W-:Y:S02]  /*17c0*/  @!UP0 UIMAD UR4, UR8, UR24, UR5 ;  /* 0x00000018080482a4 */ /* 0x000fe4000f8e0205 */
[----:B------:R-:W-:Y:S02]  /*17d0*/  UIMAD UR16, UR25, UR16, UR26 ;  /* 0x00000010191072a4 */ /* 0x000fe4000f8e021a */
[----:B------:R-:W-:Y:S01]  /*17e0*/  UIMAD UR20, UR4, UR14, UR20 ;  /* 0x0000000e041472a4 */ /* 0x000fe2000f8e0214 */
[----:B------:R-:W-:Y:S02]  /*17f0*/  @!UP0 UMOV UR5, UR6 ;  /* 0x0000000600058c82 */ /* 0x000fe40008000000 */
[----:B------:R-:W-:-:S12]  /*1800*/  UIMAD UR16, UR5, UR25, UR16 ;  /* 0x00000019051072a4 */ /* 0x000fd8000f8e0210 */
.L_x_18:
[----:B------:R-:W-:-:S09]  /*1810*/  UISETP.NE.AND UP0, UPT, UR27, 0x1, UPT ;  /* 0x000000011b00788c */ /* 0x000fd2000bf05270 */
[----:B------:R-:W-:Y:S05]  /*1820*/  BRA.U UP0, `(.L_x_19) ;  /* 0x0000000100447547 */ /* 0x000fea000b800000 */
[----:B------:R-:W1:Y:S01]  /*1830*/  LDCU.128 UR8, c[0x0][0xb10] ;  /* 0x00016200ff0877ac */ /* 0x000e620008000c00 */
[----:B------:R-:W2:Y:S01]  /*1840*/  LDCU UR12, c[0x0][0xb0c] ;  /* 0x00016180ff0c77ac */ /* 0x000ea20008000800 */
[----:B------:R-:W3:Y:S01]  /*1850*/  LDCU UR13, c[0x0][0xb20] ;  /* 0x00016400ff0d77ac */ /* 0x000ee20008000800 */
[----:B-1----:R-:W-:Y:S02]  /*1860*/  UIMAD.WIDE.U32 UR6, UR16, UR8, URZ ;  /* 0x00000008100672a5 */ /* 0x002fe4000f8e00ff */
[----:B------:R-:W-:Y:S02]  /*1870*/  UIMAD.WIDE.U32 UR4, UR20, UR11, URZ ;  /* 0x0000000b140472a5 */ /* 0x000fe4000f8e00ff */
[----:B--2---:R-:W-:Y:S02]  /*1880*/  UISETP.NE.AND UP1, UPT, UR12, 0x1, UPT ;  /* 0x000000010c00788c */ /* 0x004fe4000bf25270 */
[----:B------:R-:W-:Y:S01]  /*1890*/  UISETP.NE.AND UP0, UPT, UR10, 0x1, UPT ;  /* 0x000000010a00788c */ /* 0x000fe2000bf05270 */
[----:B------:R-:W-:-:S02]  /*18a0*/  UMOV UR6, UR7 ;  /* 0x0000000700067c82 */ /* 0x000fc40008000000 */
[----:B------:R-:W-:Y:S01]  /*18b0*/  UMOV UR4, UR5 ;  /* 0x0000000500047c82 */ /* 0x000fe20008000000 */
[----:B------:R-:W-:Y:S02]  /*18c0*/  USHF.R.U32.HI UR9, URZ, UR9, UR6 ;  /* 0x00000009ff097299 */ /* 0x000fe40008011606 */
[----:B---3--:R-:W-:Y:S02]  /*18d0*/  USHF.R.U32.HI UR4, URZ, UR13, UR4 ;  /* 0x0000000dff047299 */ /* 0x008fe40008011604 */
[----:B------:R-:W-:Y:S02]  /*18e0*/  USEL UR5, UR16, UR9, !UP1 ;  /* 0x0000000910057287 */ /* 0x000fe4000c800000 */
[----:B------:R-:W-:-:S04]  /*18f0*/  USEL UR4, UR20, UR4, !UP0 ;  /* 0x0000000414047287 */ /* 0x000fc8000c000000 */
[----:B------:R-:W-:Y:S02]  /*1900*/  UIADD3 UR6, UPT, UPT, -UR4, UR5, URZ ;  /* 0x0000000504067290 */ /* 0x000fe4000fffe1ff */
[----:B------:R-:W-:Y:S02]  /*1910*/  UIADD3 UR4, UPT, UPT, UR4, -UR5, URZ ;  /* 0x8000000504047290 */ /* 0x000fe4000fffe0ff */
[----:B------:R-:W-:Y:S02]  /*1920*/  UIMAD UR20, UR6, UR10, UR20 ;  /* 0x0000000a061472a4 */ /* 0x000fe4000f8e0214 */
[----:B------:R-:W-:-:S12]  /*1930*/  UIMAD UR16, UR4, UR12, UR16 ;  /* 0x0000000c041072a4 */ /* 0x000fd8000f8e0210 */
.L_x_19:
[----:B------:R-:W-:-:S09]  /*1940*/  UISETP.EQ.U32.AND UP0, UPT, UR28, 0x1, UPT ;  /* 0x000000011c00788c */ /* 0x000fd2000bf02070 */
[----:B------:R-:W-:Y:S05]  /*1950*/  BRA.U !UP0, `(.L_x_20) ;  /* 0x00000001080c7547 */ /* 0x000fea000b800000 */
[----:B------:R-:W-:Y:S01]  /*1960*/  UCGABAR_WAIT ;  /* 0x0000000000007dc7 */ /* 0x000fe20008000000 */
[----:B------:R-:W-:Y:S01]  /*1970*/  CCTL.IVALL ;  /* 0x00000000ff00798f */ /* 0x000fe20002000000 */
[----:B------:R-:W-:Y:S05]  /*1980*/  BRA `(.L_x_21) ;  /* 0x0000000000047947 */ /* 0x000fea0003800000 */
.L_x_20:
[----:B------:R-:W-:Y:S06]  /*1990*/  BAR.SYNC.DEFER_BLOCKING 0x0 ;  /* 0x0000000000007b1d */ /* 0x000fec0000010000 */
.L_x_21:
[----:B------:R-:W-:Y:S05]  /*19a0*/  BRA.U UP5, `(.L_x_22) ;  /* 0x0000001505407547 */ /* 0x000fea000b800000 */
[----:B------:R-:W1:Y:S01]  /*19b0*/  LDCU UR6, c[0x0][0x38c] ;  /* 0x00007180ff0677ac */ /* 0x000e620008000800 */
[----:B------:R-:W-:Y:S01]  /*19c0*/  PLOP3.LUT P2, PT, PT, PT, UP3, 0x80, 0x8 ;  /* 0x000000000008781c */ /* 0x000fe20003f4f038 */
[----:B------:R-:W-:Y:S01]  /*19d0*/  IMAD.MOV.U32 R12, RZ, RZ, 0x1 ;  /* 0x00000001ff0c7424 */ /* 0x000fe200078e00ff */
[----:B------:R-:W-:Y:S01]  /*19e0*/  ISETP.NE.AND P3, PT, R0, RZ, P4 ;  /* 0x000000ff0000720c */ /* 0x000fe20002765270 */
[----:B------:R-:W-:Y:S01]  /*19f0*/  USHF.L.U32 UR7, UR26, 0x7, URZ ;  /* 0x000000071a077899 */ /* 0x000fe200080006ff */
[----:B------:R-:W-:Y:S01]  /*1a00*/  PLOP3.LUT P2, PT, P2, PT, PT, 0x8, 0x80 ;  /* 0x000000000080781c */ /* 0x000fe2000174e170 */
[----:B------:R-:W-:Y:S01]  /*1a10*/  UISETP.NE.AND UP1, UPT, UR21, URZ, UPT ;  /* 0x000000ff1500728c */ /* 0x000fe2000bf25270 */
[----:B------:R-:W-:Y:S01]  /*1a20*/  CS2R R10, SRZ ;  /* 0x00000000000a7805 */ /* 0x000fe2000001ff00 */
[----:B------:R-:W-:Y:S01]  /*1a30*/  IMAD.MOV.U32 R9, RZ, RZ, RZ ;  /* 0x000000ffff097224 */ /* 0x000fe200078e00ff */
[----:B------:R-:W2:Y:S01]  /*1a40*/  LDCU UR50, c[0x0][0x370] ;  /* 0x00006e00ff3277ac */ /* 0x000ea20008000800 */
[----:B------:R-:W-:Y:S01]  /*1a50*/  IMAD.MOV.U32 R8, RZ, RZ, 0x1 ;  /* 0x00000001ff087424 */ /* 0x000fe200078e00ff */
[----:B------:R-:W-:Y:S01]  /*1a60*/  USEL UR38, UR41, 0x2, UP1 ;  /* 0x0000000229267887 */ /* 0x000fe20008800000 */
[----:B------:R-:W3:Y:S01]  /*1a70*/  LDCU.64 UR46, c[0x0][0x348] ;  /* 0x00006900ff2e77ac */ /* 0x000ee20008000a00 */
[----:B-1----:R-:W-:-:S02]  /*1a80*/  UIADD3 UR5, UPT, UPT, UR6, 0x7f, URZ ;  /* 0x0000007f06057890 */ /* 0x002fc4000fffe0ff */
[----:B------:R-:W-:Y:S02]  /*1a90*/  UIADD3 UR58, UPT, UPT, UR6, 0xfe, URZ ;  /* 0x000000fe063a7890 */ /* 0x000fe4000fffe0ff */
[----:B------:R-:W-:Y:S01]  /*1aa0*/  USHF.R.S32.HI UR4, URZ, 0x1f, UR5 ;  /* 0x0000001fff047899 */ /* 0x000fe20008011405 */
[----:B------:R-:W1:Y:S03]  /*1ab0*/  LDCU UR49, c[0x0][0x374] ;  /* 0x00006e80ff3177ac */ /* 0x000e660008000800 */
[----:B------:R-:W-:Y:S02]  /*1ac0*/  ULEA.HI UR4, UR4, UR5, URZ, 0x7 ;  /* 0x0000000504047291 */ /* 0x000fe4000f8f38ff */
[----:B------:R-:W-:Y:S02]  /*1ad0*/  ULOP3.LUT UR5, UR7, 0x80, URZ, 0xc0, !UPT ;  /* 0x0000008007057892 */ /* 0x000fe4000f8ec0ff */
[----:B------:R-:W-:-:S02]  /*1ae0*/  USHF.R.S32.HI UR53, URZ, 0x7, UR4 ;  /* 0x00000007ff357899 */ /* 0x000fc40008011404 */
[----:B------:R-:W-:Y:S02]  /*1af0*/  UIADD3 UR4, UPT, UPT, UR6, -0x1, URZ ;  /* 0xffffffff06047890 */ /* 0x000fe4000fffe0ff */
[----:B------:R-:W-:Y:S02]  /*1b00*/  UISETP.LT.U32.AND UP0, UPT, UR53, 0x2, UPT ;  /* 0x000000023500788c */ /* 0x000fe4000bf01070 */
[----:B------:R-:W-:Y:S02]  /*1b10*/  UISETP.GE.U32.AND UP2, UPT, UR4, -0xff, UPT ;  /* 0xffffff010400788c */ /* 0x000fe4000bf46070 */
[----:B------:R-:W-:Y:S02]  /*1b20*/  USEL UR51, UR53, 0x2, UP0 ;  /* 0x0000000235337887 */ /* 0x000fe40008000000 */
[----:B------:R-:W-:Y:S02]  /*1b30*/  ULEA UR57, UR57, UR5, 0x6 ;  /* 0x0000000539397291 */ /* 0x000fe4000f8e30ff */
[----:B------:R-:W-:-:S02]  /*1b40*/  UIADD3 UR4, UPT, UPT, UR51, -0x1, URZ ;  /* 0xffffffff33047890 */ /* 0x000fc4000fffe0ff */
[----:B------:R-:W-:Y:S02]  /*1b50*/  ULEA UR55, UR55, UR5, 0x5 ;  /* 0x0000000537377291 */ /* 0x000fe4000f8e28ff */
[----:B------:R-:W-:Y:S02]  /*1b60*/  UIADD3 UR56, UPT, UPT, UR53, -UR51, URZ ;  /* 0x8000003335387290 */ /* 0x000fe4000fffe0ff */
[----:B------:R-:W-:Y:S01]  /*1b70*/  @UP2 UIADD3 UR4, UPT, UPT, UR51, URZ, URZ ;  /* 0x000000ff33042290 */ /* 0x000fe2000fffe0ff */
[----:B------:R-:W-:-:S03]  /*1b80*/  UMOV UR29, URZ ;  /* 0x000000ff001d7c82 */ /* 0x000fc60008000000 */
[----:B------:R-:W-:Y:S02]  /*1b90*/  UIADD3 UR41, UPT, UPT, UR4, 0x1, URZ ;  /* 0x0000000104297890 */ /* 0x000fe4000fffe0ff */
[----:B-123--:R-:W-:-:S12]  /*1ba0*/  UIADD3 UR54, UPT, UPT, -UR4, URZ, URZ ;  /* 0x000000ff04367290 */ /* 0x00efd8000fffe1ff */
.L_x_46:
[----:B------:R-:W-:Y:S01]  /*1bb0*/  UISETP.NE.AND UP0, UPT, UR52, URZ, UPT ;  /* 0x000000ff3400728c */ /* 0x000fe2000bf05270 */
[----:B-1----:R-:W1:Y:S08]  /*1bc0*/  S2UR UR52, SR_CgaCtaId ;  /* 0x00000000003479c3 */ /* 0x002e700000008800 */
[----:B---3--:R-:W-:Y:S05]  /*1bd0*/  BRA.U UP0, `(.L_x_23) ;  /* 0x0000000100347547 */ /* 0x008fea000b800000 */
[----:B------:R-:W2:Y:S01]  /*1be0*/  S2R R0, SR_CgaCtaId ;  /* 0x0000000000007919 */ /* 0x000ea20000008800 */
[----:B------:R-:W-:Y:S02]  /*1bf0*/  MOV R3, 0x400 ;  /* 0x0000040000037802 */ /* 0x000fe40000000f00 */
[----:B------:R-:W-:Y:S02]  /*1c00*/  SHF.L.U32 R2, R8, 0x1f, RZ ;  /* 0x0000001f08027819 */ /* 0x000fe400000006ff */
[----:B--2---:R-:W-:-:S05]  /*1c10*/  LEA R0, R0, R3, 0x18 ;  /* 0x0000000300007211 */ /* 0x004fca00078ec0ff */
[----:B------:R-:W-:-:S04]  /*1c20*/  IMAD R3, R9, 0x8, R0 ;  /* 0x0000000809037824 */ /* 0x000fc800078e0200 */
[----:B------:R-:W2:Y:S02]  /*1c30*/  SYNCS.PHASECHK.TRANS64.TRYWAIT P0, [R3+URZ+0xc0], R2 ;  /* 0x0000c002030075a7 */ /* 0x000ea400080011ff */
[----:B--2---:R-:W-:Y:S05]  /*1c40*/  @!P0 BRA `(.L_x_24) ;  /* 0x000000a0009c8947 */ /* 0x004fea0003800000 */
.L_x_149:
[----:B------:R-:W-:Y:S01]  /*1c50*/  VIADD R9, R9, 0x1 ;  /* 0x0000000109097836 */ /* 0x000fe20000000000 */
[----:B------:R2:W-:Y:S04]  /*1c60*/  SYNCS.ARRIVE.TRANS64.A1T0 RZ, [R3+URZ+0xb0], RZ ;  /* 0x0000b0ff03ff79a7 */ /* 0x0005e800081000ff */
[----:B------:R-:W-:-:S04]  /*1c70*/  ISETP.NE.AND P0, PT, R9, 0x2, PT ;  /* 0x000000020900780c */ /* 0x000fc80003f05270 */
[----:B------:R-:W-:Y:S02]  /*1c80*/  SEL R9, R9, RZ, P0 ;  /* 0x000000ff09097207 */ /* 0x000fe40000000000 */
[----:B--2---:R-:W-:-:S04]  /*1c90*/  SEL R3, RZ, 0x1, P0 ;  /* 0x00000001ff037807 */ /* 0x004fc80000000000 */
[----:B------:R-:W-:Y:S02]  /*1ca0*/  LOP3.LUT R8, R8, R3, RZ, 0x3c, !PT ;  /* 0x0000000308087212 */ /* 0x000fe400078e3cff */
.L_x_23:
[----:B------:R-:W-:Y:S01]  /*1cb0*/  UMOV UR21, 0x400 ;  /* 0x0000040000157882 */ /* 0x000fe20000000000 */
[----:B------:R-:W-:Y:S01]  /*1cc0*/  SHF.L.U32 R0, R12, 0x1f, RZ ;  /* 0x0000001f0c007819 */ /* 0x000fe200000006ff */
[----:B-1----:R-:W-:Y:S02]  /*1cd0*/  ULEA UR21, UR52, UR21, 0x18 ;  /* 0x0000001534157291 */ /* 0x002fe4000f8ec0ff */
[----:B------:R-:W-:Y:S02]  /*1ce0*/  UISETP.GE.U32.AND UP0, UPT, UR58, 0xff, UPT ;  /* 0x000000ff3a00788c */ /* 0x000fe4000bf06070 */
[----:B------:R-:W-:Y:S02]  /*1cf0*/  ULEA UR4, UR29, UR21, 0x3 ;  /* 0x000000151d047291 */ /* 0x000fe4000f8e18ff */
[----:B------:R-:W-:Y:S01]  /*1d00*/  ULEA UR19, UR20, UR57, 0x8 ;  /* 0x0000003914137291 */ /* 0x000fe2000f8e40ff */
[----:B------:R-:W-:-:S06]  /*1d10*/  UMOV UR13, URZ ;  /* 0x000000ff000d7c82 */ /* 0x000fcc0008000000 */
[----:B------:R1:W2:Y:S01]  /*1d20*/  SYNCS.PHASECHK.TRANS64.TRYWAIT P1, [UR4+0x10], R0 ;  /* 0x00001000ff0075a7 */ /* 0x0002a20008021104 */
[----:B------:R-:W-:-:S04]  /*1d30*/  ULEA.HI UR4, UR16, UR16, URZ, 0x1 ;  /* 0x0000001010047291 */ /* 0x000fc8000f8f08ff */
[----:B------:R-:W-:-:S04]  /*1d40*/  USHF.L.U32 UR4, UR4, 0x7, URZ ;  /* 0x0000000704047899 */ /* 0x000fc800080006ff */
[----:B------:R-:W-:-:S04]  /*1d50*/  ULOP3.LUT UR35, UR4, 0xffffff00, URZ, 0xc0, !UPT ;  /* 0xffffff0004237892 */ /* 0x000fc8000f8ec0ff */
[----:B------:R-:W-:Y:S01]  /*1d60*/  UIADD3 UR35, UPT, UPT, UR55, UR35, URZ ;  /* 0x0000002337237290 */ /* 0x000fe2000fffe0ff */
[----:B------:R-:W-:Y:S11]  /*1d70*/  BRA.U !UP0, `(.L_x_25) ;  /* 0x0000000508187547 */ /* 0x000ff6000b800000 */
[----:B------:R-:W-:Y:S01]  /*1d80*/  UMOV UR30, UR54 ;  /* 0x00000036001e7c82 */ /* 0x000fe20008000000 */
[----:B------:R-:W-:Y:S01]  /*1d90*/  UMOV UR6, UR29 ;  /* 0x0000001d00067c82 */ /* 0x000fe20008000000 */
[----:B------:R-:W-:-:S05]  /*1da0*/  UMOV UR26, 0x40 ;  /* 0x00000040001a7882 */ /* 0x000fca0000000000 */
.L_x_33:
[----:B------:R-:W-:Y:S01]  /*1db0*/  ULEA UR5, UR6, UR21, 0x3 ;  /* 0x0000001506057291 */ /* 0x000fe2000f8e18ff */
[----:B--2---:R-:W-:Y:S01]  /*1dc0*/  @P4 MOV R2, 0x20000 ;  /* 0x0002000000024802 */ /* 0x004fe20000000f00 */
[----:B--23--:R-:W-:Y:S10]  /*1dd0*/  @P1 BRA `(.L_x_26) ;  /* 0x00000000000c1947 */ /* 0x00cff40003800000 */
[----:B------:R-:W-:-:S04]  /*1de0*/  SHF.L.U32 R3, R12, 0x1f, RZ ;  /* 0x0000001f0c037819 */ /* 0x000fc800000006ff */
[----:B------:R-:W2:Y:S02]  /*1df0*/  SYNCS.PHASECHK.TRANS64.TRYWAIT P0, [UR5+0x10], R3 ;  /* 0x00001003ff0075a7 */ /* 0x000ea40008001105 */
[----:B--2---:R-:W-:Y:S05]  /*1e00*/  @!P0 BRA `(.L_x_27) ;  /* 0x000000a000408947 */ /* 0x004fea0003800000 */
.L_x_26:
[----:B------:R2:W-:Y:S01]  /*1e10*/  @P4 SYNCS.ARRIVE.TRANS64 RZ, [UR5], R2 ;  /* 0x00000002ffff49a7 */ /* 0x0005e20008000005 */
[----:B------:R-:W-:Y:S02]  /*1e20*/  ULOP3.LUT UR4, UR38, 0x2, URZ, 0xfc, !UPT ;  /* 0x0000000226047892 */ /* 0x000fe4000f8efcff */
[----:B------:R-:W-:Y:S02]  /*1e30*/  UIADD3 UR30, UPT, UPT, UR30, 0x1, URZ ;  /* 0x000000011e1e7890 */ /* 0x000fe4000fffe0ff */
[----:B------:R-:W-:Y:S02]  /*1e40*/  UISETP.NE.AND UP0, UPT, UR4, 0x2, UPT ;  /* 0x000000020400788c */ /* 0x000fe4000bf05270 */
[----:B------:R-:W-:-:S07]  /*1e50*/  UISETP.NE.AND UP2, UPT, UR30, 0x1, UPT ;  /* 0x000000011e00788c */ /* 0x000fce000bf45270 */
[----:B------:R-:W-:Y:S05]  /*1e60*/  BRA.U UP0, `(.L_x_28) ;  /* 0x0000000100047547 */ /* 0x000fea000b800000 */
[----:B------:R-:W-:Y:S05]  /*1e70*/  BPT.TRAP 0x1 ;  /* 0x000000040000795c */ /* 0x000fea0000300000 */
.L_x_28:
[----:B------:R-:W-:Y:S04]  /*1e80*/  BSSY.RECONVERGENT B0, `(.L_x_29) ;  /* 0x0000003000007945 */ /* 0x000fe80003800200 */
[----:B------:R-:W-:Y:S05]  /*1e90*/  @!P3 BRA `(.L_x_30) ;  /* 0x000000000004b947 */ /* 0x000fea0003800000 */
[----:B------:R-:W-:Y:S05]  /*1ea0*/  BPT.TRAP 0x1 ;  /* 0x000000040000795c */ /* 0x000fea0000300000 */
.L_x_30:
[----:B------:R-:W-:Y:S05]  /*1eb0*/  BSYNC.RECONVERGENT B0 ;  /* 0x0000000000007941 */ /* 0x000fea0003800200 */
.L_x_29:
[----:B------:R-:W-:Y:S01]  /*1ec0*/  UIADD3 UR4, UPT, UPT, UR6, 0x1, URZ ;  /* 0x0000000106047890 */ /* 0x000fe2000fffe0ff */
[----:B------:R-:W-:Y:S01]  /*1ed0*/  BSSY.RECONVERGENT B0, `(.L_x_31) ;  /* 0x000002c000007945 */ /* 0x000fe20003800200 */
[----:B------:R-:W-:Y:S02]  /*1ee0*/  ELECT P0, URZ, PT ;  /* 0x0000000000ff782f */ /* 0x000fe40003800000 */
[----:B------:R-:W-:-:S04]  /*1ef0*/  UISETP.NE.AND UP0, UPT, UR4, 0x2, UPT ;  /* 0x000000020400788c */ /* 0x000fc8000bf05270 */
[----:B------:R-:W-:Y:S02]  /*1f00*/  USEL UR7, URZ, 0x1, UP0 ;  /* 0x00000001ff077887 */ /* 0x000fe40008000000 */
[----:B------:R-:W-:-:S04]  /*1f10*/  USEL UR29, UR4, URZ, UP0 ;  /* 0x000000ff041d7287 */ /* 0x000fc80008000000 */
[----:B------:R-:W-:Y:S01]  /*1f20*/  ULEA UR4, UR29, UR21, 0x3 ;  /* 0x000000151d047291 */ /* 0x000fe2000f8e18ff */
[----:B------:R-:W-:-:S04]  /*1f30*/  LOP3.LUT R12, R12, UR7, RZ, 0x3c, !PT ;  /* 0x000000070c0c7c12 */ /* 0x000fc8000f8e3cff */
[----:B-1----:R-:W-:-:S04]  /*1f40*/  SHF.L.U32 R0, R12, 0x1f, RZ ;  /* 0x0000001f0c007819 */ /* 0x002fc800000006ff */
[----:B------:R1:W3:Y:S01]  /*1f50*/  SYNCS.PHASECHK.TRANS64.TRYWAIT P1, [UR4+0x10], R0 ;  /* 0x00001000ff0075a7 */ /* 0x0002e20008021104 */
[----:B------:R-:W-:Y:S05]  /*1f60*/  @!P0 BRA `(.L_x_32) ;  /* 0x0000000000888947 */ /* 0x000fea0003800000 */
[----:B------:R-:W-:Y:S02]  /*1f70*/  USHF.L.U32 UR4, UR6, 0xe, URZ ;  /* 0x0000000e06047899 */ /* 0x000fe400080006ff */
[----:B------:R-:W-:Y:S02]  /*1f80*/  UIADD3 UR22, UP1, UPT, UR46, 0x80, URZ ;  /* 0x000000802e167890 */ /* 0x000fe4000ff3e0ff */
[----:B------:R-:W-:Y:S02]  /*1f90*/  ULOP3.LUT UR24, UR4, UR40, URZ, 0xfc, !UPT ;  /* 0x0000002804187292 */ /* 0x000fe4000f8efcff */
[----:B------:R-:W-:Y:S02]  /*1fa0*/  ULOP3.LUT UR8, UR4, UR39, URZ, 0xfc, !UPT ;  /* 0x0000002704087292 */ /* 0x000fe4000f8efcff */
[----:B------:R-:W-:Y:S02]  /*1fb0*/  ULEA UR24, UR24, UR21, 0x1 ;  /* 0x0000001518187291 */ /* 0x000fe4000f8e08ff */
[----:B------:R-:W-:-:S02]  /*1fc0*/  UIADD3 UR14, UP0, UPT, UR46, 0x180, URZ ;  /* 0x000001802e0e7890 */ /* 0x000fc4000ff1e0ff */
[----:B------:R-:W-:Y:S02]  /*1fd0*/  ULEA UR8, UR8, UR21, 0x1 ;  /* 0x0000001508087291 */ /* 0x000fe4000f8e08ff */
[----:B------:R-:W-:Y:S02]  /*1fe0*/  UIADD3 UR34, UPT, UPT, UR26, -0x40, URZ ;  /* 0xffffffc01a227890 */ /* 0x000fe4000fffe0ff */
[----:B------:R-:W-:Y:S02]  /*1ff0*/  ULOP3.LUT UR33, UR5, 0xfefffff8, URZ, 0xc0, !UPT ;  /* 0xfefffff805217892 */ /* 0x000fe4000f8ec0ff */
[----:B------:R-:W-:Y:S02]  /*2000*/  UIADD3.X UR23, UPT, UPT, URZ, UR47, URZ, UP1, !UPT ;  /* 0x0000002fff177290 */ /* 0x000fe40008ffe4ff */
[----:B------:R-:W-:Y:S02]  /*2010*/  UIADD3 UR32, UPT, UPT, UR24, 0x10800, URZ ;  /* 0x0001080018207890 */ /* 0x000fe4000fffe0ff */
[----:B------:R-:W-:-:S02]  /*2020*/  UPRMT UR7, URZ, 0x5410, UR37 ;  /* 0x00005410ff077896 */ /* 0x000fc40008000025 */
[----:B------:R-:W-:Y:S02]  /*2030*/  UIADD3 UR24, UPT, UPT, UR24, 0x14800, URZ ;  /* 0x0001480018187890 */ /* 0x000fe4000fffe0ff */
[----:B------:R-:W-:Y:S02]  /*2040*/  UIADD3.X UR15, UPT, UPT, URZ, UR47, URZ, UP0, !UPT ;  /* 0x0000002fff0f7290 */ /* 0x000fe400087fe4ff */
[----:B------:R-:W-:Y:S02]  /*2050*/  UIADD3 UR16, UPT, UPT, UR8, 0x20800, URZ ;  /* 0x0002080008107890 */ /* 0x000fe4000fffe0ff */
[----:B------:R-:W-:Y:S02]  /*2060*/  UPRMT UR4, URZ, 0x5410, UR31 ;  /* 0x00005410ff047896 */ /* 0x000fe4000800001f */
[----:B------:R-:W-:Y:S01]  /*2070*/  UIADD3 UR8, UPT, UPT, UR8, 0x24800, URZ ;  /* 0x0002480008087890 */ /* 0x000fe2000fffe0ff */
[----:B------:R-:W-:Y:S01]  /*2080*/  UMOV UR44, 0x0 ;  /* 0x00000000002c7882 */ /* 0x000fe20000000000 */
[----:B------:R-:W-:Y:S01]  /*2090*/  UMOV UR45, 0x10000000 ;  /* 0x10000000002d7882 */ /* 0x000fe20000000000 */
[----:B------:R-:W-:Y:S01]  /*20a0*/  UMOV UR27, UR35 ;  /* 0x00000023001b7c82 */ /* 0x000fe20008000000 */
[----:B------:R-:W-:Y:S01]  /*20b0*/  UMOV UR28, UR36 ;  /* 0x00000024001c7c82 */ /* 0x000fe20008000000 */
[----:B------:R-:W-:Y:S01]  /*20c0*/  UMOV UR25, UR33 ;  /* 0x0000002100197c82 */ /* 0x000fe20008000000 */
[----:B------:R-:W-:Y:S01]  /*20d0*/  UMOV UR20, UR36 ;  /* 0x0000002400147c82 */ /* 0x000fe20008000000 */
[----:B------:R-:W-:Y:S01]  /*20e0*/  UMOV UR17, UR33 ;  /* 0x0000002100117c82 */ /* 0x000fe20008000000 */
[----:B------:R-:W-:Y:S01]  /*20f0*/  UMOV UR18, UR34 ;  /* 0x0000002200127c82 */ /* 0x000fe20008000000 */
[----:B------:R4:W-:Y:S01]  /*2100*/  UTMALDG.3D.MULTICAST.2CTA [UR32], [UR22], UR7, desc[UR44] ;  /* 0x00002c20160073b4 */ /* 0x0009e20008211807 */
[----:B------:R-:W-:Y:S01]  /*2110*/  UMOV UR10, UR26 ;  /* 0x0000001a000a7c82 */ /* 0x000fe20008000000 */
[----:B------:R-:W-:Y:S01]  /*2120*/  UMOV UR11, UR19 ;  /* 0x00000013000b7c82 */ /* 0x000fe20008000000 */
[----:B------:R-:W-:Y:S01]  /*2130*/  UMOV UR12, UR36 ;  /* 0x00000024000c7c82 */ /* 0x000fe20008000000 */
[----:B------:R-:W-:Y:S01]  /*2140*/  UMOV UR9, UR33 ;  /* 0x0000002100097c82 */ /* 0x000fe20008000000 */
[----:B------:R4:W-:Y:S01]  /*2150*/  UTMALDG.3D.MULTICAST.2CTA [UR24], [UR22], UR7, desc[UR44] ;  /* 0x00002c18160073b4 */ /* 0x0009e20008211807 */
[----:B------:R4:W-:Y:S01]  /*2160*/  UTMALDG.3D.MULTICAST.2CTA [UR16], [UR14], UR4, desc[UR44] ;  /* 0x00002c100e0073b4 */ /* 0x0009e20008211804 */
[----:B------:R4:W-:Y:S02]  /*2170*/  UTMALDG.3D.MULTICAST.2CTA [UR8], [UR14], UR4, desc[UR44] ;  /* 0x00002c080e0073b4 */ /* 0x0009e40008211804 */
[----:B----4-:R-:W-:Y:S01]  /*2180*/  NOP ;  /* 0x0000000000007918 */ /* 0x010fe20000000000 */
.L_x_32:
[----:B------:R-:W-:Y:S05]  /*2190*/  BSYNC.RECONVERGENT B0 ;  /* 0x0000000000007941 */ /* 0x000fea0003800200 */
.L_x_31:
[----:B------:R-:W-:Y:S01]  /*21a0*/  UIADD3 UR26, UPT, UPT, UR26, 0x80, URZ ;  /* 0x000000801a1a7890 */ /* 0x000fe2000fffe0ff */
[----:B------:R-:W-:Y:S01]  /*21b0*/  UMOV UR6, UR29 ;  /* 0x0000001d00067c82 */ /* 0x000fe20008000000 */
[----:B------:R-:W-:Y:S01]  /*21c0*/  UMOV UR13, UR41 ;  /* 0x00000029000d7c82 */ /* 0x000fe20008000000 */
[----:B------:R-:W-:Y:S09]  /*21d0*/  BRA.U UP2, `(.L_x_33) ;  /* 0xfffffff902f47547 */ /* 0x000ff2000b83ffff */
.L_x_25:
[----:B------:R-:W-:Y:S01]  /*21e0*/  ULEA UR4, UR29, UR21, 0x3 ;  /* 0x000000151d047291 */ /* 0x000fe2000f8e18ff */
[----:B-1----:R-:W-:Y:S01]  /*21f0*/  SHF.L.U32 R0, R12, 0x1f, RZ ;  /* 0x0000001f0c007819 */ /* 0x002fe200000006ff */
[----:B------:R-:W-:Y:S01]  /*2200*/  @!P2 SYNCS.ARRIVE.TRANS64.A1T0 RZ, [UR21+0x68], RZ ;  /* 0x000068ffffffa9a7 */ /* 0x000fe20008100015 */
[----:B------:R-:W-:-:S06]  /*2210*/  UISETP.GT.AND UP0, UPT, UR53, UR51, UPT ;  /* 0x000000333500728c */ /* 0x000fcc000bf04270 */
[----:B--23--:R1:W2:Y:S03]  /*2220*/  SYNCS.PHASECHK.TRANS64.TRYWAIT P1, [UR4+0x10], R0 ;  /* 0x00001000ff0075a7 */ /* 0x00c2a60008021104 */
[----:B------:R-:W-:Y:S05]  /*2230*/  BRA.U !UP0, `(.L_x_34) ;  /* 0x0000000508107547 */ /* 0x000fea000b800000 */
[----:B------:R-:W-:Y:S01]  /*2240*/  UIADD3 UR30, UPT, UPT, UR56, UR13, URZ ;  /* 0x0000000d381e7290 */ /* 0x000fe2000fffe0ff */
[----:B------:R-:W-:-:S11]  /*2250*/  UMOV UR7, UR29 ;  /* 0x0000001d00077c82 */ /* 0x000fd60008000000 */
.L_x_42:
[----:B------:R-:W-:Y:S01]  /*2260*/  ULEA UR6, UR7, UR21, 0x3 ;  /* 0x0000001507067291 */ /* 0x000fe2000f8e18ff */
[----:B--2---:R-:W-:Y:S01]  /*2270*/  @P4 MOV R2, 0x20000 ;  /* 0x0002000000024802 */ /* 0x004fe20000000f00 */
[----:B--23--:R-:W-:Y:S10]  /*2280*/  @P1 BRA `(.L_x_35) ;  /* 0x00000000000c1947 */ /* 0x00cff40003800000 */
[----:B------:R-:W-:-:S04]  /*2290*/  SHF.L.U32 R3, R12, 0x1f, RZ ;  /* 0x0000001f0c037819 */ /* 0x000fc800000006ff */
[----:B------:R-:W2:Y:S02]  /*22a0*/  SYNCS.PHASECHK.TRANS64.TRYWAIT P0, [UR6+0x10], R3 ;  /* 0x00001003ff0075a7 */ /* 0x000ea40008001106 */
[----:B--2---:R-:W-:Y:S05]  /*22b0*/  @!P0 BRA `(.L_x_36) ;  /* 0x0000009c002c8947 */ /* 0x004fea0003800000 */
.L_x_35:
[----:B------:R2:W-:Y:S01]  /*22c0*/  @P4 SYNCS.ARRIVE.TRANS64 RZ, [UR6], R2 ;  /* 0x00000002ffff49a7 */ /* 0x0005e20008000006 */
[----:B------:R-:W-:-:S04]  /*22d0*/  ULOP3.LUT UR4, UR38, 0x2, URZ, 0xfc, !UPT ;  /* 0x0000000226047892 */ /* 0x000fc8000f8efcff */
[----:B------:R-:W-:-:S09]  /*22e0*/  UISETP.NE.AND UP0, UPT, UR4, 0x2, UPT ;  /* 0x000000020400788c */ /* 0x000fd2000bf05270 */
[----:B------:R-:W-:Y:S05]  /*22f0*/  BRA.U UP0, `(.L_x_37) ;  /* 0x0000000100047547 */ /* 0x000fea000b800000 */
[----:B------:R-:W-:Y:S05]  /*2300*/  BPT.TRAP 0x1 ;  /* 0x000000040000795c */ /* 0x000fea0000300000 */
.L_x_37:
[----:B------:R-:W-:Y:S04]  /*2310*/  BSSY.RECONVERGENT B0, `(.L_x_38) ;  /* 0x0000003000007945 */ /* 0x000fe80003800200 */
[----:B------:R-:W-:Y:S05]  /*2320*/  @!P3 BRA `(.L_x_39) ;  /* 0x000000000004b947 */ /* 0x000fea0003800000 */
[----:B------:R-:W-:Y:S05]  /*2330*/  BPT.TRAP 0x1 ;  /* 0x000000040000795c */ /* 0x000fea0000300000 */
.L_x_39:
[----:B------:R-:W-:Y:S05]  /*2340*/  BSYNC.RECONVERGENT B0 ;  /* 0x0000000000007941 */ /* 0x000fea0003800200 */
.L_x_38:
        /* <DEDUP_REMOVED lines=16> */
[----:B------:R-:W-:-:S02]  /*2450*/  USHF.L.U32 UR34, UR13, 0x7, URZ ;  /* 0x000000070d227899 */ /* 0x000fc400080006ff */
[----:B------:R-:W-:Y:S02]  /*2460*/  UIADD3 UR22, UP0, UPT, UR46, 0x180, URZ ;  /* 0x000001802e167890 */ /* 0x000fe4000ff1e0ff */
[----:B------:R-:W-:Y:S02]  /*2470*/  ULEA UR8, UR8, UR21, 0x1 ;  /* 0x0000001508087291 */ /* 0x000fe4000f8e08ff */
[----:B------:R-:W-:Y:S02]  /*2480*/  ULOP3.LUT UR33, UR6, 0xfefffff8, URZ, 0xc0, !UPT ;  /* 0xfefffff806217892 */ /* 0x000fe4000f8ec0ff */
[----:B------:R-:W-:Y:S02]  /*2490*/  UIADD3.X UR15, UPT, UPT, URZ, UR47, URZ, UP1, !UPT ;  /* 0x0000002fff0f7290 */ /* 0x000fe40008ffe4ff */
[----:B------:R-:W-:Y:S02]  /*24a0*/  UIADD3 UR32, UPT, UPT, UR24, 0x10800, URZ ;  /* 0x0001080018207890 */ /* 0x000fe4000fffe0ff */
[----:B------:R-:W-:-:S02]  /*24b0*/  UPRMT UR4, URZ, 0x5410, UR37 ;  /* 0x00005410ff047896 */ /* 0x000fc40008000025 */
[----:B------:R-:W-:Y:S02]  /*24c0*/  UIADD3 UR26, UPT, UPT, UR34, 0x40, URZ ;  /* 0x00000040221a7890 */ /* 0x000fe4000fffe0ff */
        /* <DEDUP_REMOVED lines=22> */
.L_x_41:
[----:B------:R-:W-:Y:S05]  /*2630*/  BSYNC.RECONVERGENT B0 ;  /* 0x0000000000007941 */ /* 0x000fea0003800200 */
.L_x_40:
[----:B------:R-:W-:Y:S01]  /*2640*/  UIADD3 UR13, UPT, UPT, UR13, 0x1, URZ ;  /* 0x000000010d0d7890 */ /* 0x000fe2000fffe0ff */
[----:B------:R-:W-:-:S03]  /*2650*/  UMOV UR7, UR29 ;  /* 0x0000001d00077c82 */ /* 0x000fc60008000000 */
[----:B------:R-:W-:-:S09]  /*2660*/  UISETP.NE.AND UP0, UPT, UR13, UR30, UPT ;  /* 0x0000001e0d00728c */ /* 0x000fd2000bf05270 */
[----:B------:R-:W-:Y:S05]  /*2670*/  BRA.U UP0, `(.L_x_42) ;  /* 0xfffffff900f87547 */ /* 0x000fea000b83ffff */
.L_x_34:
[C---:B------:R-:W-:Y:S01]  /*2680*/  LEA R3, R11.reuse, UR21, 0x3 ;  /* 0x000000150b037c11 */ /* 0x040fe2000f8e18ff */
[----:B------:R-:W-:Y:S01]  /*2690*/  NOP ;  /* 0x0000000000007918 */ /* 0x000fe20000000000 */
[----:B-1----:R-:W-:Y:S02]  /*26a0*/  SHF.L.U32 R0, R10, 0x1f, RZ ;  /* 0x0000001f0a007819 */ /* 0x002fe400000006ff */
[----:B------:R-:W-:Y:S02]  /*26b0*/  LEA R5, R11, UR21, 0x4 ;  /* 0x000000150b057c11 */ /* 0x000fe4000f8e20ff */
[----:B------:R-:W1:Y:S02]  /*26c0*/  SYNCS.PHASECHK.TRANS64.TRYWAIT P0, [R3+URZ+0x70], R0 ;  /* 0x00007000030075a7 */ /* 0x000e6400080011ff */
[----:B-1----:R-:W-:Y:S05]  /*26d0*/  @!P0 BRA `(.L_x_43) ;  /* 0x00000098003c8947 */ /* 0x002fea0003800000 */
.L_x_152:
[----:B------:R-:W4:Y:S01]  /*26e0*/  LDS.128 R4, [R5+0xe0] ;  /* 0x0000e00005047984 */ /* 0x000f220000000c00 */
[----:B------:R-:W-:Y:S01]  /*26f0*/  UISETP.GE.AND UP0, UPT, UR42, 0x1, UPT ;  /* 0x000000012a00788c */ /* 0x000fe2000bf06270 */
[----:B------:R-:W-:Y:S01]  /*2700*/  @!PT LDS RZ, [RZ] ;  /* 0x00000000fffff984 */ /* 0x000fe20000000800 */
[----:B------:R-:W-:Y:S01]  /*2710*/  @!PT LDS RZ, [RZ] ;  /* 0x00000000fffff984 */ /* 0x000fe20000000800 */
[----:B------:R-:W-:Y:S01]  /*2720*/  @!PT LDS RZ, [RZ] ;  /* 0x00000000fffff984 */ /* 0x000fe20000000800 */
[----:B------:R-:W-:Y:S01]  /*2730*/  @!PT LDS RZ, [RZ] ;  /* 0x00000000fffff984 */ /* 0x000fe20000000800 */
[----:B------:R1:W-:Y:S06]  /*2740*/  MEMBAR.ALL.CTA ;  /* 0x0000000000007992 */ /* 0x0003ec0000008000 */
[----:B-1----:R-:W1:Y:S01]  /*2750*/  FENCE.VIEW.ASYNC.S ;  /* 0x00000000000073c6 */ /* 0x002e620000000000 */
[----:B----4-:R-:W-:-:S13]  /*2760*/  LOP3.LUT P0, RZ, R6, 0x1, RZ, 0xc0, !PT ;  /* 0x0000000106ff7812 */ /* 0x010fda000780c0ff */
[----:B-1----:R-:W-:Y:S01]  /*2770*/  VOTEU.ANY UP1, P0 ;  /* 0x0000000000ff7886 */ /* 0x002fe20000020100 */
[----:B------:R-:W-:-:S13]  /*2780*/  PLOP3.LUT P0, PT, PT, PT, UP1, 0x80, 0x8 ;  /* 0x000000000008781c */ /* 0x000fda0003f0f018 */
[----:B------:R-:W-:Y:S02]  /*2790*/  @P0 LOP3.LUT R0, R5, 0xffff, RZ, 0xc0, !PT ;  /* 0x0000ffff05000812 */ /* 0x000fe400078ec0ff */
[----:B--2---:R-:W-:Y:S02]  /*27a0*/  @P0 MOV R2, R4 ;  /* 0x0000000400020202 */ /* 0x004fe40000000f00 */
[----:B------:R-:W-:Y:S01]  /*27b0*/  @P0 R2UR UR5, R0 ;  /* 0x00000000000502ca */ /* 0x000fe200000e0000 */
[----:B------:R-:W-:Y:S01]  /*27c0*/  VIADD R0, R3, 0x80 ;  /* 0x0000008003007836 */ /* 0x000fe20000000000 */
[----:B------:R-:W-:Y:S02]  /*27d0*/  @P0 SHF.R.U32.HI R4, RZ, 0x10, R5 ;  /* 0x00000010ff040819 */ /* 0x000fe40000011605 */
[----:B------:R-:W-:Y:S02]  /*27e0*/  @P0 R2UR UR6, R2 ;  /* 0x00000000020602ca */ /* 0x000fe400000e0000 */
[----:B------:R-:W-:-:S02]  /*27f0*/  PRMT R0, RZ, 0x654, R0 ;  /* 0x00000654ff007816 */ /* 0x000fc40000000000 */
[----:B------:R-:W-:Y:S02]  /*2800*/  @P0 R2UR UR4, R4 ;  /* 0x00000000040402ca */ /* 0x000fe400000e0000 */
[----:B------:R1:W-:Y:S03]  /*2810*/  SYNCS.ARRIVE.TRANS64.RED.A1T0 RZ, [R0+URZ], RZ ;  /* 0x000000ff00ff79a7 */ /* 0x0003e600081004ff */
[----:B------:R-:W-:-:S04]  /*2820*/  @UP1 UMOV UR43, UR5 ;  /* 0x00000005002b1c82 */ /* 0x000fc80008000000 */
[----:B------:R-:W-:-:S04]  /*2830*/  @UP1 UMOV UR48, UR6 ;  /* 0x0000000600301c82 */ /* 0x000fc80008000000 */
[----:B------:R-:W-:Y:S01]  /*2840*/  @UP1 UMOV UR36, UR4 ;  /* 0x0000000400241c82 */ /* 0x000fe20008000000 */
[----:B------:R-:W-:Y:S05]  /*2850*/  BRA.U !UP0, `(.L_x_44) ;  /* 0x0000000108d47547 */ /* 0x000fea000b800000 */
[----:B------:R-:W2:Y:S01]  /*2860*/  LDCU.128 UR12, c[0x0][0xb10] ;  /* 0x00016200ff0c77ac */ /* 0x000ea20008000c00 */
[----:B------:R-:W4:Y:S01]  /*2870*/  LDCU UR22, c[0x0][0xb20] ;  /* 0x00016400ff1677ac */ /* 0x000f220008000800 */
[----:B------:R-:W3:Y:S01]  /*2880*/  LDCU UR20, c[0x0][0xb0c] ;  /* 0x00016180ff1477ac */ /* 0x000ee20008000800 */
[----:B------:R-:W1:Y:S01]  /*2890*/  LDCU.64 UR8, c[0x0][0xb28] ;  /* 0x00016500ff0877ac */ /* 0x000e620008000a00 */
[----:B------:R-:W-:Y:S02]  /*28a0*/  UISETP.NE.AND UP3, UPT, UR42, 0x1, UPT ;  /* 0x000000012a00788c */ /* 0x000fe4000bf65270 */
[----:B--2---:R-:W-:Y:S02]  /*28b0*/  UIMAD.WIDE.U32 UR6, UR49, UR15, URZ ;  /* 0x0000000f310672a5 */ /* 0x004fe4000f8e00ff */
[----:B------:R-:W-:Y:S02]  /*28c0*/  UIMAD.WIDE.U32 UR4, UR50, UR12, URZ ;  /* 0x0000000c320472a5 */ /* 0x000fe4000f8e00ff */
[----:B------:R-:W-:-:S02]  /*28d0*/  UISETP.NE.AND UP0, UPT, UR14, 0x1, UPT ;  /* 0x000000010e00788c */ /* 0x000fc4000bf05270 */
[----:B------:R-:W-:Y:S01]  /*28e0*/  UIMAD.WIDE.U32 UR18, UR43, UR15, URZ ;  /* 0x0000000f2b1272a5 */ /* 0x000fe2000f8e00ff */
[----:B------:R-:W-:Y:S02]  /*28f0*/  UMOV UR6, UR7 ;  /* 0x0000000700067c82 */ /* 0x000fe40008000000 */
[----:B------:R-:W-:Y:S01]  /*2900*/  UMOV UR4, UR5 ;  /* 0x0000000500047c82 */ /* 0x000fe20008000000 */
[----:B----4-:R-:W-:Y:S02]  /*2910*/  USHF.R.U32.HI UR6, URZ, UR22, UR6 ;  /* 0x00000016ff067299 */ /* 0x010fe40008011606 */
[----:B---3--:R-:W-:Y:S02]  /*2920*/  UISETP.NE.AND UP2, UPT, UR20, 0x1, UPT ;  /* 0x000000011400788c */ /* 0x008fe4000bf45270 */
[----:B------:R-:W-:Y:S02]  /*2930*/  USHF.R.U32.HI UR4, URZ, UR13, UR4 ;  /* 0x0000000dff047299 */ /* 0x000fe40008011604 */
[----:B------:R-:W-:-:S02]  /*2940*/  USEL UR5, UR49, UR6, !UP0 ;  /* 0x0000000631057287 */ /* 0x000fc4000c000000 */
[----:B------:R-:W-:Y:S02]  /*2950*/  USEL UR6, UR50, UR4, !UP2 ;  /* 0x0000000432067287 */ /* 0x000fe4000d000000 */
[----:B-1----:R-:W-:Y:S01]  /*2960*/  UIMAD.WIDE.U32 UR10, UR5, UR8, URZ ;  /* 0x00000008050a72a5 */ /* 0x002fe2000f8e00ff */
[----:B------:R-:W-:Y:S01]  /*2970*/  UMOV UR4, UR19 ;  /* 0x0000001300047c82 */ /* 0x000fe20008000000 */
[----:B------:R-:W-:Y:S02]  /*2980*/  UIMAD.WIDE.U32 UR16, UR48, UR12, URZ ;  /* 0x0000000c301072a5 */ /* 0x000fe4000f8e00ff */
[----:B------:R-:W-:-:S03]  /*2990*/  UIMAD.WIDE.U32 UR18, UR6, UR8, URZ ;  /* 0x00000008061272a5 */ /* 0x000fc6000f8e00ff */
[----:B------:R-:W-:Y:S01]  /*29a0*/  UMOV UR10, UR11 ;  /* 0x0000000b000a7c82 */ /* 0x000fe20008000000 */
[----:B------:R-:W-:Y:S02]  /*29b0*/  USHF.R.U32.HI UR4, URZ, UR22, UR4 ;  /* 0x00000016ff047299 */ /* 0x000fe40008011604 */
[----:B------:R-:W-:Y:S01]  /*29c0*/  @UP3 USHF.R.U32.HI UR5, URZ, UR9, UR10 ;  /* 0x00000009ff053299 */ /* 0x000fe2000801160a */
[----:B------:R-:W-:Y:S01]  /*29d0*/  UMOV UR16, UR17 ;  /* 0x0000001100107c82 */ /* 0x000fe20008000000 */
[----:B------:R-:W-:Y:S01]  /*29e0*/  UMOV UR18, UR19 ;  /* 0x0000001300127c82 */ /* 0x000fe20008000000 */
[----:B------:R-:W-:Y:S02]  /*29f0*/  USHF.R.U32.HI UR13, URZ, UR13, UR16 ;  /* 0x0000000dff0d7299 */ /* 0x000fe40008011610 */
[----:B------:R-:W-:Y:S02]  /*2a00*/  USEL UR4, UR43, UR4, !UP0 ;  /* 0x000000042b047287 */ /* 0x000fe4000c000000 */
[----:B------:R-:W-:-:S02]  /*2a10*/  @UP3 USHF.R.U32.HI UR6, URZ, UR9, UR18 ;  /* 0x00000009ff063299 */ /* 0x000fc40008011612 */
[----:B------:R-:W-:Y:S02]  /*2a20*/  UIMAD UR7, UR42, UR5, URZ ;  /* 0x000000052a0772a4 */ /* 0x000fe4000f8e02ff */
[----:B------:R-:W-:Y:S02]  /*2a30*/  USEL UR5, UR48, UR13, !UP2 ;  /* 0x0000000d30057287 */ /* 0x000fe4000d000000 */
[----:B------:R-:W-:Y:S02]  /*2a40*/  UIMAD UR10, UR42, UR6, URZ ;  /* 0x000000062a0a72a4 */ /* 0x000fe4000f8e02ff */
[----:B------:R-:W-:Y:S02]  /*2a50*/  UISETP.GE.AND UP0, UPT, UR4, UR7, UPT ;  /* 0x000000070400728c */ /* 0x000fe4000bf06270 */
[----:B------:R-:W-:Y:S02]  /*2a60*/  UIMAD.WIDE.U32 UR12, UR4, UR8, URZ ;  /* 0x00000008040c72a5 */ /* 0x000fe4000f8e00ff */
[----:B------:R-:W-:-:S02]  /*2a70*/  UISETP.GE.OR UP0, UPT, UR5, UR10, UP0 ;  /* 0x0000000a0500728c */ /* 0x000fc40008706670 */
        /* <DEDUP_REMOVED lines=19> */
.L_x_44:
[----:B------:R-:W2:Y:S02]  /*2bb0*/  LDCU UR4, c[0x0][0xb30] ;  /* 0x00016600ff0477ac */ /* 0x000ea40008000800 */
[----:B--2---:R-:W-:-:S09]  /*2bc0*/  UISETP.NE.AND UP0, UPT, UR4, 0x1, UPT ;  /* 0x000000010400788c */ /* 0x004fd2000bf05270 */
[----:B------:R-:W-:Y:S05]  /*2bd0*/  BRA.U UP0, `(.L_x_45) ;  /* 0x0000000100447547 */ /* 0x000fea000b800000 */
[----:B------:R-:W2:Y:S01]  /*2be0*/  LDCU.128 UR8, c[0x0][0xb10] ;  /* 0x00016200ff0877ac */ /* 0x000ea20008000c00 */
[----:B------:R-:W4:Y:S01]  /*2bf0*/  LDCU UR12, c[0x0][0xb0c] ;  /* 0x00016180ff0c77ac */ /* 0x000f220008000800 */
[----:B------:R-:W1:Y:S01]  /*2c00*/  LDCU UR13, c[0x0][0xb20] ;  /* 0x00016400ff0d77ac */ /* 0x000e620008000800 */
[----:B--2---:R-:W-:Y:S02]  /*2c10*/  UIMAD.WIDE.U32 UR6, UR48, UR8, URZ ;  /* 0x00000008300672a5 */ /* 0x004fe4000f8e00ff */
[----:B------:R-:W-:Y:S02]  /*2c20*/  UIMAD.WIDE.U32 UR4, UR43, UR11, URZ ;  /* 0x0000000b2b0472a5 */ /* 0x000fe4000f8e00ff */
[----:B----4-:R-:W-:Y:S02]  /*2c30*/  UISETP.NE.AND UP2, UPT, UR12, 0x1, UPT ;  /* 0x000000010c00788c */ /* 0x010fe4000bf45270 */
[----:B------:R-:W-:Y:S01]  /*2c40*/  UISETP.NE.AND UP0, UPT, UR10, 0x1, UPT ;  /* 0x000000010a00788c */ /* 0x000fe2000bf05270 */
[----:B------:R-:W-:-:S02]  /*2c50*/  UMOV UR6, UR7 ;  /* 0x0000000700067c82 */ /* 0x000fc40008000000 */
[----:B------:R-:W-:Y:S01]  /*2c60*/  UMOV UR4, UR5 ;  /* 0x0000000500047c82 */ /* 0x000fe20008000000 */
[----:B------:R-:W-:Y:S02]  /*2c70*/  USHF.R.U32.HI UR9, URZ, UR9, UR6 ;  /* 0x00000009ff097299 */ /* 0x000fe40008011606 */
[----:B-1----:R-:W-:Y:S02]  /*2c80*/  USHF.R.U32.HI UR4, URZ, UR13, UR4 ;  /* 0x0000000dff047299 */ /* 0x002fe40008011604 */
[----:B------:R-:W-:Y:S02]  /*2c90*/  USEL UR5, UR48, UR9, !UP2 ;  /* 0x0000000930057287 */ /* 0x000fe4000d000000 */
[----:B------:R-:W-:-:S04]  /*2ca0*/  USEL UR4, UR43, UR4, !UP0 ;  /* 0x000000042b047287 */ /* 0x000fc8000c000000 */
[----:B------:R-:W-:Y:S02]  /*2cb0*/  UIADD3 UR6, UPT, UPT, UR5, -UR4, URZ ;  /* 0x8000000405067290 */ /* 0x000fe4000fffe0ff */
[----:B------:R-:W-:Y:S02]  /*2cc0*/  UIADD3 UR4, UPT, UPT, -UR5, UR4, URZ ;  /* 0x0000000405047290 */ /* 0x000fe4000fffe1ff */
[----:B------:R-:W-:Y:S02]  /*2cd0*/  UIMAD UR43, UR6, UR10, UR43 ;  /* 0x0000000a062b72a4 */ /* 0x000fe4000f8e022b */
[----:B------:R-:W-:-:S12]  /*2ce0*/  UIMAD UR48, UR4, UR12, UR48 ;  /* 0x0000000c043072a4 */ /* 0x000fd8000f8e0230 */
.L_x_45:
[----:B------:R-:W-:Y:S01]  /*2cf0*/  VIADD R11, R11, 0x1 ;  /* 0x000000010b0b7836 */ /* 0x000fe20000000000 */
[----:B------:R-:W-:Y:S01]  /*2d00*/  R2UR UR4, R152 ;  /* 0x00000000980472ca */ /* 0x000fe200000e0000 */
[----:B------:R-:W-:Y:S01]  /*2d10*/  UIADD3 UR16, UPT, UPT, UR48, UR63, URZ ;  /* 0x0000003f30107290 */ /* 0x000fe2000fffe0ff */
[----:B------:R-:W-:Y:S02]  /*2d20*/  PLOP3.LUT P2, PT, PT, PT, PT, 0x80, 0x8 ;  /* 0x000000000008781c */ /* 0x000fe40003f4f070 */
[----:B------:R-:W-:-:S04]  /*2d30*/  ISETP.NE.AND P0, PT, R11, 0x2, PT ;  /* 0x000000020b00780c */ /* 0x000fc80003f05270 */
[----:B------:R-:W-:Y:S02]  /*2d40*/  SEL R3, RZ, 0x1, P0 ;  /* 0x00000001ff037807 */ /* 0x000fe40000000000 */
[----:B------:R-:W-:Y:S02]  /*2d50*/  SEL R11, R11, RZ, P0 ;  /* 0x000000ff0b0b7207 */ /* 0x000fe40000000000 */
[----:B------:R-:W-:Y:S01]  /*2d60*/  LOP3.LUT R10, R10, R3, RZ, 0x3c, !PT ;  /* 0x000000030a0a7212 */ /* 0x000fe200078e3cff */
[----:B------:R-:W-:Y:S01]  /*2d70*/  UIADD3 UR20, UPT, UPT, UR43, UR4, URZ ;  /* 0x000000042b147290 */ /* 0x000fe2000fffe0ff */
[----:B------:R-:W-:Y:S11]  /*2d80*/  BRA.U UP1, `(.L_x_46) ;  /* 0xffffffed01887547 */ /* 0x000ff6000b83ffff */
[----:B------:R-:W-:Y:S01]  /*2d90*/  UIADD3 UR21, UPT, UPT, UR21, 0x10, URZ ;  /* 0x0000001015157890 */ /* 0x000fe2000fffe0ff */
[----:B------:R-:W-:-:S03]  /*2da0*/  SHF.L.U32 R3, R12, 0x1f, RZ ;  /* 0x0000001f0c037819 */ /* 0x000fc600000006ff */
[----:B------:R-:W-:-:S09]  /*2db0*/  ULEA UR4, UR29, UR21, 0x3 ;  /* 0x000000151d047291 */ /* 0x000fd2000f8e18ff */
[----:B------:R-:W2:Y:S02]  /*2dc0*/  SYNCS.PHASECHK.TRANS64.TRYWAIT P0, [UR4], R3 ;  /* 0x00000003ff0075a7 */ /* 0x000ea40008001104 */
[----:B--2---:R-:W-:Y:S05]  /*2dd0*/  @!P0 BRA `(.L_x_47) ;  /* 0x0000009000908947 */ /* 0x004fea0003800000 */
.L_x_154:
[----:B------:R-:W-:-:S04]  /*2de0*/  UIADD3 UR4, UPT, UPT, UR29, 0x1, URZ ;  /* 0x000000011d047890 */ /* 0x000fc8000fffe0ff */
[----:B------:R-:W-:-:S04]  /*2df0*/  UISETP.NE.AND UP0, UPT, UR4, 0x2, UPT ;  /* 0x000000020400788c */ /* 0x000fc8000bf05270 */
[----:B------:R-:W-:Y:S02]  /*2e00*/  USEL UR5, URZ, 0x1, UP0 ;  /* 0x00000001ff057887 */ /* 0x000fe40008000000 */
[----:B------:R-:W-:-:S04]  /*2e10*/  USEL UR4, UR4, URZ, UP0 ;  /* 0x000000ff04047287 */ /* 0x000fc80008000000 */
[----:B------:R-:W-:Y:S01]  /*2e20*/  ULEA UR4, UR4, UR21, 0x3 ;  /* 0x0000001504047291 */ /* 0x000fe2000f8e18ff */
[----:B-1----:R-:W-:-:S04]  /*2e30*/  LOP3.LUT R3, R12, UR5, RZ, 0x3c, !PT ;  /* 0x000000050c037c12 */ /* 0x002fc8000f8e3cff */
[----:B------:R-:W-:Y:S01]  /*2e40*/  SHF.L.U32 R3, R3, 0x1f, RZ ;  /* 0x0000001f03037819 */ /* 0x000fe200000006ff */
[----:B------:R-:W-:-:S07]  /*2e50*/  IMAD.U32 R0, RZ, RZ, UR4 ;  /* 0x00000004ff007e24 */ /* 0x000fce000f8e00ff */
.L_x_48:
[----:B-1----:R1:W2:Y:S02]  /*2e60*/  SYNCS.PHASECHK.TRANS64.TRYWAIT P0, [R0+URZ], R3 ;  /* 0x00000003000075a7 */ /* 0x0022a400080011ff */
[----:B--2---:R-:W-:Y:S05]  /*2e70*/  @!P0 NANOSLEEP.SYNCS 0x989680 ;  /* 0x009896800000895d */ /* 0x004fea0003900000 */
[----:B------:R-:W2:Y:S02]  /*2e80*/  @!P0 SYNCS.PHASECHK.TRANS64 P0, [R0+URZ], R3 ;  /* 0x00000003000085a7 */ /* 0x000ea400080010ff */
[----:B--2---:R-:W-:Y:S05]  /*2e90*/  @P0 EXIT ;  /* 0x000000000000094d */ /* 0x004fea0003800000 */
[----:B------:R-:W-:Y:S05]  /*2ea0*/  BRA `(.L_x_48) ;  /* 0xfffffffc00ec7947 */ /* 0x000fea000383ffff */
.L_x_22:
[----:B------:R-:W-:-:S04]  /*2eb0*/  UISETP.NE.AND UP0, UPT, UR52, URZ, UPT ;  /* 0x000000ff3400728c */ /* 0x000fc8000bf05270 */
[----:B------:R-:W-:-:S09]  /*2ec0*/  UISETP.NE.OR UP0, UPT, UR21, 0x1, UP0 ;  /* 0x000000011500788c */ /* 0x000fd20008705670 */
[----:B------:R-:W-:Y:S05]  /*2ed0*/  BRA.U UP0, `(.L_x_49) ;  /* 0x0000000500487547 */ /* 0x000fea000b800000 */
[----:B------:R-:W-:Y:S01]  /*2ee0*/  ISETP.GE.U32.AND P2, PT, R0, 0x10, PT ;  /* 0x000000100000780c */ /* 0x000fe20003f46070 */
[----:B------:R-:W-:Y:S01]  /*2ef0*/  IMAD.MOV.U32 R12, RZ, RZ, 0x1 ;  /* 0x00000001ff0c7424 */ /* 0x000fe200078e00ff */
[----:B------:R-:W-:Y:S02]  /*2f00*/  CS2R R10, SRZ ;  /* 0x00000000000a7805 */ /* 0x000fe4000001ff00 */
[----:B------:R-:W-:Y:S01]  /*2f10*/  CS2R R8, SRZ ;  /* 0x0000000000087805 */ /* 0x000fe2000001ff00 */
[----:B------:R-:W-:Y:S01]  /*2f20*/  UMOV UR6, 0x400 ;  /* 0x0000040000067882 */ /* 0x000fe20000000000 */
[----:B------:R-:W-:Y:S01]  /*2f30*/  UMOV UR5, URZ ;  /* 0x000000ff00057c82 */ /* 0x000fe20008000000 */
[----:B------:R-:W-:-:S12]  /*2f40*/  ULEA UR6, UR52, UR6, 0x18 ;  /* 0x0000000634067291 */ /* 0x000fd8000f8ec0ff */
.L_x_53:
[----:B------:R-:W-:Y:S02]  /*2f50*/  LEA R2, R8, UR6, 0x3 ;  /* 0x0000000608027c11 */ /* 0x000fe4000f8e18ff */
[----:B------:R-:W-:-:S03]  /*2f60*/  SHF.L.U32 R5, R9, 0x1f, RZ ;  /* 0x0000001f09057819 */ /* 0x000fc600000006ff */
[----:B------:R-:W-:Y:S01]  /*2f70*/  VIADD R4, R2, 0xc0 ;  /* 0x000000c002047836 */ /* 0x000fe20000000000 */
[----:B------:R-:W1:Y:S02]  /*2f80*/  SYNCS.PHASECHK.TRANS64.TRYWAIT P0, [R2+URZ+0xb0], R5 ;  /* 0x0000b005020075a7 */ /* 0x000e6400080011ff */
[----:B-1----:R-:W-:Y:S05]  /*2f90*/  @!P0 BRA `(.L_x_50) ;  /* 0x0000009000388947 */ /* 0x002fea0003800000 */
.L_x_155:
[----:B------:R-:W-:Y:S01]  /*2fa0*/  ULEA UR4, UR5, UR6, 0x3 ;  /* 0x0000000605047291 */ /* 0x000fe2000f8e18ff */
[----:B------:R-:W-:Y:S02]  /*2fb0*/  PRMT R4, RZ, 0x654, R4 ;  /* 0x00000654ff047816 */ /* 0x000fe40000000004 */
[----:B-1----:R-:W-:Y:S01]  /*2fc0*/  SHF.L.U32 R5, R12, 0x1f, RZ ;  /* 0x0000001f0c057819 */ /* 0x002fe200000006ff */
[----:B------:R-:W-:Y:S01]  /*2fd0*/  UIADD3 UR7, UPT, UPT, UR4, 0x70, URZ ;  /* 0x0000007004077890 */ /* 0x000fe2000fffe0ff */
[----:B------:R1:W-:Y:S05]  /*2fe0*/  SYNCS.ARRIVE.TRANS64.RED.A1T0 RZ, [R4+URZ], RZ ;  /* 0x000000ff04ff79a7 */ /* 0x0003ea00081004ff */
[----:B------:R-:W-:Y:S01]  /*2ff0*/  IMAD.U32 R7, RZ, RZ, UR7 ;  /* 0x00000007ff077e24 */ /* 0x000fe2000f8e00ff */
[----:B------:R-:W2:Y:S04]  /*3000*/  SYNCS.PHASECHK.TRANS64.TRYWAIT P0, [UR4+0x80], R5 ;  /* 0x00008005ff0075a7 */ /* 0x000ea80008001104 */
[----:B------:R-:W-:Y:S01]  /*3010*/  PRMT R6, R0, 0x654, R7 ;  /* 0x0000065400067816 */ /* 0x000fe20000000007 */
[----:B-1----:R-:W-:Y:S01]  /*3020*/  @!P2 IMAD.MOV.U32 R4, RZ, RZ, 0x10 ;  /* 0x00000010ff04a424 */ /* 0x002fe200078e00ff */
[----:B--2---:R-:W-:Y:S06]  /*3030*/  @!P0 BRA `(.L_x_51) ;  /* 0x0000009000248947 */ /* 0x004fec0003800000 */
.L_x_157:
[----:B------:R-:W-:Y:S01]  /*3040*/  ULEA UR8, UR5, UR6, 0x4 ;  /* 0x0000000605087291 */ /* 0x000fe2000f8e20ff */
[----:B------:R-:W-:Y:S01]  /*3050*/  SEL R3, R6, R3, !P2 ;  /* 0x0000000306037207 */ /* 0x000fe20005000000 */
[----:B------:R-:W-:Y:S01]  /*3060*/  UIADD3 UR9, UPT, UPT, UR4, 0x70, URZ ;  /* 0x0000007004097890 */ /* 0x000fe2000fffe0ff */
[----:B-1----:R-:W-:Y:S01]  /*3070*/  LEA R2, R11, UR6, 0x3 ;  /* 0x000000060b027c11 */ /* 0x002fe2000f8e18ff */
[----:B------:R-:W-:Y:S01]  /*3080*/  UIADD3 UR8, UPT, UPT, UR8, 0xe0, URZ ;  /* 0x000000e008087890 */ /* 0x000fe2000fffe0ff */
[----:B------:R-:W-:Y:S01]  /*3090*/  SHF.L.U32 R5, R10, 0x1f, RZ ;  /* 0x0000001f0a057819 */ /* 0x000fe200000006ff */
[----:B------:R1:W-:Y:S01]  /*30a0*/  @!P2 SYNCS.ARRIVE.TRANS64.RED RZ, [R3+URZ], R4 ;  /* 0x0000000403ffa9a7 */ /* 0x0003e200080004ff */
[----:B------:R-:W-:Y:S01]  /*30b0*/  UIADD3 UR4, UPT, UPT, UR5, 0x1, URZ ;  /* 0x0000000105047890 */ /* 0x000fe2000fffe0ff */
[----:B------:R-:W-:-:S03]  /*30c0*/  VIADD R8, R8, 0x1 ;  /* 0x0000000108087836 */ /* 0x000fc60000000000 */
[----:B------:R-:W-:Y:S02]  /*30d0*/  UISETP.NE.AND UP0, UPT, UR4, 0x2, UPT ;  /* 0x000000020400788c */ /* 0x000fe4000bf05270 */
[----:B------:R-:W-:Y:S06]  /*30e0*/  UGETNEXTWORKID.BROADCAST [UR8], [UR9] ;  /* 0x00000000080073ca */ /* 0x000fec0008000100 */
[----:B------:R-:W-:Y:S01]  /*30f0*/  USEL UR7, URZ, 0x1, UP0 ;  /* 0x00000001ff077887 */ /* 0x000fe20008000000 */
[----:B------:R-:W-:Y:S01]  /*3100*/  ISETP.NE.AND P0, PT, R8, 0x2, PT ;  /* 0x000000020800780c */ /* 0x000fe20003f05270 */
[----:B------:R-:W-:Y:S01]  /*3110*/  USEL UR5, UR4, URZ, UP0 ;  /* 0x000000ff04057287 */ /* 0x000fe20008000000 */
[----:B------:R-:W2:Y:S03]  /*3120*/  SYNCS.PHASECHK.TRANS64.TRYWAIT P1, [R2+URZ+0x70], R5 ;  /* 0x00007005020075a7 */ /* 0x000ea600080211ff */
[----:B------:R-:W-:Y:S01]  /*3130*/  LOP3.LUT R12, R12, UR7, RZ, 0x3c, !PT ;  /* 0x000000070c0c7c12 */ /* 0x000fe2000f8e3cff */
[----:B-12---:R-:W-:Y:S07]  /*3140*/  @!P1 BRA `(.L_x_52) ;  /* 0x0000008c00f89947 */ /* 0x006fee0003800000 */
.L_x_158:
[C---:B------:R-:W-:Y:S01]  /*3150*/  LEA R4, R11.reuse, UR6, 0x4 ;  /* 0x000000060b047c11 */ /* 0x040fe2000f8e20ff */
[----:B-1----:R-:W-:Y:S01]  /*3160*/  VIADD R2, R2, 0x80 ;  /* 0x0000008002027836 */ /* 0x002fe20000000000 */
[----:B------:R-:W-:Y:S01]  /*3170*/  SEL R8, R8, RZ, P0 ;  /* 0x000000ff08087207 */ /* 0x000fe20000000000 */
[----:B------:R-:W-:-:S03]  /*3180*/  VIADD R11, R11, 0x1 ;  /* 0x000000010b0b7836 */ /* 0x000fc60000000000 */
[----:B------:R-:W1:Y:S01]  /*3190*/  LDS.128 R4, [R4+0xe0] ;  /* 0x0000e00004047984 */ /* 0x000e620000000c00 */
[----:B------:R-:W-:Y:S02]  /*31a0*/  PRMT R2, RZ, 0x654, R2 ;  /* 0x00000654ff027816 */ /* 0x000fe40000000002 */
[C---:B------:R-:W-:Y:S01]  /*31b0*/  ISETP.NE.AND P1, PT, R11.reuse, 0x2, PT ;  /* 0x000000020b00780c */ /* 0x040fe20003f25270 */
[----:B------:R-:W-:Y:S01]  /*31c0*/  @!PT LDS RZ, [RZ] ;  /* 0x00000000fffff984 */ /* 0x000fe20000000800 */
[----:B------:R-:W-:Y:S01]  /*31d0*/  @!PT LDS RZ, [RZ] ;  /* 0x00000000fffff984 */ /* 0x000fe20000000800 */
[----:B------:R-:W-:Y:S01]  /*31e0*/  @!PT LDS RZ, [RZ] ;  /* 0x00000000fffff984 */ /* 0x000fe20000000800 */
[----:B------:R-:W-:Y:S01]  /*31f0*/  @!PT LDS RZ, [RZ] ;  /* 0x00000000fffff984 */ /* 0x000fe20000000800 */
[----:B------:R2:W-:Y:S06]  /*3200*/  MEMBAR.ALL.CTA ;  /* 0x0000000000007992 */ /* 0x0005ec0000008000 */
[----:B--2---:R-:W2:Y:S01]  /*3210*/  FENCE.VIEW.ASYNC.S ;  /* 0x00000000000073c6 */ /* 0x004ea20000000000 */
[----:B------:R-:W-:Y:S01]  /*3220*/  SEL R11, R11, RZ, P1 ;  /* 0x000000ff0b0b7207 */ /* 0x000fe20000800000 */
[----:B--2---:R2:W-:Y:S01]  /*3230*/  SYNCS.ARRIVE.TRANS64.RED.A1T0 RZ, [R2+URZ], RZ ;  /* 0x000000ff02ff79a7 */ /* 0x0045e200081004ff */
[----:B-1----:R-:W-:-:S02]  /*3240*/  LOP3.LUT P3, RZ, R6, 0x1, RZ, 0xc0, !PT ;  /* 0x0000000106ff7812 */ /* 0x002fc4000786c0ff */
[----:B------:R-:W-:-:S04]  /*3250*/  SEL R5, RZ, 0x1, P1 ;  /* 0x00000001ff057807 */ /* 0x000fc80000800000 */
[----:B------:R-:W-:Y:S02]  /*3260*/  LOP3.LUT R10, R10, R5, RZ, 0x3c, !PT ;  /* 0x000000050a0a7212 */ /* 0x000fe400078e3cff */
[----:B--2---:R-:W-:-:S04]  /*3270*/  SEL R2, RZ, 0x1, P0 ;  /* 0x00000001ff027807 */ /* 0x004fc80000000000 */
[----:B------:R-:W-:Y:S01]  /*3280*/  LOP3.LUT R9, R9, R2, RZ, 0x3c, !PT ;  /* 0x0000000209097212 */ /* 0x000fe200078e3cff */
[----:B------:R-:W-:Y:S06]  /*3290*/  @P3 BRA `(.L_x_53) ;  /* 0xfffffffc002c3947 */ /* 0x000fec000383ffff */
[----:B------:R-:W-:Y:S01]  /*32a0*/  ULEA UR4, UR5, UR6, 0x3 ;  /* 0x0000000605047291 */ /* 0x000fe2000f8e18ff */
[----:B------:R-:W-:-:S08]  /*32b0*/  SHF.L.U32 R3, R12, 0x1f, RZ ;  /* 0x0000001f0c037819 */ /* 0x000fd000000006ff */
[----:B------:R-:W1:Y:S02]  /*32c0*/  SYNCS.PHASECHK.TRANS64 P0, [UR4+0x80], R3 ;  /* 0x00008003ff0075a7 */ /* 0x000e640008001004 */
[----:B-1----:R-:W-:Y:S05]  /*32d0*/  @P0 BRA `(.L_x_54) ;  /* 0x0000000000080947 */ /* 0x002fea0003800000 */
[----:B------:R-:W1:Y:S02]  /*32e0*/  SYNCS.PHASECHK.TRANS64.TRYWAIT P0, [UR4+0x80], R3 ;  /* 0x00008003ff0075a7 */ /* 0x000e640008001104 */
[----:B-1----:R-:W-:Y:S05]  /*32f0*/  @!P0 BRA `(.L_x_55) ;  /* 0x0000008c00a08947 */ /* 0x002fea0003800000 */
.L_x_54:
[----:B------:R-:W-:-:S04]  /*3300*/  UIADD3 UR7, UPT, UPT, UR5, 0x1, URZ ;  /* 0x0000000105077890 */ /* 0x000fc8000fffe0ff */
[----:B------:R-:W-:-:S04]  /*3310*/  UISETP.NE.AND UP0, UPT, UR7, 0x2, UPT ;  /* 0x000000020700788c */ /* 0x000fc8000bf05270 */
[----:B------:R-:W-:Y:S02]  /*3320*/  USEL UR8, URZ, 0x1, UP0 ;  /* 0x00000001ff087887 */ /* 0x000fe40008000000 */
[----:B------:R-:W-:-:S04]  /*3330*/  USEL UR7, UR7, URZ, UP0 ;  /* 0x000000ff07077287 */ /* 0x000fc80008000000 */
[----:B------:R-:W-:Y:S01]  /*3340*/  ULEA UR7, UR7, UR6, 0x3 ;  /* 0x0000000607077291 */ /* 0x000fe2000f8e18ff */
[----:B-1----:R-:W-:-:S04]  /*3350*/  LOP3.LUT R3, R12, UR8, RZ, 0x3c, !PT ;  /* 0x000000080c037c12 */ /* 0x002fc8000f8e3cff */
[----:B------:R-:W-:-:S04]  /*3360*/  SHF.L.U32 R0, R3, 0x1f, RZ ;  /* 0x0000001f03007819 */ /* 0x000fc800000006ff */
[----:B------:R-:W1:Y:S02]  /*3370*/  SYNCS.PHASECHK.TRANS64 P0, [UR7+0x80], R0 ;  /* 0x00008000ff0075a7 */ /* 0x000e640008001007 */
[----:B-1----:R-:W-:Y:S05]  /*3380*/  @P0 EXIT ;  /* 0x000000000000094d */ /* 0x002fea0003800000 */
[----:B------:R-:W-:Y:S02]  /*3390*/  SHF.L.U32 R3, R3, 0x1f, RZ ;  /* 0x0000001f03037819 */ /* 0x000fe400000006ff */
[----:B------:R-:W-:-:S07]  /*33a0*/  MOV R0, UR7 ;  /* 0x0000000700007c02 */ /* 0x000fce0008000f00 */
.L_x_56:
[----:B-1----:R1:W2:Y:S02]  /*33b0*/  SYNCS.PHASECHK.TRANS64.TRYWAIT P0, [R0+URZ+0x80], R3 ;  /* 0x00008003000075a7 */ /* 0x0022a400080011ff */
[----:B--2---:R-:W-:Y:S05]  /*33c0*/  @!P0 NANOSLEEP.SYNCS 0x989680 ;  /* 0x009896800000895d */ /* 0x004fea0003900000 */
[----:B------:R-:W2:Y:S02]  /*33d0*/  @!P0 SYNCS.PHASECHK.TRANS64 P0, [R0+URZ+0x80], R3 ;  /* 0x00008003000085a7 */ /* 0x000ea400080010ff */
[----:B--2---:R-:W-:Y:S05]  /*33e0*/  @P0 EXIT ;  /* 0x000000000000094d */ /* 0x004fea0003800000 */
[----:B------:R-:W-:Y:S05]  /*33f0*/  BRA `(.L_x_56) ;  /* 0xfffffffc00ec7947 */ /* 0x000fea000383ffff */
.L_x_49:
[----:B------:R-:W-:Y:S05]  /*3400*/  BRA.U UP4, `(.L_x_57) ;  /* 0x0000001504007547 */ /* 0x000fea000b800000 */
[----:B------:R-:W-:Y:S01]  /*3410*/  UMOV UR4, 0x40 ;  /* 0x0000004000047882 */ /* 0x000fe20000000000 */
[----:B------:R-:W-:Y:S01]  /*3420*/  NOP ;  /* 0x0000000000007918 */ /* 0x000fe20000000000 */
[----:B------:R-:W-:Y:S01]  /*3430*/  ULEA UR5, UR52, UR4, 0x18 ;  /* 0x0000000434057291 */ /* 0x000fe2000f8ec0ff */
[----:B------:R-:W-:Y:S02]  /*3440*/  UMOV UR6, 0x400 ;  /* 0x0000040000067882 */ /* 0x000fe40000000000 */
[----:B------:R-:W-:-:S06]  /*3450*/  ULEA UR6, UR52, UR6, 0x18 ;  /* 0x0000000634067291 */ /* 0x000fcc000f8ec0ff */
[----:B------:R-:W1:Y:S02]  /*3460*/  LDS.U8 R0, [UR5+0x1c] ;  /* 0x00001c05ff007984 */ /* 0x000e640008000000 */
[----:B-1----:R-:W-:-:S13]  /*3470*/  ISETP.NE.AND P0, PT, R0, RZ, PT ;  /* 0x000000ff0000720c */ /* 0x002fda0003f05270 */
[----:B------:R-:W-:Y:S05]  /*3480*/  @P0 BRA `(.L_x_58) ;  /* 0x0000000400080947 */ /* 0x000fea0003800000 */
[----:B------:R-:W-:Y:S02]  /*3490*/  UISETP.NE.U32.AND UP1, UPT, UR69, 0x1, UPT ;  /* 0x000000014500788c */ /* 0x000fe4000bf25070 */
[----:B------:R-:W-:-:S07]  /*34a0*/  UIADD3 UR7, UPT, UPT, UR5, 0x8, URZ ;  /* 0x0000000805077890 */ /* 0x000fce000fffe0ff */
[----:B------:R-:W-:Y:S05]  /*34b0*/  BRA.U !UP1, `(.L_x_59) ;  /* 0x00000001099c7547 */ /* 0x000fea000b800000 */
[----:B------:R-:W-:Y:S01]  /*34c0*/  ELECT P0, URZ, PT ;  /* 0x0000000000ff782f */ /* 0x000fe20003800000 */
[----:B------:R-:W-:-:S12]  /*34d0*/  BSSY B0, `(.L_x_59) ;  /* 0x0000025000007945 */ /* 0x000fd80003800000 */
[----:B------:R-:W-:Y:S05]  /*34e0*/  @!P0 BRA `(.L_x_60) ;  /* 0x00000000008c8947 */ /* 0x000fea0003800000 */
[----:B------:R-:W-:-:S05]  /*34f0*/  UMOV UR4, 0x10 ;  /* 0x0000001000047882 */ /* 0x000fca0000000000 */
[----:B------:R-:W-:Y:S04]  /*3500*/  DEPBAR.LE SB1, 0x36 ;  /* 0x00009d800000791a */ /* 0x000fe80000000000 */
[----:B------:R-:W1:Y:S02]  /*3510*/  UTCATOMSWS.2CTA.FIND_AND_SET.ALIGN UP0, UR4, UR4 ;  /* 0x00000004000475e3 */ /* 0x000e640008200800 */
[----:B-1----:R-:W-:Y:S01]  /*3520*/  MOV R11, UR4 ;  /* 0x00000004000b7c02 */ /* 0x002fe20008000f00 */
[----:B------:R-:W-:Y:S06]  /*3530*/  BRA.U UP0, `(.L_x_61) ;  /* 0x0000000100187547 */ /* 0x000fec000b800000 */
.L_x_62:
[----:B------:R-:W-:Y:S05]  /*3540*/  NANOSLEEP 0x64 ;  /* 0x000000640000795d */ /* 0x000fea0003800000 */
[----:B------:R-:W-:-:S05]  /*3550*/  UMOV UR4, 0x10 ;  /* 0x0000001000047882 */ /* 0x000fca0000000000 */
[----:B------:R-:W-:Y:S04]  /*3560*/  DEPBAR.LE SB1, 0x36 ;  /* 0x00009d800000791a */ /* 0x000fe80000000000 */
[----:B------:R-:W1:Y:S02]  /*3570*/  UTCATOMSWS.2CTA.FIND_AND_SET.ALIGN UP0, UR4, UR4 ;  /* 0x00000004000475e3 */ /* 0x000e640008200800 */
[----:B-1----:R-:W-:Y:S01]  /*3580*/  MOV R11, UR4 ;  /* 0x00000004000b7c02 */ /* 0x002fe20008000f00 */
[----:B------:R-:W-:Y:S05]  /*3590*/  BRA.U !UP0, `(.L_x_62) ;  /* 0xfffffffd08e87547 */ /* 0x000fea000b83ffff */
.L_x_61:
[----:B------:R-:W1:Y:S01]  /*35a0*/  LDS R7, [UR5+0x10] ;  /* 0x00001005ff077984 */ /* 0x000e620008000800 */
[----:B------:R-:W-:Y:S01]  /*35b0*/  IMAD.U32 R5, RZ, RZ, UR6 ;  /* 0x00000006ff057e24 */ /* 0x000fe2000f8e00ff */
[----:B------:R-:W-:-:S03]  /*35c0*/  MOV R4, UR68 ;  /* 0x0000004400047c02 */ /* 0x000fc60008000f00 */
[----:B------:R-:W-:Y:S01]  /*35d0*/  VIADD R5, R5, 0x100 ;  /* 0x0000010005057836 */ /* 0x000fe20000000000 */
[----:B-1----:R-:W-:-:S04]  /*35e0*/  SHF.L.U32 R7, R7, 0x1f, RZ ;  /* 0x0000001f07077819 */ /* 0x002fc800000006ff */
[----:B------:R-:W1:Y:S02]  /*35f0*/  SYNCS.PHASECHK.TRANS64.TRYWAIT P0, [UR5+0x8], R7 ;  /* 0x00000807ff0075a7 */ /* 0x000e640008001105 */
[----:B-1----:R-:W-:Y:S05]  /*3600*/  @P0 BRA `(.L_x_63) ;  /* 0x0000000000080947 */ /* 0x002fea0003800000 */
[----:B------:R-:W1:Y:S02]  /*3610*/  SYNCS.PHASECHK.TRANS64.TRYWAIT P0, [UR5+0x8], R7 ;  /* 0x00000807ff0075a7 */ /* 0x000e640008001105 */
[----:B-1----:R-:W-:Y:S05]  /*3620*/  @!P0 BRA `(.L_x_64) ;  /* 0x0000008800ec8947 */ /* 0x002fea0003800000 */
.L_x_63:
[----:B-1----:R-:W-:Y:S01]  /*3630*/  HFMA2 R0, -RZ, RZ, 0, 5.9604644775390625e-08 ;  /* 0x00000001ff007431 */ /* 0x002fe200000001ff */
[----:B------:R-:W-:Y:S01]  /*3640*/  UPRMT UR4, UR68, 0x654, UR7 ;  /* 0x0000065444047896 */ /* 0x000fe20008000007 */
[----:B------:R-:W-:Y:S01]  /*3650*/  IMAD.MOV.U32 R8, RZ, RZ, 0xffff ;  /* 0x0000ffffff087424 */ /* 0x000fe200078e00ff */
[----:B------:R-:W-:Y:S01]  /*3660*/  PRMT R4, R4, 0x654, R5 ;  /* 0x0000065404047816 */ /* 0x000fe20000000005 */
[----:B------:R-:W-:Y:S02]  /*3670*/  IMAD.MOV.U32 R6, RZ, RZ, 0x4 ;  /* 0x00000004ff067424 */ /* 0x000fe400078e00ff */
[----:B------:R-:W-:Y:S01]  /*3680*/  IMAD.SHL.U32 R9, R11, 0x20, RZ ;  /* 0x000000200b097824 */ /* 0x000fe200078e00ff */
[----:B------:R-:W-:Y:S02]  /*3690*/  MOV R5, UR4 ;  /* 0x0000000400057c02 */ /* 0x000fe40008000f00 */
[-C--:B------:R-:W-:Y:S01]  /*36a0*/  SHF.L.U32 R8, R8, R11.reuse, RZ ;  /* 0x0000000b08087219 */ /* 0x080fe200000006ff */
[----:B------:R1:W-:Y:S01]  /*36b0*/  SYNCS.ARRIVE.TRANS64.RED RZ, [UR4], R6 ;  /* 0x00000006ffff79a7 */ /* 0x0003e20008000404 */
[----:B------:R-:W-:Y:S01]  /*36c0*/  SHF.L.U32 R7, R0, R11, RZ ;  /* 0x0000000b00077219 */ /* 0x000fe200000006ff */
[----:B------:R1:W-:Y:S04]  /*36d0*/  STS [UR6+0x100], R9 ;  /* 0x00010009ff007988 */ /* 0x0003e80008000806 */
[----:B------:R1:W-:Y:S04]  /*36e0*/  STAS [R4.64], R11 ;  /* 0x0000000b04007dbd */ /* 0x0003e8000c0008ff */
[----:B------:R1:W-:Y:S04]  /*36f0*/  ATOMS.OR RZ, [UR5+0x14], R8 ;  /* 0x00001408ffff798c */ /* 0x0003e8000b000005 */
[----:B------:R1:W-:Y:S04]  /*3700*/  ATOMS.OR RZ, [UR5+0x18], R7 ;  /* 0x00001807ffff798c */ /* 0x0003e8000b000005 */
[----:B------:R1:W-:Y:S02]  /*3710*/  ATOMS.XOR RZ, [UR5+0x10], R0 ;  /* 0x00001000ffff798c */ /* 0x0003e4000b800005 */
.L_x_60:
[----:B------:R-:W-:Y:S05]  /*3720*/  BSYNC B0 ;  /* 0x0000000000007941 */ /* 0x000fea0003800000 */
.L_x_59:
[----:B------:R-:W-:Y:S05]  /*3730*/  BRA.U UP1, `(.L_x_65) ;  /* 0x00000001016c7547 */ /* 0x000fea000b800000 */
[----:B------:R-:W-:-:S03]  /*3740*/  UMOV UR4, 0xffffffff ;  /* 0xffffffff00047882 */ /* 0x000fc60000000000 */
[----:B------:R-:W-:Y:S05]  /*3750*/  BRA.DIV UR4, `(.L_x_66) ;  /* 0x0000008a04b87947 */ /* 0x000fea000b800000 */
[----:B------:R-:W-:-:S13]  /*3760*/  ELECT P6, URZ, PT ;  /* 0x0000000000ff782f */ /* 0x000fda00038c0000 */
.L_x_162:
[----:B------:R-:W-:Y:S05]  /*3770*/  @!P6 BRA `(.L_x_65) ;  /* 0x00000000005ce947 */ /* 0x000fea0003800000 */
[----:B-1----:R-:W1:Y:S02]  /*3780*/  LDS R5, [UR5+0x10] ;  /* 0x00001005ff057984 */ /* 0x002e640008000800 */
[----:B-1----:R-:W-:-:S04]  /*3790*/  SHF.L.U32 R5, R5, 0x1f, RZ ;  /* 0x0000001f05057819 */ /* 0x002fc800000006ff */
[----:B------:R-:W1:Y:S02]  /*37a0*/  SYNCS.PHASECHK.TRANS64.TRYWAIT P0, [UR5+0x8], R5 ;  /* 0x00000805ff0075a7 */ /* 0x000e640008001105 */
[----:B-1----:R-:W-:Y:S05]  /*37b0*/  @P0 BRA `(.L_x_67) ;  /* 0x0000000000080947 */ /* 0x002fea0003800000 */
[----:B------:R-:W1:Y:S02]  /*37c0*/  SYNCS.PHASECHK.TRANS64.TRYWAIT P0, [UR5+0x8], R5 ;  /* 0x00000805ff0075a7 */ /* 0x000e640008001105 */
[----:B-1----:R-:W-:Y:S05]  /*37d0*/  @!P0 BRA `(.L_x_68) ;  /* 0x0000008800b88947 */ /* 0x002fea0003800000 */
.L_x_67:
[----:B------:R-:W2:Y:S01]  /*37e0*/  LDS R7, [UR6+0x100] ;  /* 0x00010006ff077984 */ /* 0x000ea20008000800 */
[----:B-1----:R-:W-:Y:S02]  /*37f0*/  HFMA2 R0, -RZ, RZ, 0, 5.9604644775390625e-08 ;  /* 0x00000001ff007431 */ /* 0x002fe400000001ff */
[----:B------:R-:W-:Y:S01]  /*3800*/  IMAD.MOV.U32 R4, RZ, RZ, 0xffff ;  /* 0x0000ffffff047424 */ /* 0x000fe200078e00ff */
[----:B------:R-:W-:Y:S01]  /*3810*/  UPRMT UR4, UR68, 0x654, UR7 ;  /* 0x0000065444047896 */ /* 0x000fe20008000007 */
[----:B--2---:R-:W-:-:S03]  /*3820*/  IMAD.SHL.U32 R5, R7, 0x20, RZ ;  /* 0x0000002007057824 */ /* 0x004fc600078e00ff */
[-C--:B------:R-:W-:Y:S02]  /*3830*/  SHF.L.U32 R4, R4, R7.reuse, RZ ;  /* 0x0000000704047219 */ /* 0x080fe400000006ff */
[----:B------:R-:W-:Y:S01]  /*3840*/  SHF.L.U32 R7, R0, R7, RZ ;  /* 0x0000000700077219 */ /* 0x000fe200000006ff */
[----:B------:R2:W-:Y:S04]  /*3850*/  STS [UR6+0x100], R5 ;  /* 0x00010005ff007988 */ /* 0x0005e80008000806 */
[----:B------:R2:W-:Y:S04]  /*3860*/  ATOMS.OR RZ, [UR5+0x14], R4 ;  /* 0x00001404ffff798c */ /* 0x0005e8000b000005 */
[----:B------:R2:W-:Y:S01]  /*3870*/  ATOMS.OR RZ, [UR5+0x18], R7 ;  /* 0x00001807ffff798c */ /* 0x0005e2000b000005 */
[----:B------:R-:W-:Y:S03]  /*3880*/  SYNCS.ARRIVE.TRANS64.RED.A1T0 RZ, [UR4], RZ ;  /* 0x000000ffffff79a7 */ /* 0x000fe60008100404 */
[----:B------:R2:W-:Y:S01]  /*3890*/  ATOMS.XOR RZ, [UR5+0x10], R0 ;  /* 0x00001000ffff798c */ /* 0x0005e2000b800005 */
[----:B------:R-:W-:Y:S05]  /*38a0*/  BRA `(.L_x_65) ;  /* 0x0000000000107947 */ /* 0x000fea0003800000 */
.L_x_58:
[----:B------:R-:W-:Y:S02]  /*38b0*/  MOV R0, 0xffffffff ;  /* 0xffffffff00007802 */ /* 0x000fe40000000f00 */
[----:B------:R-:W-:-:S03]  /*38c0*/  MOV R4, 0x38f0 ;  /* 0x000038f000047802 */ /* 0x000fc60000000f00 */
[----:B------:R1:W-:Y:S04]  /*38d0*/  STS [UR6+0x100], R0 ;  /* 0x00010000ff007988 */ /* 0x0003e80008000806 */
[----:B-1---5:R-:W-:Y:S05]  /*38e0*/  CALL.REL.NOINC `($__internal_1_$__cuda_sm10x_tcgen05_guardrail_trap_phase_invalid_during_alloc) ;  /* 0x00000090005c7944 */ /* 0x022fea0003c00000 */
.L_x_65:
[----:B------:R-:W-:Y:S05]  /*38f0*/  WARPSYNC.ALL ;  /* 0x0000000000007948 */ /* 0x000fea0003800000 */
[----:B------:R-:W3:Y:S01]  /*3900*/  S2UR UR4, SR_CgaCtaId ;  /* 0x00000000000479c3 */ /* 0x000ee20000008800 */
[----:B------:R-:W-:Y:S01]  /*3910*/  UMOV UR41, 0x400 ;  /* 0x0000040000297882 */ /* 0x000fe20000000000 */
[----:B------:R-:W-:-:S06]  /*3920*/  NOP ;  /* 0x0000000000007918 */ /* 0x000fcc0000000000 */
[----:B------:R-:W-:Y:S06]  /*3930*/  BAR.ARV 0x6, 0xa0 ;  /* 0x0182800000007b1d */ /* 0x000fec0000002000 */
[----:B------:R-:W4:Y:S01]  /*3940*/  LDCU UR6, c[0x0][0x38c] ;  /* 0x00007180ff0677ac */ /* 0x000f220008000800 */
[----:B------:R-:W-:Y:S01]  /*3950*/  LOP3.LUT R3, R3, 0xffff, RZ, 0xc0, !PT ;  /* 0x0000ffff03037812 */ /* 0x000fe200078ec0ff */
[----:B-1----:R-:W-:Y:S01]  /*3960*/  IMAD.MOV.U32 R9, RZ, RZ, 0x1 ;  /* 0x00000001ff097424 */ /* 0x002fe200078e00ff */
[----:B------:R-:W-:Y:S01]  /*3970*/  LOP3.LUT R2, R2, 0xffff, RZ, 0xc0, !PT ;  /* 0x0000ffff02027812 */ /* 0x000fe200078ec0ff */
[----:B------:R-:W-:Y:S01]  /*3980*/  IMAD.MOV.U32 R8, RZ, RZ, RZ ;  /* 0x000000ffff087224 */ /* 0x000fe200078e00ff */
[----:B------:R-:W-:Y:S01]  /*3990*/  R2UR UR43, R3 ;  /* 0x00000000032b72ca */ /* 0x000fe200000e0000 */
[----:B------:R-:W-:Y:S01]  /*39a0*/  UMOV UR47, URZ ;  /* 0x000000ff002f7c82 */ /* 0x000fe20008000000 */
[----:B------:R-:W-:-:S02]  /*39b0*/  R2UR UR65, R2 ;  /* 0x00000000024172ca */ /* 0x000fc400000e0000 */
[----:B------:R-:W-:Y:S01]  /*39c0*/  CS2R R2, SRZ ;  /* 0x0000000000027805 */ /* 0x000fe2000001ff00 */
[----:B------:R-:W-:Y:S01]  /*39d0*/  UMOV UR38, URZ ;  /* 0x000000ff00267c82 */ /* 0x000fe20008000000 */
[----:B---3--:R-:W-:Y:S01]  /*39e0*/  ULEA UR41, UR4, UR41, 0x18 ;  /* 0x0000002904297291 */ /* 0x008fe2000f8ec0ff */
[----:B------:R-:W-:Y:S01]  /*39f0*/  UMOV UR37, URZ ;  /* 0x000000ff00257c82 */ /* 0x000fe20008000000 */
[----:B------:R-:W-:Y:S02]  /*3a00*/  UISETP.NE.AND UP3, UPT, UR69, URZ, UPT ;  /* 0x000000ff4500728c */ /* 0x000fe4000bf65270 */
[----:B------:R-:W-:Y:S02]  /*3a10*/  UIADD3 UR5, UPT, UPT, UR41, 0x10800, URZ ;  /* 0x0001080029057890 */ /* 0x000fe4000fffe0ff */
[----:B------:R-:W-:-:S03]  /*3a20*/  UIADD3 UR4, UPT, UPT, UR41, 0x20800, URZ ;  /* 0x0002080029047890 */ /* 0x000fc6000fffe0ff */
[----:B--2---:R-:W1:Y:S01]  /*3a30*/  LDS R0, [UR41+0x100] ;  /* 0x00010029ff007984 */ /* 0x004e620008000800 */
[----:B----4-:R-:W-:Y:S02]  /*3a40*/  UIADD3 UR6, UPT, UPT, UR6, 0x7f, URZ ;  /* 0x0000007f06067890 */ /* 0x010fe4000fffe0ff */
[----:B------:R-:W-:Y:S02]  /*3a50*/  USHF.R.U32.HI UR5, URZ, 0x4, UR5 ;  /* 0x00000004ff057899 */ /* 0x000fe40008011605 */
[----:B------:R-:W-:Y:S02]  /*3a60*/  USHF.R.S32.HI UR64, URZ, 0x1f, UR6 ;  /* 0x0000001fff407899 */ /* 0x000fe40008011406 */
[----:B------:R-:W-:Y:S02]  /*3a70*/  USHF.R.U32.HI UR4, URZ, 0x4, UR4 ;  /* 0x00000004ff047899 */ /* 0x000fe40008011604 */
[----:B------:R-:W-:Y:S02]  /*3a80*/  ULEA.HI UR64, UR64, UR6, URZ, 0x7 ;  /* 0x0000000640407291 */ /* 0x000fe4000f8f38ff */
[----:B------:R-:W-:-:S02]  /*3a90*/  ULOP3.LUT UR5, UR5, 0x3fff, URZ, 0xc0, !UPT ;  /* 0x00003fff05057892 */ /* 0x000fc4000f8ec0ff */
[----:B------:R-:W-:Y:S02]  /*3aa0*/  USHF.R.S32.HI UR64, URZ, 0x7, UR64 ;  /* 0x00000007ff407899 */ /* 0x000fe40008011440 */
[----:B------:R-:W-:Y:S02]  /*3ab0*/  ULOP3.LUT UR45, UR4, 0x3fff, URZ, 0xc0, !UPT ;  /* 0x00003fff042d7892 */ /* 0x000fe4000f8ec0ff */
[----:B------:R-:W-:Y:S01]  /*3ac0*/  UISETP.LT.AND UP0, UPT, UR64, 0x1, UPT ;  /* 0x000000014000788c */ /* 0x000fe2000bf01270 */
[----:B------:R-:W-:Y:S01]  /*3ad0*/  UMOV UR62, 0x0 ;  /* 0x00000000003e7882 */ /* 0x000fe20000000000 */
        /* <DEDUP_REMOVED lines=9> */
[----:B------:R-:W-:-:S02]  /*3b70*/  ULOP3.LUT UR44, UR5, 0x10000, URZ, 0xfc, !UPT ;  /* 0x00010000052c7892 */ /* 0x000fc4000f8efcff */
[----:B------:R-:W-:Y:S02]  /*3b80*/  ULOP3.LUT UR45, UR45, 0x10000, URZ, 0xfc, !UPT ;  /* 0x000100002d2d7892 */ /* 0x000fe4000f8efcff */
[----:B------:R-:W-:Y:S01]  /*3b90*/  USEL UR66, UR64, 0x1, !UP0 ;  /* 0x0000000140427887 */ /* 0x000fe2000c000000 */
[----:B------:R-:W-:Y:S01]  /*3ba0*/  UMOV UR52, 0x0 ;  /* 0x0000000000347882 */ /* 0x000fe20000000000 */
[----:B------:R-:W-:Y:S01]  /*3bb0*/  UMOV UR53, 0x10400490 ;  /* 0x1040049000357882 */ /* 0x000fe20000000000 */
[----:B------:R-:W-:Y:S01]  /*3bc0*/  UMOV UR50, 0x0 ;  /* 0x0000000000327882 */ /* 0x000fe20000000000 */
[----:B------:R-:W-:Y:S01]  /*3bd0*/  UMOV UR51, 0x10400490 ;  /* 0x1040049000337882 */ /* 0x000fe20000000000 */
[----:B------:R-:W-:Y:S01]  /*3be0*/  UMOV UR48, 0x0 ;  /* 0x0000000000307882 */ /* 0x000fe20000000000 */
[----:B-1----:R-:W-:Y:S01]  /*3bf0*/  R2UR UR67, R0 ;  /* 0x00000000004372ca */ /* 0x002fe200000e0000 */
[----:B------:R-:W-:-:S14]  /*3c00*/  UMOV UR49, 0x10400490 ;  /* 0x1040049000317882 */ /* 0x000fdc0000000000 */
.L_x_76:
[C---:B------:R-:W-:Y:S02]  /*3c10*/  LEA R0, R8.reuse, UR41, 0x3 ;  /* 0x0000002908007c11 */ /* 0x040fe4000f8e18ff */
[----:B------:R-:W-:Y:S02]  /*3c20*/  SHF.L.U32 R5, R3, 0x1f, RZ ;  /* 0x0000001f03057819 */ /* 0x000fe400000006ff */
[----:B------:R-:W-:Y:S02]  /*3c30*/  LEA R4, R8, UR41, 0x4 ;  /* 0x0000002908047c11 */ /* 0x000fe4000f8e20ff */
[----:B------:R-:W1:Y:S02]  /*3c40*/  SYNCS.PHASECHK.TRANS64.TRYWAIT P0, [R0+URZ+0x70], R5 ;  /* 0x00007005000075a7 */ /* 0x000e6400080011ff */
[----:B-1-3--:R-:W-:Y:S05]  /*3c50*/  @!P0 BRA `(.L_x_69) ;  /* 0x0000008400b08947 */ /* 0x00afea0003800000 */
.L_x_163:
[----:B-1----:R-:W1:Y:S01]  /*3c60*/  LDS.128 R4, [R4+0xe0] ;  /* 0x0000e00004047984 */ /* 0x002e620000000c00 */
[----:B------:R-:W-:Y:S02]  /*3c70*/  VIADD R0, R0, 0x80 ;  /* 0x0000008000007836 */ /* 0x000fe40000000000 */
[----:B------:R-:W-:Y:S01]  /*3c80*/  VIADD R8, R8, 0x1 ;  /* 0x0000000108087836 */ /* 0x000fe20000000000 */
[----:B------:R-:W-:Y:S01]  /*3c90*/  @!PT LDS RZ, [RZ] ;  /* 0x00000000fffff984 */ /* 0x000fe20000000800 */
[----:B------:R-:W-:Y:S01]  /*3ca0*/  @!PT LDS RZ, [RZ] ;  /* 0x00000000fffff984 */ /* 0x000fe20000000800 */
[----:B------:R-:W-:Y:S01]  /*3cb0*/  @!PT LDS RZ, [RZ] ;  /* 0x00000000fffff984 */ /* 0x000fe20000000800 */
[----:B------:R-:W-:Y:S01]  /*3cc0*/  @!PT LDS RZ, [RZ] ;  /* 0x00000000fffff984 */ /* 0x000fe20000000800 */
[----:B------:R2:W-:Y:S06]  /*3cd0*/  MEMBAR.ALL.CTA ;  /* 0x0000000000007992 */ /* 0x0005ec0000008000 */
[----:B--2---:R-:W2:Y:S01]  /*3ce0*/  FENCE.VIEW.ASYNC.S ;  /* 0x00000000000073c6 */ /* 0x004ea20000000000 */
[----:B------:R-:W-:-:S04]  /*3cf0*/  PRMT R0, RZ, 0x654, R0 ;  /* 0x00000654ff007816 */ /* 0x000fc80000000000 */
[----:B--2---:R2:W-:Y:S01]  /*3d00*/  SYNCS.ARRIVE.TRANS64.RED.A1T0 RZ, [R0+URZ], RZ ;  /* 0x000000ff00ff79a7 */ /* 0x0045e200081004ff */
[----:B-1----:R-:W-:Y:S01]  /*3d10*/  LOP3.LUT P1, RZ, R6, 0x1, RZ, 0xc0, !PT ;  /* 0x0000000106ff7812 */ /* 0x002fe2000782c0ff */
[----:B--2---:R-:W-:-:S12]  /*3d20*/  BRA.U UP3, `(.L_x_70) ;  /* 0x0000000503587547 */ /* 0x004fd8000b800000 */
[----:B------:R-:W1:Y:S01]  /*3d30*/  LDCU UR4, c[0x0][0x38c] ;  /* 0x00007180ff0477ac */ /* 0x000e620008000800 */
[----:B------:R-:W-:Y:S02]  /*3d40*/  PLOP3.LUT P2, PT, PT, PT, PT, 0x80, 0x8 ;  /* 0x000000000008781c */ /* 0x000fe40003f4f070 */
[----:B------:R-:W-:Y:S01]  /*3d50*/  SHF.L.U32 R5, R9, 0x1f, RZ ;  /* 0x0000001f09057819 */ /* 0x000fe200000006ff */
[----:B------:R-:W-:Y:S02]  /*3d60*/  ULEA UR46, UR47, UR41, 0x3 ;  /* 0x000000292f2e7291 */ /* 0x000fe4000f8e18ff */
[----:B------:R-:W-:Y:S02]  /*3d70*/  ULEA UR36, UR47, UR67, 0x8 ;  /* 0x000000432f247291 */ /* 0x000fe4000f8e40ff */
[----:B-1----:R-:W-:-:S06]  /*3d80*/  UISETP.GE.AND UP0, UPT, UR4, 0x1, UPT ;  /* 0x000000010400788c */ /* 0x002fcc000bf06270 */
[----:B------:R-:W-:-:S05]  /*3d90*/  PLOP3.LUT P0, PT, PT, PT, UP0, 0x80, 0x8 ;  /* 0x000000000008781c */ /* 0x000fca0003f0f008 */
[----:B------:R-:W-:-:S08]  /*3da0*/  @UP0 ULEA UR4, UR38, UR41, 0x3 ;  /* 0x0000002926040291 */ /* 0x000fd0000f8e18ff */
[----:B------:R-:W-:-:S04]  /*3db0*/  @P0 SHF.L.U32 R0, R2, 0x1f, RZ ;  /* 0x0000001f02000819 */ /* 0x000fc800000006ff */
[----:B------:R1:W2:Y:S01]  /*3dc0*/  @P0 SYNCS.PHASECHK.TRANS64.TRYWAIT P2, [UR4], R0 ;  /* 0x00000000ff0005a7 */ /* 0x0002a20008041104 */
[----:B------:R-:W3:Y:S02]  /*3dd0*/  SYNCS.PHASECHK.TRANS64.TRYWAIT P0, [UR46+0xa0], R5 ;  /* 0x0000a005ff0075a7 */ /* 0x000ee4000800112e */
[----:B-123--:R-:W-:Y:S05]  /*3de0*/  @!P0 BRA `(.L_x_71) ;  /* 0x0000008400608947 */ /* 0x00efea0003800000 */
.L_x_165:
[----:B------:R-:W-:Y:S01]  /*3df0*/  UMOV UR42, UR37 ;  /* 0x00000025002a7c82 */ /* 0x000fe20008000000 */
[----:B------:R-:W-:Y:S05]  /*3e00*/  BRA.U !UP0, `(.L_x_72) ;  /* 0x0000000508107547 */ /* 0x000fea000b800000 */
[----:B------:R-:W-:Y:S02]  /*3e10*/  UIADD3 UR42, UPT, UPT, UR66, UR37, URZ ;  /* 0x00000025422a7290 */ /* 0x000fe4000fffe0ff */
[----:B------:R-:W-:Y:S01]  /*3e20*/  UPLOP3.LUT UP2, UPT, UPT, UPT, UPT, 0x40, 0x4 ;  /* 0x000000000004789c */ /* 0x000fe20003f4e870 */
[----:B------:R-:W-:Y:S01]  /*3e30*/  UMOV UR39, UR64 ;  /* 0x0000004000277c82 */ /* 0x000fe20008000000 */
[----:B------:R-:W-:-:S09]  /*3e40*/  UMOV UR5, UR38 ;  /* 0x0000002600057c82 */ /* 0x000fd20008000000 */
.L_x_75:
[----:B------:R-:W-:Y:S01]  /*3e50*/  ULEA UR7, UR5, UR41, 0x3 ;  /* 0x0000002905077291 */ /* 0x000fe2000f8e18ff */
[----:B--23--:R-:W-:Y:S11]  /*3e60*/  @P2 BRA `(.L_x_73) ;  /* 0x00000000000c2947 */ /* 0x00cff60003800000 */
[----:B-1----:R-:W-:Y:S04]  /*3e70*/  SHF.L.U32 R5, R2, 0x1f, RZ ;  /* 0x0000001f02057819 */ /* 0x002fe800000006ff */
[----:B------:R-:W1:Y:S02]  /*3e80*/  SYNCS.PHASECHK.TRANS64.TRYWAIT P0, [UR7], R5 ;  /* 0x00000005ff0075a7 */ /* 0x000e640008001107 */
[----:B-1----:R-:W-:Y:S05]  /*3e90*/  @!P0 BRA `(.L_x_74) ;  /* 0x00000084004c8947 */ /* 0x002fea0003800000 */
.L_x_73:
[----:B------:R-:W-:Y:S01]  /*3ea0*/  UISETP.NE.AND UP0, UPT, UR39, 0x1, UPT ;  /* 0x000000012700788c */ /* 0x000fe2000bf05270 */
[----:B------:R-:W-:Y:S01]  /*3eb0*/  PLOP3.LUT P2, PT, PT, PT, PT, 0x80, 0x8 ;  /* 0x000000000008781c */ /* 0x000fe20003f4f070 */
[----:B------:R-:W-:Y:S02]  /*3ec0*/  UIADD3 UR4, UPT, UPT, UR5, 0x1, URZ ;  /* 0x0000000105047890 */ /* 0x000fe4000fffe0ff */
[----:B------:R-:W-:Y:S02]  /*3ed0*/  UIADD3 UR40, UPT, UPT, UR7, 0x10, URZ ;  /* 0x0000001007287890 */ /* 0x000fe4000fffe0ff */
[----:B------:R-:W-:Y:S01]  /*3ee0*/  UISETP.NE.AND UP1, UPT, UR4, 0x2, UPT ;  /* 0x000000020400788c */ /* 0x000fe2000bf25270 */
[----:B------:R-:W-:Y:S01]  /*3ef0*/  PLOP3.LUT P0, PT, PT, PT, UP0, 0x80, 0x8 ;  /* 0x000000000008781c */ /* 0x000fe20003f0f008 */
[----:B------:R-:W-:Y:S02]  /*3f00*/  UIADD3 UR37, UPT, UPT, UR37, 0x1, URZ ;  /* 0x0000000125257890 */ /* 0x000fe4000fffe0ff */
[----:B------:R-:W-:Y:S02]  /*3f10*/  USEL UR6, URZ, 0x1, UP1 ;  /* 0x00000001ff067887 */ /* 0x000fe40008800000 */
[----:B------:R-:W-:Y:S02]  /*3f20*/  USEL UR38, UR4, URZ, UP1 ;  /* 0x000000ff04267287 */ /* 0x000fe40008800000 */
[----:B------:R-:W-:Y:S02]  /*3f30*/  UIADD3 UR39, UPT, UPT, UR39, -0x1, URZ ;  /* 0xffffffff27277890 */ /* 0x000fe4000fffe0ff */
[----:B------:R-:W-:Y:S01]  /*3f40*/  @UP0 ULEA UR4, UR38, UR41, 0x3 ;  /* 0x0000002926040291 */ /* 0x000fe2000f8e18ff */
[----:B------:R-:W-:Y:S01]  /*3f50*/  LOP3.LUT R2, R2, UR6, RZ, 0x3c, !PT ;  /* 0x0000000602027c12 */ /* 0x000fe2000f8e3cff */
[----:B------:R-:W-:Y:S02]  /*3f60*/  ULEA UR6, UR5, UR45, 0xb ;  /* 0x0000002d05067291 */ /* 0x000fe4000f8e58ff */
[----:B------:R-:W-:Y:S01]  /*3f70*/  UISETP.NE.AND UP0, UPT, UR37, UR42, UPT ;  /* 0x0000002a2500728c */ /* 0x000fe2000bf05270 */
[----:B-1----:R-:W-:Y:S01]  /*3f80*/  @P0 SHF.L.U32 R0, R2, 0x1f, RZ ;  /* 0x0000001f02000819 */ /* 0x002fe200000006ff */
[----:B------:R-:W-:Y:S02]  /*3f90*/  UIADD3 UR34, UPT, UPT, UR6, 0x2, URZ ;  /* 0x0000000206227890 */ /* 0x000fe4000fffe0ff */
[----:B------:R-:W-:Y:S01]  /*3fa0*/  UIADD3 UR30, UPT, UPT, UR6, 0x4, URZ ;  /* 0x00000004061e7890 */ /* 0x000fe2000fffe0ff */
[----:B------:R2:W3:Y:S01]  /*3fb0*/  @P0 SYNCS.PHASECHK.TRANS64.TRYWAIT P2, [UR4], R0 ;  /* 0x00000000ff0005a7 */ /* 0x0004e20008041104 */
[----:B------:R-:W-:Y:S02]  /*3fc0*/  ULEA UR4, UR5, UR44, 0xb ;  /* 0x0000002c05047291 */ /* 0x000fe4000f8e58ff */
[----:B------:R-:W-:Y:S02]  /*3fd0*/  UIADD3 UR26, UPT, UPT, UR6, 0x6, URZ ;  /* 0x00000006061a7890 */ /* 0x000fe4000fffe0ff */
        /* <DEDUP_REMOVED lines=10> */
[----:B------:R-:W-:Y:S01]  /*4080*/  UIADD3 UR8, UPT, UPT, UR4, 0x406, URZ ;  /* 0x0000040604087890 */ /* 0x000fe2000fffe0ff */
[----:B------:R-:W-:Y:S01]  /*4090*/  UMOV UR7, 0x40004040 ;  /* 0x4000404000077882 */ /* 0x000fe20000000000 */
[----:B------:R-:W-:Y:S01]  /*40a0*/  UMOV UR5, 0x40004040 ;  /* 0x4000404000057882 */ /* 0x000fe20000000000 */
[----:B------:R-:W-:Y:S01]  /*40b0*/  UMOV UR35, 0x40004040 ;  /* 0x4000404000237882 */ /* 0x000fe20000000000 */
[----:B------:R1:W-:Y:S01]  /*40c0*/  UTCHMMA.2CTA gdesc[UR4], gdesc[UR6], tmem[UR36], tmem[UR62], idesc[UR63], UP2 ;  /* 0x00ff3e06040075ea */ /* 0x0003e20009200024 */
[----:B------:R-:W-:Y:S01]  /*40d0*/  UPLOP3.LUT UP2, UPT, UPT, UPT, UPT, 0x80, 0x8 ;  /* 0x000000000008789c */ /* 0x000fe20003f4f070 */
[----:B------:R-:W-:Y:S01]  /*40e0*/  UMOV UR33, 0x40004040 ;  /* 0x4000404000217882 */ /* 0x000fe20000000000 */
[----:B------:R-:W-:Y:S01]  /*40f0*/  UMOV UR31, 0x40004040 ;  /* 0x40004040001f7882 */ /* 0x000fe20000000000 */
[----:B------:R2:W-:Y:S01]  /*4100*/  UTCHMMA.2CTA gdesc[UR32], gdesc[UR34], tmem[UR36], tmem[UR60], idesc[UR61], UPT ;  /* 0x00ff3c22200075ea */ /* 0x0005e2000ba00024 */
        /* <DEDUP_REMOVED lines=14> */
[----:B------:R-:W-:Y:S01]  /*41f0*/  UMOV UR9, 0x40004040 ;  /* 0x4000404000097882 */ /* 0x000fe20000000000 */
[----:B------:R2:W-:Y:S01]  /*4200*/  UTCHMMA.2CTA gdesc[UR12], gdesc[UR14], tmem[UR36], tmem[UR50], idesc[UR51], UPT ;  /* 0x00ff320e0c0075ea */ /* 0x0005e2000ba00024 */
[----:B------:R2:W-:Y:S01]  /*4210*/  UTCHMMA.2CTA gdesc[UR8], gdesc[UR10], tmem[UR36], tmem[UR48], idesc[UR49], UPT ;  /* 0x00ff300a080075ea */ /* 0x0005e2000ba00024 */
[----:B------:R2:W-:Y:S01]  /*4220*/  UTCBAR.2CTA.MULTICAST [UR40], URZ, UR43 ;  /* 0x000000ff280073e9 */ /* 0x0005e2000820082b */
[----:B-1----:R-:W-:Y:S01]  /*4230*/  UMOV UR5, UR38 ;  /* 0x0000002600057c82 */ /* 0x002fe20008000000 */
[----:B------:R-:W-:Y:S05]  /*4240*/  BRA.U UP0, `(.L_x_75) ;  /* 0xfffffffd00007547 */ /* 0x000fea000b83ffff */
.L_x_72:
[----:B------:R-:W-:Y:S01]  /*4250*/  UIADD3 UR4, UPT, UPT, UR46, 0x90, URZ ;  /* 0x000000902e047890 */ /* 0x000fe2000fffe0ff */
[----:B------:R-:W-:-:S08]  /*4260*/  UMOV UR37, UR42 ;  /* 0x0000002a00257c82 */ /* 0x000fd00008000000 */
[----:B------:R4:W-:Y:S01]  /*4270*/  UTCBAR.2CTA.MULTICAST [UR4], URZ, UR65 ;  /* 0x000000ff040073e9 */ /* 0x0009e20008200841 */
[----:B------:R-:W-:Y:S02]  /*4280*/  NOP ;  /* 0x0000000000007918 */ /* 0x000fe40000000000 */
.L_x_70:
[----:B----4-:R-:W-:Y:S01]  /*4290*/  UIADD3 UR4, UPT, UPT, UR47, 0x1, URZ ;  /* 0x000000012f047890 */ /* 0x010fe2000fffe0ff */
[----:B------:R-:W-:-:S03]  /*42a0*/  ISETP.NE.AND P0, PT, R8, 0x2, PT ;  /* 0x000000020800780c */ /* 0x000fc60003f05270 */
[----:B------:R-:W-:Y:S01]  /*42b0*/  UISETP.NE.AND UP0, UPT, UR4, 0x2, UPT ;  /* 0x000000020400788c */ /* 0x000fe2000bf05270 */
[----:B-12---:R-:W-:Y:S02]  /*42c0*/  SEL R0, RZ, 0x1, P0 ;  /* 0x00000001ff007807 */ /* 0x006fe40000000000 */
[----:B------:R-:W-:Y:S01]  /*42d0*/  SEL R8, R8, RZ, P0 ;  /* 0x000000ff08087207 */ /* 0x000fe20000000000 */
[----:B------:R-:W-:Y:S01]  /*42e0*/  USEL UR5, URZ, 0x1, UP0 ;  /* 0x00000001ff057887 */ /* 0x000fe20008000000 */
[----:B------:R-:W-:Y:S01]  /*42f0*/  LOP3.LUT R3, R3, R0, RZ, 0x3c, !PT ;  /* 0x0000000003037212 */ /* 0x000fe200078e3cff */
[----:B------:R-:W-:-:S04]  /*4300*/  USEL UR47, UR4, URZ, UP0 ;  /* 0x000000ff042f7287 */ /* 0x000fc80008000000 */
[----:B------:R-:W-:Y:S01]  /*4310*/  LOP3.LUT R9, R9, UR5, RZ, 0x3c, !PT ;  /* 0x0000000509097c12 */ /* 0x000fe2000f8e3cff */
[----:B------:R-:W-:Y:S07]  /*4320*/  @P1 BRA `(.L_x_76) ;  /* 0xfffffff800381947 */ /* 0x000fee000383ffff */
[----:B------:R-:W1:Y:S01]  /*4330*/  S2UR UR8, SR_CgaCtaId ;  /* 0x00000000000879c3 */ /* 0x000e620000008800 */
[----:B------:R-:W-:Y:S01]  /*4340*/  ELECT P0, URZ, PT ;  /* 0x0000000000ff782f */ /* 0x000fe20003800000 */
[----:B------:R-:W-:Y:S01]  /*4350*/  HFMA2 R0, -RZ, RZ, 0, 5.9604644775390625e-08 ;  /* 0x00000001ff007431 */ /* 0x000fe200000001ff */
[----:B------:R-:W-:-:S05]  /*4360*/  UMOV UR4, 0x40 ;  /* 0x0000004000047882 */ /* 0x000fca0000000000 */
[----:B------:R-:W-:Y:S01]  /*4370*/  UVIRTCOUNT.DEALLOC.SMPOOL 0x80 ;  /* 0x000000800000784c */ /* 0x000fe20000000000 */
[----:B------:R-:W-:Y:S02]  /*4380*/  UISETP.NE.AND UP0, UPT, UR69, URZ, UPT ;  /* 0x000000ff4500728c */ /* 0x000fe4000bf05270 */
[----:B-1----:R-:W-:-:S09]  /*4390*/  ULEA UR8, UR8, UR4, 0x18 ;  /* 0x0000000408087291 */ /* 0x002fd2000f8ec0ff */
[----:B------:R1:W-:Y:S01]  /*43a0*/  @P0 STS.U8 [UR8+0x1c], R0 ;  /* 0x00001c00ff000988 */ /* 0x0003e20008000008 */
[----:B------:R-:W-:Y:S05]  /*43b0*/  BRA.U UP0, `(.L_x_77) ;  /* 0x0000000100587547 */ /* 0x000fea000b800000 */
[----:B------:R-:W-:Y:S01]  /*43c0*/  UIADD3 UR5, UPT, UPT, UR41, 0xa0, URZ ;  /* 0x000000a029057890 */ /* 0x000fe2000fffe0ff */
[----:B------:R-:W-:-:S03]  /*43d0*/  SHF.L.U32 R3, R9, 0x1f, RZ ;  /* 0x0000001f09037819 */ /* 0x000fc600000006ff */
[----:B------:R-:W-:-:S09]  /*43e0*/  ULEA UR4, UR47, UR5, 0x3 ;  /* 0x000000052f047291 */ /* 0x000fd2000f8e18ff */
[----:B------:R-:W2:Y:S02]  /*43f0*/  SYNCS.PHASECHK.TRANS64.TRYWAIT P0, [UR4], R3 ;  /* 0x00000003ff0075a7 */ /* 0x000ea40008001104 */
[----:B--2---:R-:W-:Y:S05]  /*4400*/  @!P0 BRA `(.L_x_78) ;  /* 0x0000008000088947 */ /* 0x004fea0003800000 */
.L_x_168:
[----:B------:R-:W-:-:S04]  /*4410*/  UIADD3 UR4, UPT, UPT, UR47, 0x1, URZ ;  /* 0x000000012f047890 */ /* 0x000fc8000fffe0ff */
[----:B------:R-:W-:-:S04]  /*4420*/  UISETP.NE.AND UP1, UPT, UR4, 0x2, UPT ;  /* 0x000000020400788c */ /* 0x000fc8000bf25270 */
[----:B------:R-:W-:Y:S02]  /*4430*/  USEL UR6, URZ, 0x1, UP1 ;  /* 0x00000001ff067887 */ /* 0x000fe40008800000 */
[----:B------:R-:W-:-:S04]  /*4440*/  USEL UR4, UR4, URZ, UP1 ;  /* 0x000000ff04047287 */ /* 0x000fc80008800000 */
[----:B------:R-:W-:Y:S01]  /*4450*/  ULEA UR4, UR4, UR5, 0x3 ;  /* 0x0000000504047291 */ /* 0x000fe2000f8e18ff */
[----:B-1----:R-:W-:-:S04]  /*4460*/  LOP3.LUT R3, R9, UR6, RZ, 0x3c, !PT ;  /* 0x0000000609037c12 */ /* 0x002fc8000f8e3cff */
[----:B------:R-:W-:Y:S01]  /*4470*/  SHF.L.U32 R3, R3, 0x1f, RZ ;  /* 0x0000001f03037819 */ /* 0x000fe200000006ff */
[----:B------:R-:W-:-:S04]  /*4480*/  IMAD.U32 R0, RZ, RZ, UR4 ;  /* 0x00000004ff007e24 */ /* 0x000fc8000f8e00ff */
[----:B------:R1:W2:Y:S03]  /*4490*/  SYNCS.PHASECHK.TRANS64.TRYWAIT P0, [R0+URZ], R3 ;  /* 0x00000003000075a7 */ /* 0x0002a600080011ff */
[----:B--2---:R-:W-:Y:S05]  /*44a0*/  @!P0 NANOSLEEP.SYNCS 0x989680 ;  /* 0x009896800000895d */ /* 0x004fea0003900000 */
[----:B------:R-:W2:Y:S02]  /*44b0*/  @!P0 SYNCS.PHASECHK.TRANS64 P0, [R0+URZ], R3 ;  /* 0x00000003000085a7 */ /* 0x000ea400080010ff */
[----:B--2---:R-:W-:Y:S05]  /*44c0*/  @P0 BRA `(.L_x_79) ;  /* 0x0000000000200947 */ /* 0x004fea0003800000 */
.L_x_80:
[----:B--2---:R2:W4:Y:S02]  /*44d0*/  SYNCS.PHASECHK.TRANS64.TRYWAIT P0, [R0+URZ], R3 ;  /* 0x00000003000075a7 */ /* 0x00452400080011ff */
[----:B----4-:R-:W-:Y:S05]  /*44e0*/  @!P0 NANOSLEEP.SYNCS 0x989680 ;  /* 0x009896800000895d */ /* 0x010fea0003900000 */
[----:B------:R-:W4:Y:S02]  /*44f0*/  @!P0 SYNCS.PHASECHK.TRANS64 P0, [R0+URZ], R3 ;  /* 0x00000003000085a7 */ /* 0x000f2400080010ff */
[----:B----4-:R-:W-:Y:S05]  /*4500*/  @!P0 BRA `(.L_x_80) ;  /* 0xfffffffc00f08947 */ /* 0x010fea000383ffff */
[----:B------:R-:W-:Y:S05]  /*4510*/  BRA `(.L_x_79) ;  /* 0x00000000000c7947 */ /* 0x000fea0003800000 */
.L_x_77:
[----:B------:R-:W-:-:S04]  /*4520*/  UIADD3 UR4, UPT, UPT, UR41, 0xd0, URZ ;  /* 0x000000d029047890 */ /* 0x000fc8000fffe0ff */
[----:B------:R-:W-:-:S09]  /*4530*/  UPRMT UR4, UR68, 0x654, UR4 ;  /* 0x0000065444047896 */ /* 0x000fd20008000004 */
[----:B------:R-:W-:Y:S03]  /*4540*/  SYNCS.ARRIVE.TRANS64.RED.A1T0 RZ, [UR4], RZ ;  /* 0x000000ffffff79a7 */ /* 0x000fe60008100404 */
.L_x_79:
[----:B-12---:R-:W-:Y:S01]  /*4550*/  SHF.L.U32 R3, RZ, 0x1f, RZ ;  /* 0x0000001fff037819 */ /* 0x006fe200000006ff */
[----:B------:R-:W-:Y:S01]  /*4560*/  UIADD3 UR4, UPT, UPT, UR41, 0xd0, URZ ;  /* 0x000000d029047890 */ /* 0x000fe2000fffe0ff */
[----:B------:R-:W-:Y:S02]  /*4570*/  PLOP3.LUT P0, PT, PT, PT, UP0, 0x80, 0x8 ;  /* 0x000000000008781c */ /* 0x000fe40003f0f008 */
[----:B------:R-:W1:Y:S02]  /*4580*/  SYNCS.PHASECHK.TRANS64.TRYWAIT P1, [UR41+0xd0], R3 ;  /* 0x0000d003ff0075a7 */ /* 0x000e640008021129 */
[----:B-1----:R-:W-:Y:S09]  /*4590*/  @!P1 BRA `(.L_x_81) ;  /* 0x0000007c00bc9947 */ /* 0x002ff20003800000 */
.L_x_170:
[----:B------:R-:W-:Y:S01]  /*45a0*/  @!UP0 UPRMT UR4, UR68, 0x654, UR4 ;  /* 0x0000065444048896 */ /* 0x000fe20008000004 */
[----:B------:R-:W-:Y:S01]  /*45b0*/  UMOV UR5, 0xffff ;  /* 0x0000ffff00057882 */ /* 0x000fe20000000000 */
[----:B------:R-:W-:-:S07]  /*45c0*/  UMOV UR6, 0x1 ;  /* 0x0000000100067882 */ /* 0x000fce0000000000 */
[----:B------:R-:W-:Y:S01]  /*45d0*/  @!P0 SYNCS.ARRIVE.TRANS64.RED.A1T0 RZ, [UR4], RZ ;  /* 0x000000ffffff89a7 */ /* 0x000fe20008100404 */
[----:B------:R-:W-:Y:S01]  /*45e0*/  NOP ;  /* 0x0000000000007918 */ /* 0x000fe20000000000 */
[----:B-1----:R-:W1:Y:S01]  /*45f0*/  LDS R0, [UR8+0x14] ;  /* 0x00001408ff007984 */ /* 0x002e620008000800 */
[----:B------:R-:W-:-:S04]  /*4600*/  ULOP3.LUT UR4, UR67, 0xffff, URZ, 0xc0, !UPT ;  /* 0x0000ffff43047892 */ /* 0x000fc8000f8ec0ff */
[----:B------:R-:W-:-:S04]  /*4610*/  USHF.R.U32.HI UR4, URZ, 0x5, UR4 ;  /* 0x00000005ff047899 */ /* 0x000fc80008011604 */
[----:B------:R-:W-:Y:S02]  /*4620*/  USHF.L.U32 UR5, UR5, UR4, URZ ;  /* 0x0000000405057299 */ /* 0x000fe400080006ff */
[----:B------:R-:W-:-:S04]  /*4630*/  USHF.L.U32 UR4, UR6, UR4, URZ ;  /* 0x0000000406047299 */ /* 0x000fc800080006ff */
[----:B-1----:R-:W-:-:S04]  /*4640*/  LOP3.LUT R0, R0, UR5, RZ, 0xc0, !PT ;  /* 0x0000000500007c12 */ /* 0x002fc8000f8ec0ff */
[----:B------:R-:W-:-:S13]  /*4650*/  ISETP.NE.AND P0, PT, R0, UR5, PT ;  /* 0x0000000500007c0c */ /* 0x000fda000bf05270 */
[----:B------:R-:W-:Y:S05]  /*4660*/  @P0 BRA `(.L_x_82) ;  /* 0x0000000000580947 */ /* 0x000fea0003800000 */
[----:B------:R-:W1:Y:S02]  /*4670*/  LDS R0, [UR8+0x18] ;  /* 0x00001808ff007984 */ /* 0x000e640008000800 */
[----:B-1----:R-:W-:-:S04]  /*4680*/  LOP3.LUT R0, R0, UR4, RZ, 0xc0, !PT ;  /* 0x0000000400007c12 */ /* 0x002fc8000f8ec0ff */
[----:B------:R-:W-:-:S13]  /*4690*/  ISETP.NE.AND P0, PT, R0, UR4, PT ;  /* 0x0000000400007c0c */ /* 0x000fda000bf05270 */
[----:B------:R-:W-:Y:S05]  /*46a0*/  @P0 BRA `(.L_x_83) ;  /* 0x00000000003c0947 */ /* 0x000fea0003800000 */
[----:B------:R-:W1:Y:S01]  /*46b0*/  S2R R2, SR_LANEID ;  /* 0x0000000000027919 */ /* 0x000e620000000000 */
[----:B------:R-:W-:Y:S01]  /*46c0*/  ULOP3.LUT UR5, URZ, UR5, URZ, 0x33, !UPT ;  /* 0x00000005ff057292 */ /* 0x000fe2000f8e33ff */
[----:B------:R-:W-:Y:S01]  /*46d0*/  LOP3.LUT R4, RZ, UR4, RZ, 0x33, !PT ;  /* 0x00000004ff047c12 */ /* 0x000fe2000f8e33ff */
[----:B------:R-:W-:Y:S02]  /*46e0*/  VOTEU.ANY UR4, UPT, PT ;  /* 0x0000000000047886 */ /* 0x000fe400038e0100 */
[----:B------:R-:W-:Y:S01]  /*46f0*/  UFLO.U32 UR4, UR4 ;  /* 0x00000004000472bd */ /* 0x000fe200080e0000 */
[----:B------:R-:W2:Y:S01]  /*4700*/  REDUX UR6, R4 ;  /* 0x00000000040673c4 */ /* 0x000ea20000000000 */
[----:B------:R-:W-:-:S06]  /*4710*/  IMAD.U32 R0, RZ, RZ, UR5 ;  /* 0x00000005ff007e24 */ /* 0x000fcc000f8e00ff */
[----:B------:R4:W-:Y:S01]  /*4720*/  UTCATOMSWS.AND URZ, UR5 ;  /* 0x0000000500ff79e3 */ /* 0x0009e20008000000 */
[----:B------:R-:W3:Y:S01]  /*4730*/  REDUX UR7, R0 ;  /* 0x00000000000773c4 */ /* 0x000ee20000000000 */
[----:B-1----:R-:W-:Y:S01]  /*4740*/  ISETP.EQ.U32.AND P0, PT, R2, UR4, PT ;  /* 0x0000000402007c0c */ /* 0x002fe2000bf02070 */
[----:B--2---:R-:W-:Y:S01]  /*4750*/  IMAD.U32 R2, RZ, RZ, UR6 ;  /* 0x00000006ff027e24 */ /* 0x004fe2000f8e00ff */
[----:B---3--:R-:W-:-:S11]  /*4760*/  MOV R3, UR7 ;  /* 0x0000000700037c02 */ /* 0x008fd60008000f00 */
[----:B------:R4:W-:Y:S04]  /*4770*/  @P0 ATOMS.AND RZ, [UR8+0x14], R3 ;  /* 0x00001403ffff098c */ /* 0x0009e8000a800008 */
[----:B------:R4:W-:Y:S01]  /*4780*/  @P0 ATOMS.AND RZ, [UR8+0x18], R2 ;  /* 0x00001802ffff098c */ /* 0x0009e2000a800008 */
[----:B------:R-:W-:Y:S05]  /*4790*/  BRA `(.L_x_84) ;  /* 0x0000000000147947 */ /* 0x000fea0003800000 */
.L_x_83:
[----:B------:R-:W-:Y:S02]  /*47a0*/  MOV R2, 0x47c0 ;  /* 0x000047c000027802 */ /* 0x000fe40000000f00 */
[----:B---3-5:R-:W-:Y:S05]  /*47b0*/  CALL.REL.NOINC `($__internal_0_$__cuda_sm10x_tcgen05_guardrail_trap_col_being_dealloced_not_returned_by_alloc) ;  /* 0x00000080009c7944 */ /* 0x028fea0003c00000 */
[----:B------:R-:W-:Y:S05]  /*47c0*/  BRA `(.L_x_84) ;  /* 0x0000000000087947 */ /* 0x000fea0003800000 */
.L_x_82:
[----:B------:R-:W-:Y:S02]  /*47d0*/  MOV R2, 0x47f0 ;  /* 0x000047f000027802 */ /* 0x000fe40000000f00 */
[----:B---3-5:R-:W-:Y:S05]  /*47e0*/  CALL.REL.NOINC `($__internal_2_$__cuda_sm10x_tcgen05_guardrail_trap_unallocated_columns_being_dealloced) ;  /* 0x0000008000a87944 */ /* 0x028fea0003c00000 */
.L_x_84:
[----:B------:R-:W-:Y:S01]  /*47f0*/  NOP ;  /* 0x0000000000007918 */ /* 0x000fe20000000000 */
[----:B----4-:R-:W-:Y:S05]  /*4800*/  EXIT ;  /* 0x000000000000794d */ /* 0x010fea0003800000 */
.L_x_57:
[----:B------:R-:W-:-:S09]  /*4810*/  UISETP.NE.OR UP0, UPT, UR21, 0x3, !UP3 ;  /* 0x000000031500788c */ /* 0x000fd2000df05670 */
[----:B------:R-:W-:Y:S05]  /*4820*/  BRA.U UP0, `(.L_x_85) ;  /* 0x0000001100547547 */ /* 0x000fea000b800000 */
[----:B------:R-:W1:Y:S01]  /*4830*/  LDCU UR31, c[0x0][0x370] ;  /* 0x00006e00ff1f77ac */ /* 0x000e620008000800 */
[----:B------:R-:W2:Y:S01]  /*4840*/  LDC.64 R16, c[0x0][0x348] ;  /* 0x0000d200ff107b82 */ /* 0x000ea20000000a00 */
[----:B------:R-:W-:Y:S02]  /*4850*/  HFMA2 R13, -RZ, RZ, 0, 0 ;  /* 0x00000000ff0d7431 */ /* 0x000fe400000001ff */
[----:B------:R-:W-:Y:S01]  /*4860*/  IMAD.MOV.U32 R15, RZ, RZ, 0x1 ;  /* 0x00000001ff0f7424 */ /* 0x000fe200078e00ff */
[----:B------:R-:W1:Y:S01]  /*4870*/  LDCU.128 UR44, c[0x0][0xb10] ;  /* 0x00016200ff2c77ac */ /* 0x000e620008000c00 */
[----:B------:R-:W-:Y:S01]  /*4880*/  IMAD.MOV.U32 R14, RZ, RZ, RZ ;  /* 0x000000ffff0e7224 */ /* 0x000fe200078e00ff */
[----:B------:R-:W-:Y:S01]  /*4890*/  MOV R7, 0x4000 ;  /* 0x0000400000077802 */ /* 0x000fe20000000f00 */
[----:B------:R-:W3:Y:S01]  /*48a0*/  LDCU UR30, c[0x0][0x374] ;  /* 0x00006e80ff1e77ac */ /* 0x000ee20008000800 */
[----:B------:R-:W4:Y:S01]  /*48b0*/  LDC.64 R2, c[0x0][0x888] ;  /* 0x00022200ff027b82 */ /* 0x000f220000000a00 */
[----:B------:R-:W3:Y:S01]  /*48c0*/  LDCU UR15, c[0x0][0xb0c] ;  /* 0x00016180ff0f77ac */ /* 0x000ee20008000800 */
[----:B------:R-:W2:Y:S06]  /*48d0*/  LDCU UR40, c[0x0][0xb20] ;  /* 0x00016400ff2877ac */ /* 0x000eac0008000800 */
[----:B------:R-:W4:Y:S01]  /*48e0*/  LDC.64 R4, c[0x0][0x890] ;  /* 0x00022400ff047b82 */ /* 0x000f220000000a00 */
[----:B------:R-:W2:Y:S01]  /*48f0*/  LDCU UR4, c[0x0][0xb30] ;  /* 0x00016600ff0477ac */ /* 0x000ea20008000800 */
[----:B------:R-:W-:Y:S01]  /*4900*/  UMOV UR21, 0x400 ;  /* 0x0000040000157882 */ /* 0x000fe20000000000 */
[----:B-1----:R-:W-:-:S02]  /*4910*/  UIMAD.WIDE.U32 UR6, UR31, UR44, URZ ;  /* 0x0000002c1f0672a5 */ /* 0x002fc4000f8e00ff */
[----:B---3--:R-:W-:Y:S02]  /*4920*/  UIMAD.WIDE.U32 UR8, UR30, UR47, URZ ;  /* 0x0000002f1e0872a5 */ /* 0x008fe4000f8e00ff */
[----:B------:R-:W-:Y:S02]  /*4930*/  ULEA UR21, UR52, UR21, 0x18 ;  /* 0x0000001534157291 */ /* 0x000fe4000f8ec0ff */
[----:B------:R-:W-:Y:S02]  /*4940*/  UPLOP3.LUT UP3, UPT, UPT, UPT, UPT, 0x40, 0x4 ;  /* 0x000000000004789c */ /* 0x000fe40003f6e870 */
[----:B------:R-:W-:Y:S01]  /*4950*/  UIADD3 UR37, UPT, UPT, UR21, 0x38, URZ ;  /* 0x0000003815257890 */ /* 0x000fe2000fffe0ff */
[----:B------:R-:W-:Y:S01]  /*4960*/  UMOV UR6, UR7 ;  /* 0x0000000700067c82 */ /* 0x000fe20008000000 */
[----:B------:R-:W-:Y:S01]  /*4970*/  UMOV UR38, UR9 ;  /* 0x0000000900267c82 */ /* 0x000fe20008000000 */
[----:B------:R-:W-:Y:S02]  /*4980*/  UISETP.GE.AND UP0, UPT, UR42, 0x1, UPT ;  /* 0x000000012a00788c */ /* 0x000fe4000bf06270 */
[----:B------:R-:W-:Y:S01]  /*4990*/  UISETP.NE.AND UP4, UPT, UR42, 0x1, UPT ;  /* 0x000000012a00788c */ /* 0x000fe2000bf85270 */
[----:B------:R-:W1:Y:S01]  /*49a0*/  LDCU.64 UR22, c[0x0][0xb28] ;  /* 0x00016500ff1677ac */ /* 0x000e620008000a00 */
[----:B------:R-:W-:-:S02]  /*49b0*/  UISETP.NE.AND UP6, UPT, UR15, 0x1, UPT ;  /* 0x000000010f00788c */ /* 0x000fc4000bfc5270 */
[----:B------:R-:W-:Y:S02]  /*49c0*/  UISETP.NE.AND UP5, UPT, UR46, 0x1, UPT ;  /* 0x000000012e00788c */ /* 0x000fe4000bfa5270 */
[----:B------:R-:W-:Y:S02]  /*49d0*/  UIADD3 UR33, UPT, UPT, UR21, 0x20, URZ ;  /* 0x0000002015217890 */ /* 0x000fe4000fffe0ff */
[----:B------:R-:W-:Y:S02]  /*49e0*/  UIADD3 UR25, UPT, UPT, UR21, 0x28, URZ ;  /* 0x0000002815197890 */ /* 0x000fe4000fffe0ff */
[----:B------:R-:W-:Y:S02]  /*49f0*/  UIADD3 UR17, UPT, UPT, UR21, 0x30, URZ ;  /* 0x0000003015117890 */ /* 0x000fe4000fffe0ff */
[----:B------:R-:W-:Y:S02]  /*4a00*/  UPRMT UR37, UR52, 0x654, UR37 ;  /* 0x0000065434257896 */ /* 0x000fe40008000025 */
[----:B------:R-:W-:-:S02]  /*4a10*/  USHF.R.U32.HI UR39, URZ, UR45, UR6 ;  /* 0x0000002dff277299 */ /* 0x000fc40008011606 */
[----:B--2---:R-:W-:Y:S02]  /*4a20*/  USHF.R.U32.HI UR38, URZ, UR40, UR38 ;  /* 0x00000028ff267299 */ /* 0x004fe40008011626 */
[----:B------:R-:W-:-:S11]  /*4a30*/  UISETP.NE.AND UP2, UPT, UR4, 0x1, UPT ;  /* 0x000000010400788c */ /* 0x000fd6000bf45270 */
.L_x_96:
[C---:B------:R-:W-:Y:S02]  /*4a40*/  LEA R12, R14.reuse, UR21, 0x3 ;  /* 0x000000150e0c7c11 */ /* 0x040fe4000f8e18ff */
[----:B------:R-:W-:Y:S02]  /*4a50*/  SHF.L.U32 R9, R13, 0x1f, RZ ;  /* 0x0000001f0d097819 */ /* 0x000fe400000006ff */
[----:B------:R-:W-:Y:S02]  /*4a60*/  LEA R10, R14, UR21, 0x4 ;  /* 0x000000150e0a7c11 */ /* 0x000fe4000f8e20ff */
[----:B--2---:R-:W2:Y:S02]  /*4a70*/  SYNCS.PHASECHK.TRANS64.TRYWAIT P0, [R12+URZ+0x70], R9 ;  /* 0x000070090c0075a7 */ /* 0x004ea400080011ff */
[----:B--2---:R-:W-:Y:S05]  /*4a80*/  @!P0 BRA `(.L_x_86) ;  /* 0x0000007800988947 */ /* 0x004fea0003800000 */
.L_x_171:
[----:B--2---:R-:W2:Y:S01]  /*4a90*/  LDS.128 R8, [R10+0xe0] ;  /* 0x0000e0000a087984 */ /* 0x004ea20000000c00 */
[----:B------:R-:W-:Y:S01]  /*4aa0*/  UISETP.GE.AND UP0, UPT, UR42, 0x1, UPT ;  /* 0x000000012a00788c */ /* 0x000fe2000bf06270 */
[----:B------:R-:W-:Y:S01]  /*4ab0*/  @!PT LDS RZ, [RZ] ;  /* 0x00000000fffff984 */ /* 0x000fe20000000800 */
[----:B------:R-:W-:Y:S01]  /*4ac0*/  @!PT LDS RZ, [RZ] ;  /* 0x00000000fffff984 */ /* 0x000fe20000000800 */
[----:B------:R-:W-:Y:S01]  /*4ad0*/  @!PT LDS RZ, [RZ] ;  /* 0x00000000fffff984 */ /* 0x000fe20000000800 */
[----:B------:R-:W-:Y:S01]  /*4ae0*/  @!PT LDS RZ, [RZ] ;  /* 0x00000000fffff984 */ /* 0x000fe20000000800 */
[----:B------:R3:W-:Y:S06]  /*4af0*/  MEMBAR.ALL.CTA ;  /* 0x0000000000007992 */ /* 0x0007ec0000008000 */
[----:B---3--:R-:W3:Y:S01]  /*4b00*/  FENCE.VIEW.ASYNC.S ;  /* 0x00000000000073c6 */ /* 0x008ee20000000000 */
[----:B--2---:R-:W-:Y:S11]  /*4b10*/  LOP3.LUT P0, RZ, R10, 0x1, RZ, 0xc0, !PT ;  /* 0x000000010aff7812 */ /* 0x004ff6000780c0ff */
[----:B------:R-:W-:Y:S02]  /*4b20*/  @!UPT UIADD3 URZ, UPT, UPT, URZ, URZ, URZ ;  /* 0x000000fffffff290 */ /* 0x000fe4000fffe0ff */
[----:B---3--:R-:W-:Y:S01]  /*4b30*/  VOTEU.ANY UP1, P0 ;  /* 0x0000000000ff7886 */ /* 0x008fe20000020100 */
[----:B------:R-:W-:Y:S11]  /*4b40*/  PLOP3.LUT P0, PT, PT, PT, UP1, 0x80, 0x8 ;  /* 0x000000000008781c */ /* 0x000ff60003f0f018 */
[----:B------:R-:W-:Y:S02]  /*4b50*/  @!UPT UIADD3 URZ, UPT, UPT, URZ, URZ, URZ ;  /* 0x000000fffffff290 */ /* 0x000fe4000fffe0ff */
[----:B------:R-:W-:Y:S02]  /*4b60*/  @P0 SHF.R.U32.HI R0, RZ, 0x10, R9 ;  /* 0x00000010ff000819 */ /* 0x000fe40000011609 */
[----:B------:R-:W-:Y:S02]  /*4b70*/  @P0 MOV R6, R8 ;  /* 0x0000000800060202 */ /* 0x000fe40000000f00 */
[----:B------:R-:W-:Y:S01]  /*4b80*/  @P0 R2UR UR4, R0 ;  /* 0x00000000000402ca */ /* 0x000fe200000e0000 */
[----:B------:R-:W-:Y:S01]  /*4b90*/  VIADD R0, R12, 0x80 ;  /* 0x000000800c007836 */ /* 0x000fe20000000000 */
[----:B------:R-:W-:Y:S02]  /*4ba0*/  @P0 LOP3.LUT R8, R9, 0xffff, RZ, 0xc0, !PT ;  /* 0x0000ffff09080812 */ /* 0x000fe400078ec0ff */
[----:B------:R-:W-:Y:S02]  /*4bb0*/  @P0 R2UR UR6, R6 ;  /* 0x00000000060602ca */ /* 0x000fe400000e0000 */
[----:B------:R-:W-:Y:S02]  /*4bc0*/  PRMT R0, RZ, 0x654, R0 ;  /* 0x00000654ff007816 */ /* 0x000fe40000000000 */
[----:B------:R-:W-:Y:S02]  /*4bd0*/  @P0 R2UR UR5, R8 ;  /* 0x00000000080502ca */ /* 0x000fe400000e0000 */
[----:B------:R2:W-:Y:S03]  /*4be0*/  SYNCS.ARRIVE.TRANS64.RED.A1T0 RZ, [R0+URZ], RZ ;  /* 0x000000ff00ff79a7 */ /* 0x0005e600081004ff */
[----:B------:R-:W-:Y:S04]  /*4bf0*/  @UP1 UMOV UR29, UR4 ;  /* 0x00000004001d1c82 */ /* 0x000fe80008000000 */
[----:B------:R-:W-:Y:S04]  /*4c00*/  @UP1 UMOV UR14, UR6 ;  /* 0x00000006000e1c82 */ /* 0x000fe80008000000 */
[----:B------:R-:W-:Y:S01]  /*4c10*/  @UP1 UMOV UR13, UR5 ;  /* 0x00000005000d1c82 */ /* 0x000fe20008000000 */
[----:B------:R-:W-:Y:S05]  /*4c20*/  BRA.U !UP0, `(.L_x_87) ;  /* 0x0000000108a47547 */ /* 0x000fea000b800000 */
[----:B------:R-:W-:Y:S02]  /*4c30*/  UIMAD.WIDE.U32 UR18, UR13, UR47, URZ ;  /* 0x0000002f0d1272a5 */ /* 0x000fe4000f8e00ff */
[----:B------:R-:W-:Y:S02]  /*4c40*/  UIMAD.WIDE.U32 UR26, UR14, UR44, URZ ;  /* 0x0000002c0e1a72a5 */ /* 0x000fe4000f8e00ff */
[----:B------:R-:W-:Y:S02]  /*4c50*/  USEL UR4, UR30, UR38, !UP5 ;  /* 0x000000261e047287 */ /* 0x000fe4000e800000 */
[----:B------:R-:W-:Y:S02]  /*4c60*/  USEL UR7, UR31, UR39, !UP6 ;  /* 0x000000271f077287 */ /* 0x000fe4000f000000 */
[----:B-1----:R-:W-:Y:S02]  /*4c70*/  UIMAD.WIDE.U32 UR8, UR4, UR22, URZ ;  /* 0x00000016040872a5 */ /* 0x002fe4000f8e00ff */
[----:B------:R-:W-:Y:S01]  /*4c80*/  UIMAD.WIDE.U32 UR10, UR7, UR22, URZ ;  /* 0x00000016070a72a5 */ /* 0x000fe2000f8e00ff */
[----:B------:R-:W-:Y:S02]  /*4c90*/  UMOV UR5, UR19 ;  /* 0x0000001300057c82 */ /* 0x000fe40008000000 */
[----:B------:R-:W-:Y:S03]  /*4ca0*/  USHF.R.U32.HI UR6, URZ, UR40, UR5 ;  /* 0x00000028ff067299 */ /* 0x000fe60008011605 */
[----:B------:R-:W-:Y:S01]  /*4cb0*/  UMOV UR5, UR27 ;  /* 0x0000001b00057c82 */ /* 0x000fe20008000000 */
[----:B------:R-:W-:Y:S02]  /*4cc0*/  USEL UR6, UR13, UR6, !UP5 ;  /* 0x000000060d067287 */ /* 0x000fe4000e800000 */
[----:B------:R-:W-:Y:S03]  /*4cd0*/  USHF.R.U32.HI UR12, URZ, UR45, UR5 ;  /* 0x0000002dff0c7299 */ /* 0x000fe60008011605 */
[----:B------:R-:W-:Y:S02]  /*4ce0*/  UMOV UR5, UR9 ;  /* 0x0000000900057c82 */ /* 0x000fe40008000000 */
[----:B------:R-:W-:Y:S03]  /*4cf0*/  @UP4 USHF.R.U32.HI UR4, URZ, UR23, UR5 ;  /* 0x00000017ff044299 */ /* 0x000fe60008011605 */
[----:B------:R-:W-:Y:S01]  /*4d00*/  UMOV UR5, UR11 ;  /* 0x0000000b00057c82 */ /* 0x000fe20008000000 */
[----:B------:R-:W-:Y:S02]  /*4d10*/  UIMAD UR4, UR42, UR4, URZ ;  /* 0x000000042a0472a4 */ /* 0x000fe4000f8e02ff */
[----:B------:R-:W-:Y:S02]  /*4d20*/  @UP4 USHF.R.U32.HI UR7, URZ, UR23, UR5 ;  /* 0x00000017ff074299 */ /* 0x000fe40008011605 */
[----:B------:R-:W-:Y:S02]  /*4d30*/  UIMAD.WIDE.U32 UR10, UR6, UR22, URZ ;  /* 0x00000016060a72a5 */ /* 0x000fe4000f8e00ff */
[----:B------:R-:W-:Y:S02]  /*4d40*/  USEL UR5, UR14, UR12, !UP6 ;  /* 0x0000000c0e057287 */ /* 0x000fe4000f000000 */
[----:B------:R-:W-:Y:S02]  /*4d50*/  UIMAD UR8, UR42, UR7, URZ ;  /* 0x000000072a0872a4 */ /* 0x000fe4000f8e02ff */
[----:B------:R-:W-:Y:S03]  /*4d60*/  UISETP.GE.AND UP0, UPT, UR6, UR4, UPT ;  /* 0x000000040600728c */ /* 0x000fe6000bf06270 */
[----:B------:R-:W-:Y:S01]  /*4d70*/  UMOV UR4, UR11 ;  /* 0x0000000b00047c82 */ /* 0x000fe20008000000 */
[----:B------:R-:W-:Y:S02]  /*4d80*/  UISETP.GE.OR UP0, UPT, UR5, UR8, UP0 ;  /* 0x000000080500728c */ /* 0x000fe40008706670 */
[----:B------:R-:W-:Y:S02]  /*4d90*/  USHF.R.U32.HI UR4, URZ, UR23, UR4 ;  /* 0x00000017ff047299 */ /* 0x000fe40008011604 */
[----:B------:R-:W-:Y:S02]  /*4da0*/  UIMAD.WIDE.U32 UR8, UR5, UR22, URZ ;  /* 0x00000016050872a5 */ /* 0x000fe4000f8e00ff */
[----:B------:R-:W-:Y:S04]  /*4db0*/  USEL UR10, UR6, UR4, !UP4 ;  /* 0x00000004060a7287 */ /* 0x000fe8000e000000 */
[----:B------:R-:W-:Y:S01]  /*4dc0*/  UIADD3 UR11, UPT, UPT, -UR10, URZ, URZ ;  /* 0x000000ff0a0b7290 */ /* 0x000fe2000fffe1ff */
[----:B------:R-:W-:Y:S02]  /*4dd0*/  @!UP0 UMOV UR4, UR9 ;  /* 0x0000000900048c82 */ /* 0x000fe40008000000 */
[----:B------:R-:W-:Y:S02]  /*4de0*/  @!UP0 USHF.R.U32.HI UR4, URZ, UR23, UR4 ;  /* 0x00000017ff048299 */ /* 0x000fe40008011604 */
[----:B------:R-:W-:Y:S02]  /*4df0*/  UIMAD UR8, UR42, UR11, UR6 ;  /* 0x0000000b2a0872a4 */ /* 0x000fe4000f8e0206 */
[----:B------:R-:W-:Y:S04]  /*4e00*/  @!UP0 USEL UR4, UR5, UR4, !UP4 ;  /* 0x0000000405048287 */ /* 0x000fe8000e000000 */
[----:B------:R-:W-:Y:S02]  /*4e10*/  @!UP0 UIMAD UR8, UR7, UR8, UR4 ;  /* 0x00000008070882a4 */ /* 0x000fe4000f8e0204 */
[----:B------:R-:W-:Y:S02]  /*4e20*/  @!UP0 UIADD3 UR9, UPT, UPT, UR10, -UR4, URZ ;  /* 0x800000040a098290 */ /* 0x000fe4000fffe0ff */
[----:B------:R-:W-:Y:S02]  /*4e30*/  UIADD3 UR4, UPT, UPT, -UR5, URZ, URZ ;  /* 0x000000ff05047290 */ /* 0x000fe4000fffe1ff */
[----:B------:R-:W-:Y:S02]  /*4e40*/  UIADD3 UR7, UPT, UPT, -UR6, URZ, URZ ;  /* 0x000000ff06077290 */ /* 0x000fe4000fffe1ff */
[----:B------:R-:W-:Y:S02]  /*4e50*/  @!UP0 UIMAD UR6, UR9, UR42, UR5 ;  /* 0x0000002a090682a4 */ /* 0x000fe4000f8e0205 */
[----:B------:R-:W-:Y:S02]  /*4e60*/  UIMAD UR14, UR15, UR4, UR14 ;  /* 0x000000040f0e72a4 */ /* 0x000fe4000f8e020e */
[----:B------:R-:W-:Y:S01]  /*4e70*/  UIMAD UR13, UR46, UR7, UR13 ;  /* 0x000000072e0d72a4 */ /* 0x000fe2000f8e020d */
[----:B------:R-:W-:Y:S02]  /*4e80*/  @!UP0 UMOV UR5, UR8 ;  /* 0x0000000800058c82 */ /* 0x000fe40008000000 */
[----:B------:R-:W-:Y:S02]  /*4e90*/  UIMAD UR14, UR5, UR15, UR14 ;  /* 0x0000000f050e72a4 */ /* 0x000fe4000f8e020e */
[----:B------:R-:W-:Y:S11]  /*4ea0*/  UIMAD UR13, UR6, UR46, UR13 ;  /* 0x0000002e060d72a4 */ /* 0x000ff6000f8e020d */
[----:B------:R-:W-:Y:S01]  /*4eb0*/  @!UPT UIADD3 URZ, UPT, UPT, URZ, URZ, URZ ;  /* 0x000000fffffff290 */ /* 0x000fe2000fffe0ff */
.L_x_87:
[----:B------:R-:W3:Y:S01]  /*4ec0*/  @!UP2 LDCU.128 UR8, c[0x0][0xb10] ;  /* 0x00016200ff08a7ac */ /* 0x000ee20008000c00 */
[C---:B----4-:R-:W-:Y:S02]  /*4ed0*/  ISETP.NE.U32.AND P1, PT, R4.reuse, RZ, PT ;  /* 0x000000ff0400720c */ /* 0x050fe40003f25070 */
[----:B------:R-:W-:Y:S02]  /*4ee0*/  ISETP.NE.U32.AND P0, PT, R4, RZ, PT ;  /* 0x000000ff0400720c */ /* 0x000fe40003f05070 */
[C---:B------:R-:W-:Y:S02]  /*4ef0*/  ISETP.NE.AND.EX P1, PT, R5.reuse, RZ, PT, P1 ;  /* 0x000000ff0500720c */ /* 0x040fe40003f25310 */
[----:B------:R-:W-:Y:S01]  /*4f00*/  ISETP.NE.AND.EX P0, PT, R5, RZ, PT, P0 ;  /* 0x000000ff0500720c */ /* 0x000fe20003f05300 */
[----:B------:R-:W4:Y:S01]  /*4f10*/  @!UP2 LDCU UR5, c[0x0][0xb0c] ;  /* 0x00016180ff05a7ac */ /* 0x000f220008000800 */
[----:B------:R-:W-:Y:S01]  /*4f20*/  SHF.L.U32 R9, R15, 0x1f, RZ ;  /* 0x0000001f0f097819 */ /* 0x000fe200000006ff */
[----:B------:R-:W-:Y:S02]  /*4f30*/  USHF.L.U32 UR35, UR16, 0x7, URZ ;  /* 0x0000000710237899 */ /* 0x000fe400080006ff */
[----:B------:R-:W-:Y:S02]  /*4f40*/  USHF.L.U32 UR34, UR20, 0x8, URZ ;  /* 0x0000000814227899 */ /* 0x000fe400080006ff */
[----:B---3--:R-:W-:Y:S07]  /*4f50*/  UIMAD.WIDE.U32 UR6, UR14, UR8, URZ ;  /* 0x000000080e0672a5 */ /* 0x008fee000f8e00ff */
[----:B------:R-:W-:Y:S01]  /*4f60*/  @!UP2 UMOV UR4, UR7 ;  /* 0x000000070004ac82 */ /* 0x000fe20008000000 */
[----:B----4-:R-:W-:Y:S02]  /*4f70*/  @!UP2 UISETP.NE.AND UP0, UPT, UR5, 0x1, UPT ;  /* 0x000000010500a88c */ /* 0x010fe4000bf05270 */
[----:B------:R-:W-:Y:S02]  /*4f80*/  @!UP2 USHF.R.U32.HI UR4, URZ, UR9, UR4 ;  /* 0x00000009ff04a299 */ /* 0x000fe40008011604 */
[----:B------:R-:W-:Y:S02]  /*4f90*/  UIMAD.WIDE.U32 UR6, UR13, UR11, URZ ;  /* 0x0000000b0d0672a5 */ /* 0x000fe4000f8e00ff */
[----:B------:R-:W-:Y:S02]  /*4fa0*/  @!UP2 USEL UR8, UR14, UR4, !UP0 ;  /* 0x000000040e08a287 */ /* 0x000fe4000c000000 */
[----:B------:R-:W-:Y:S03]  /*4fb0*/  @!UP2 UISETP.NE.AND UP0, UPT, UR10, 0x1, UPT ;  /* 0x000000010a00a88c */ /* 0x000fe6000bf05270 */
[----:B------:R-:W-:Y:S02]  /*4fc0*/  @!UP2 UMOV UR6, UR7 ;  /* 0x000000070006ac82 */ /* 0x000fe40008000000 */
[----:B------:R-:W3:Y:S02]  /*4fd0*/  @!UP2 LDCU UR4, c[0x0][0xb20] ;  /* 0x00016400ff04a7ac */ /* 0x000ee40008000800 */
[----:B---3--:R-:W-:Y:S04]  /*4fe0*/  @!UP2 USHF.R.U32.HI UR6, URZ, UR4, UR6 ;  /* 0x00000004ff06a299 */ /* 0x008fe80008011606 */
[----:B------:R-:W-:Y:S04]  /*4ff0*/  @!UP2 USEL UR6, UR13, UR6, !UP0 ;  /* 0x000000060d06a287 */ /* 0x000fe8000c000000 */
[----:B------:R-:W-:Y:S02]  /*5000*/  @!UP2 UIADD3 UR4, UPT, UPT, -UR8, UR6, URZ ;  /* 0x000000060804a290 */ /* 0x000fe4000fffe1ff */
[----:B------:R-:W-:Y:S02]  /*5010*/  @!UP2 UIADD3 UR6, UPT, UPT, UR8, -UR6, URZ ;  /* 0x800000060806a290 */ /* 0x000fe4000fffe0ff */
[----:B------:R-:W-:Y:S02]  /*5020*/  @!UP2 UIMAD UR14, UR4, UR5, UR14 ;  /* 0x00000005040ea2a4 */ /* 0x000fe4000f8e020e */
[----:B------:R-:W-:Y:S01]  /*5030*/  @!UP2 UIMAD UR13, UR6, UR10, UR13 ;  /* 0x0000000a060da2a4 */ /* 0x000fe2000f8e020d */
[----:B------:R-:W-:Y:S11]  /*5040*/  BRA.U UP3, `(.L_x_88) ;  /* 0x0000000103107547 */ /* 0x000ff6000b800000 */
[----:B--2---:R-:W-:Y:S04]  /*5050*/  MOV R0, UR41 ;  /* 0x0000002900007c02 */ /* 0x004fe80008000f00 */
[----:B------:R-:W-:Y:S04]  /*5060*/  SHF.L.U32 R11, R0, 0x1f, RZ ;  /* 0x0000001f000b7819 */ /* 0x000fe800000006ff */
[----:B------:R-:W2:Y:S02]  /*5070*/  SYNCS.PHASECHK.TRANS64.TRYWAIT P2, [UR21+0x68], R11 ;  /* 0x0000680bff0075a7 */ /* 0x000ea40008041115 */
[----:B--2---:R-:W-:Y:S05]  /*5080*/  @!P2 BRA `(.L_x_89) ;  /* 0x00000074002ca947 */ /* 0x004fea0003800000 */
.L_x_88:
[----:B------:R-:W-:Y:S05]  /*5090*/  @!P1 BRA `(.L_x_90) ;  /* 0x0000000000309947 */ /* 0x000fea0003800000 */
[----:B------:R-:W-:Y:S01]  /*50a0*/  ISETP.NE.U32.AND P1, PT, R2, RZ, PT ;  /* 0x000000ff0200720c */ /* 0x000fe20003f25070 */
[----:B------:R-:W3:Y:S01]  /*50b0*/  LDCU.64 UR4, c[0x0][0x358] ;  /* 0x00006b00ff0477ac */ /* 0x000ee20008000a00 */
[----:B------:R-:W-:Y:S02]  /*50c0*/  IMAD.MOV.U32 R150, RZ, RZ, 0x1 ;  /* 0x00000001ff967424 */ /* 0x000fe400078e00ff */
[----:B------:R-:W-:Y:S11]  /*50d0*/  ISETP.NE.AND.EX P1, PT, R3, RZ, PT, P1 ;  /* 0x000000ff0300720c */ /* 0x000ff60003f25310 */
[----:B------:R-:W-:Y:S02]  /*50e0*/  @!UPT UIADD3 URZ, UPT, UPT, URZ, URZ, URZ ;  /* 0x000000fffffff290 */ /* 0x000fe4000fffe0ff */
[----:B--2---:R-:W2:Y:S01]  /*50f0*/  @P1 LDC.64 R10, c[0x0][0x888] ;  /* 0x00022200ff0a1b82 */ /* 0x004ea20000000a00 */
[----:B------:R-:W-:Y:S04]  /*5100*/  @P1 IMAD R0, R4, UR36, RZ ;  /* 0x0000002404001c24 */ /* 0x000fe8000f8e02ff */
[----:B--2---:R-:W-:Y:S04]  /*5110*/  @P1 IMAD.WIDE R10, R0, 0x4, R10 ;  /* 0x00000004000a1825 */ /* 0x004fe800078e020a */
[----:B------:R-:W-:Y:S01]  /*5120*/  HFMA2 R0, -RZ, RZ, 0, 5.9604644775390625e-08 ;  /* 0x00000001ff007431 */ /* 0x000fe200000001ff */
[----:B---3-5:R3:W5:Y:S04]  /*5130*/  @P1 LDG.E R73, desc[UR4][R10.64] ;  /* 0x000000040a491981 */ /* 0x028768000c1e1900 */
[----:B------:R-:W-:Y:S01]  /*5140*/  @!P1 PRMT R150, R0, 0x7610, R150 ;  /* 0x0000761000969816 */ /* 0x000fe20000000096 */
[----:B---3--:R-:W4:Y:S06]  /*5150*/  @!P1 LDC R73, c[0x0][0x880] ;  /* 0x00022000ff499b82 */ /* 0x008f2c0000000800 */
.L_x_90:
[----:B----45:R-:W-:Y:S01]  /*5160*/  @!P0 FSETP.EQ.AND P1, PT, R73, RZ, PT ;  /* 0x000000ff4900820b */ /* 0x030fe20003f22000 */
[----:B------:R-:W-:Y:S01]  /*5170*/  @!UPT UIADD3 URZ, UPT, UPT, URZ, URZ, URZ ;  /* 0x000000fffffff290 */ /* 0x000fe2000fffe0ff */
[----:B------:R-:W-:Y:S11]  /*5180*/  @!P0 BRA `(.L_x_91) ;  /* 0x0000000000188947 */ /* 0x000ff60003800000 */
[----:B------:R-:W-:Y:S02]  /*5190*/  LOP3.LUT P0, RZ, R150, 0xff, RZ, 0xc0, !PT ;  /* 0x000000ff96ff7812 */ /* 0x000fe4000780c0ff */
[----:B------:R-:W-:Y:S04]  /*51a0*/  ISETP.NE.U32.AND P1, PT, R2, RZ, PT ;  /* 0x000000ff0200720c */ /* 0x000fe80003f25070 */
[----:B------:R-:W-:Y:S04]  /*51b0*/  ISETP.NE.AND.EX P1, PT, R3, RZ, PT, P1 ;  /* 0x000000ff0300720c */ /* 0x000fe80003f25310 */
[----:B------:R-:W-:Y:S03]  /*51c0*/  PLOP3.LUT P1, PT, P1, PT, PT, 0x8, 0x80 ;  /* 0x000000000080781c */ /* 0x000fe60000f2e170 */
[----:B------:R-:W-:Y:S11]  /*51d0*/  @P0 FSETP.EQ.AND P1, PT, R73, RZ, PT ;  /* 0x000000ff4900020b */ /* 0x000ff60003f22000 */
[----:B------:R-:W-:Y:S02]  /*51e0*/  @!UPT UIADD3 URZ, UPT, UPT, URZ, URZ, URZ ;  /* 0x000000fffffff290 */ /* 0x000fe4000fffe0ff */
.L_x_91:
[----:B------:R-:W3:Y:S01]  /*51f0*/  SYNCS.PHASECHK.TRANS64.TRYWAIT P2, [UR21+0x40], R9 ;  /* 0x00004009ff0075a7 */ /* 0x000ee20008041115 */
[----:B------:R-:W-:Y:S04]  /*5200*/  ELECT P0, URZ, PT ;  /* 0x0000000000ff782f */ /* 0x000fe80003800000 */
[----:B------:R-:W-:Y:S11]  /*5210*/  PLOP3.LUT P1, PT, P1, P0, PT, 0xf2, 0x2f ;  /* 0x00000000002f781c */ /* 0x000ff60000f21e72 */
[----:B------:R-:W-:Y:S02]  /*5220*/  @!UPT UIADD3 URZ, UPT, UPT, URZ, URZ, URZ ;  /* 0x000000fffffff290 */ /* 0x000fe4000fffe0ff */
[----:B------:R-:W-:Y:S05]  /*5230*/  @!P1 IADD3 R8, P0, PT, R16, 0x580, RZ ;  /* 0x0000058010089810 */ /* 0x000fea0007f1e0ff */
[----:B------:R-:W-:Y:S01]  /*5240*/  @!P1 IMAD.X R6, RZ, RZ, R17, P0 ;  /* 0x000000ffff069224 */ /* 0x000fe200000e0611 */
[----:B---3--:R-:W-:Y:S07]  /*5250*/  @!P2 BRA `(.L_x_92) ;  /* 0x0000007000d0a947 */ /* 0x008fee0003800000 */
.L_x_174:
[----:B------:R-:W-:Y:S01]  /*5260*/  @!P1 R2UR UR5, R8 ;  /* 0x00000000080592ca */ /* 0x000fe200000e0000 */
[----:B------:R-:W-:Y:S01]  /*5270*/  VOTEU.ALL UP0, P1 ;  /* 0x0000000000ff7886 */ /* 0x000fe20000800000 */
[----:B------:R-:W-:Y:S01]  /*5280*/  @!P1 R2UR UR4, R6 ;  /* 0x00000000060492ca */ /* 0x000fe200000e0000 */
[----:B--2---:R-:W-:Y:S01]  /*5290*/  @!P1 IMAD.MOV.U32 R0, RZ, RZ, 0x4000 ;  /* 0x00004000ff009424 */ /* 0x004fe200078e00ff */
[----:B------:R-:W-:Y:S01]  /*52a0*/  UMOV UR8, 0x0 ;  /* 0x0000000000087882 */ /* 0x000fe20000000000 */
[----:B------:R-:W-:Y:S01]  /*52b0*/  UMOV UR9, 0x10000000 ;  /* 0x1000000000097882 */ /* 0x000fe20000000000 */
[----:B------:R-:W-:Y:S01]  /*52c0*/  @!UP0 UIADD3 UR32, UPT, UPT, UR21, 0x400, URZ ;  /* 0x0000040015208890 */ /* 0x000fe2000fffe0ff */
[----:B------:R-:W-:Y:S01]  /*52d0*/  @!P1 IADD3 R8, P0, PT, R16, 0x580, RZ ;  /* 0x0000058010089810 */ /* 0x000fe20007f1e0ff */
[----:B------:R-:W-:Y:S01]  /*52e0*/  VOTEU.ALL UP0, P1 ;  /* 0x0000000000ff7886 */ /* 0x000fe20000800000 */
[----:B------:R-:W-:Y:S03]  /*52f0*/  UPRMT UR6, UR52, 0x654, UR33 ;  /* 0x0000065434067896 */ /* 0x000fe60008000021 */
[----:B------:R-:W-:Y:S02]  /*5300*/  @!P1 IMAD.X R6, RZ, RZ, R17, P0 ;  /* 0x000000ffff069224 */ /* 0x000fe400000e0611 */
[----:B------:R-:W-:Y:S02]  /*5310*/  IMAD.U32 R10, RZ, RZ, UR5 ;  /* 0x00000005ff0a7e24 */ /* 0x000fe4000f8e00ff */
[----:B------:R-:W-:Y:S03]  /*5320*/  IMAD.U32 R11, RZ, RZ, UR4 ;  /* 0x00000004ff0b7e24 */ /* 0x000fe6000f8e00ff */
[----:B------:R-:W-:Y:S02]  /*5330*/  @!P1 R2UR UR4, R10 ;  /* 0x000000000a0492ca */ /* 0x000fe400000e0000 */
[----:B------:R-:W-:Y:S11]  /*5340*/  @!P1 R2UR UR5, R11 ;  /* 0x000000000b0592ca */ /* 0x000ff600000e0000 */
[----:B------:R-:W-:Y:S02]  /*5350*/  @!UPT UIADD3 URZ, UPT, UPT, URZ, URZ, URZ ;  /* 0x000000fffffff290 */ /* 0x000fe4000fffe0ff */
[----:B------:R2:W-:Y:S01]  /*5360*/  @!UP0 UTMALDG.3D [UR32], [UR4], desc[UR8] ;  /* 0x00000820040085b4 */ /* 0x0005e20008011000 */
[----:B------:R2:W-:Y:S01]  /*5370*/  @!P1 SYNCS.ARRIVE.TRANS64.RED.A0TR RZ, [UR21+0x20], R0 ;  /* 0x00002000ffff99a7 */ /* 0x0005e20008300415 */
[----:B------:R-:W-:Y:S01]  /*5380*/  SYNCS.ARRIVE.TRANS64.RED.A1T0 RZ, [UR6], RZ ;  /* 0x000000ffffff79a7 */ /* 0x000fe20008100406 */
[----:B------:R-:W3:Y:S02]  /*5390*/  SYNCS.PHASECHK.TRANS64.TRYWAIT P2, [UR21+0x48], R9 ;  /* 0x00004809ff0075a7 */ /* 0x000ee40008041115 */
[----:B--23--:R-:W-:Y:S05]  /*53a0*/  @!P2 BRA `(.L_x_93) ;  /* 0x000000700094a947 */ /* 0x00cfea0003800000 */
.L_x_176:
        /* <DEDUP_REMOVED lines=8> */
[----:B------:R-:W-:Y:S01]  /*5430*/  @!UP0 UIADD3 UR24, UPT, UPT, UR21, 0x4400, URZ ;  /* 0x0000440015188890 */ /* 0x000fe2000fffe0ff */
[----:B------:R-:W-:Y:S01]  /*5440*/  VOTEU.ALL UP0, P1 ;  /* 0x0000000000ff7886 */ /* 0x000fe20000800000 */
[----:B------:R-:W-:Y:S01]  /*5450*/  UMOV UR27, UR35 ;  /* 0x00000023001b7c82 */ /* 0x000fe20008000000 */
[----:B------:R-:W-:Y:S02]  /*5460*/  UMOV UR28, UR36 ;  /* 0x00000024001c7c82 */ /* 0x000fe40008000000 */
[----:B------:R-:W-:Y:S01]  /*5470*/  IMAD.U32 R10, RZ, RZ, UR5 ;  /* 0x00000005ff0a7e24 */ /* 0x000fe2000f8e00ff */
[----:B------:R-:W-:Y:S01]  /*5480*/  UPRMT UR6, UR52, 0x654, UR25 ;  /* 0x0000065434067896 */ /* 0x000fe20008000019 */
[----:B------:R-:W-:Y:S02]  /*5490*/  IMAD.U32 R11, RZ, RZ, UR4 ;  /* 0x00000004ff0b7e24 */ /* 0x000fe4000f8e00ff */
[----:B------:R-:W-:Y:S01]  /*54a0*/  @!P1 IMAD.X R6, RZ, RZ, R17, P0 ;  /* 0x000000ffff069224 */ /* 0x000fe200000e0611 */
        /* <DEDUP_REMOVED lines=8> */
.L_x_178:
[----:B------:R-:W-:Y:S01]  /*5530*/  @!P1 R2UR UR5, R8 ;  /* 0x00000000080592ca */ /* 0x000fe200000e0000 */
[----:B------:R-:W-:Y:S01]  /*5540*/  VOTEU.ALL UP0, P1 ;  /* 0x0000000000ff7886 */ /* 0x000fe20000800000 */
[----:B------:R-:W-:Y:S01]  /*5550*/  @!P1 R2UR UR4, R6 ;  /* 0x00000000060492ca */ /* 0x000fe200000e0000 */
[----:B--2---:R-:W-:Y:S01]  /*5560*/  @!P1 IMAD.MOV.U32 R0, RZ, RZ, 0x4000 ;  /* 0x00004000ff009424 */ /* 0x004fe200078e00ff */
[----:B------:R-:W-:Y:S01]  /*5570*/  UMOV UR8, 0x0 ;  /* 0x0000000000087882 */ /* 0x000fe20000000000 */
[----:B------:R-:W-:Y:S01]  /*5580*/  UMOV UR9, 0x10000000 ;  /* 0x1000000000097882 */ /* 0x000fe20000000000 */
[----:B------:R-:W-:Y:S01]  /*5590*/  @!UP0 UIADD3 UR18, UPT, UPT, UR34, 0x80, URZ ;  /* 0x0000008022128890 */ /* 0x000fe2000fffe0ff */
[----:B------:R-:W-:Y:S01]  /*55a0*/  VIADD R14, R14, 0x1 ;  /* 0x000000010e0e7836 */ /* 0x000fe20000000000 */
[----:B------:R-:W-:Y:S01]  /*55b0*/  @!UP0 UIADD3 UR16, UPT, UPT, UR21, 0x8400, URZ ;  /* 0x0000840015108890 */ /* 0x000fe2000fffe0ff */
[----:B------:R-:W-:Y:S01]  /*55c0*/  VOTEU.ALL UP0, P1 ;  /* 0x0000000000ff7886 */ /* 0x000fe20000800000 */
[----:B------:R-:W-:Y:S01]  /*55d0*/  UMOV UR19, UR35 ;  /* 0x0000002300137c82 */ /* 0x000fe20008000000 */
[----:B------:R-:W-:Y:S02]  /*55e0*/  UMOV UR20, UR36 ;  /* 0x0000002400147c82 */ /* 0x000fe40008000000 */
[----:B------:R-:W-:Y:S01]  /*55f0*/  IMAD.U32 R10, RZ, RZ, UR5 ;  /* 0x00000005ff0a7e24 */ /* 0x000fe2000f8e00ff */
[----:B------:R-:W-:Y:S01]  /*5600*/  UPRMT UR6, UR52, 0x654, UR17 ;  /* 0x0000065434067896 */ /* 0x000fe20008000011 */
        /* <DEDUP_REMOVED lines=9> */
.L_x_180:
[----:B------:R-:W-:Y:S01]  /*56a0*/  @!P1 IADD3 R6, P0, PT, R16, 0x580, RZ ;  /* 0x0000058010069810 */ /* 0x000fe20007f1e0ff */
[----:B------:R-:W-:Y:S01]  /*56b0*/  VOTEU.ALL UP0, P1 ;  /* 0x0000000000ff7886 */ /* 0x000fe20000800000 */
[----:B------:R-:W-:Y:S01]  /*56c0*/  UMOV UR6, 0x0 ;  /* 0x0000000000067882 */ /* 0x000fe20000000000 */
[----:B------:R-:W-:Y:S01]  /*56d0*/  UMOV UR7, 0x10000000 ;  /* 0x1000000000077882 */ /* 0x000fe20000000000 */
[----:B------:R-:W-:Y:S01]  /*56e0*/  @!P1 R2UR UR5, R6 ;  /* 0x00000000060592ca */ /* 0x000fe200000e0000 */
[----:B--2---:R-:W-:Y:S01]  /*56f0*/  @!P1 IMAD.X R0, RZ, RZ, R17, P0 ;  /* 0x000000ffff009224 */ /* 0x004fe200000e0611 */
[----:B------:R-:W-:Y:S01]  /*5700*/  @!UP0 UIADD3 UR10, UPT, UPT, UR34, 0xc0, URZ ;  /* 0x000000c0220a8890 */ /* 0x000fe2000fffe0ff */
[----:B------:R-:W-:Y:S01]  /*5710*/  R2UR UR16, R152 ;  /* 0x00000000981072ca */ /* 0x000fe200000e0000 */
[----:B------:R-:W-:Y:S01]  /*5720*/  @!UP0 UIADD3 UR8, UPT, UPT, UR21, 0xc400, URZ ;  /* 0x0000c40015088890 */ /* 0x000fe2000fffe0ff */
[----:B------:R-:W-:Y:S01]  /*5730*/  ISETP.NE.AND P0, PT, R14, 0x2, PT ;  /* 0x000000020e00780c */ /* 0x000fe20003f05270 */
[----:B------:R-:W-:Y:S01]  /*5740*/  @!UP0 UIADD3 UR9, UPT, UPT, UR21, 0x38, URZ ;  /* 0x0000003815098890 */ /* 0x000fe2000fffe0ff */
[----:B------:R-:W-:Y:S01]  /*5750*/  @!P1 R2UR UR4, R0 ;  /* 0x00000000000492ca */ /* 0x000fe200000e0000 */
[----:B------:R-:W-:Y:S01]  /*5760*/  VOTEU.ALL UP0, P1 ;  /* 0x0000000000ff7886 */ /* 0x000fe20000800000 */
[----:B------:R-:W-:Y:S01]  /*5770*/  UMOV UR11, UR35 ;  /* 0x00000023000b7c82 */ /* 0x000fe20008000000 */
[----:B------:R-:W-:Y:S01]  /*5780*/  UMOV UR12, UR36 ;  /* 0x00000024000c7c82 */ /* 0x000fe20008000000 */
[----:B------:R-:W-:Y:S01]  /*5790*/  SEL R0, RZ, 0x1, P0 ;  /* 0x00000001ff007807 */ /* 0x000fe20000000000 */
[----:B------:R-:W-:Y:S01]  /*57a0*/  UPLOP3.LUT UP3, UPT, UPT, UPT, UPT, 0x80, 0x8 ;  /* 0x000000000008789c */ /* 0x000fe20003f6f070 */
[----:B------:R-:W-:Y:S01]  /*57b0*/  IMAD.U32 R8, RZ, RZ, UR5 ;  /* 0x00000005ff087e24 */ /* 0x000fe2000f8e00ff */
[----:B------:R-:W-:Y:S01]  /*57c0*/  LOP3.LUT R15, R15, 0x1, RZ, 0x3c, !PT ;  /* 0x000000010f0f7812 */ /* 0x000fe200078e3cff */
[----:B------:R-:W-:Y:S01]  /*57d0*/  UMOV UR36, UR29 ;  /* 0x0000001d00247c82 */ /* 0x000fe20008000000 */
[----:B------:R-:W-:Y:S01]  /*57e0*/  LOP3.LUT R13, R13, R0, RZ, 0x3c, !PT ;  /* 0x000000000d0d7212 */ /* 0x000fe200078e3cff */
[----:B------:R-:W-:Y:S01]  /*57f0*/  UIADD3 UR20, UPT, UPT, UR13, UR16, URZ ;  /* 0x000000100d147290 */ /* 0x000fe2000fffe0ff */
[----:B------:R-:W-:Y:S01]  /*5800*/  SEL R14, R14, RZ, P0 ;  /* 0x000000ff0e0e7207 */ /* 0x000fe20000000000 */
[----:B------:R-:W-:Y:S01]  /*5810*/  UIADD3 UR16, UPT, UPT, UR14, UR63, URZ ;  /* 0x0000003f0e107290 */ /* 0x000fe2000fffe0ff */
[----:B------:R-:W-:Y:S01]  /*5820*/  IMAD.U32 R9, RZ, RZ, UR4 ;  /* 0x00000004ff097e24 */ /* 0x000fe2000f8e00ff */
[----:B------:R-:W-:Y:S04]  /*5830*/  @!P1 R2UR UR4, R8 ;  /* 0x00000000080492ca */ /* 0x000fe800000e0000 */
[----:B------:R-:W-:Y:S11]  /*5840*/  @!P1 R2UR UR5, R9 ;  /* 0x00000000090592ca */ /* 0x000ff600000e0000 */
[----:B------:R-:W-:Y:S02]  /*5850*/  @!UPT UIADD3 URZ, UPT, UPT, URZ, URZ, URZ ;  /* 0x000000fffffff290 */ /* 0x000fe4000fffe0ff */
[----:B------:R2:W-:Y:S01]  /*5860*/  @!UP0 UTMALDG.3D [UR8], [UR4], desc[UR6] ;  /* 0x00000608040085b4 */ /* 0x0005e20008011000 */
[----:B------:R2:W-:Y:S01]  /*5870*/  @!P1 SYNCS.ARRIVE.TRANS64.RED.A0TR RZ, [UR21+0x38], R7 ;  /* 0x00003807ffff99a7 */ /* 0x0005e20008300415 */
[----:B------:R-:W-:Y:S01]  /*5880*/  SYNCS.ARRIVE.TRANS64.RED.A1T0 RZ, [UR37], RZ ;  /* 0x000000ffffff79a7 */ /* 0x000fe20008100425 */
[----:B------:R-:W-:Y:S05]  /*5890*/  BRA.U UP1, `(.L_x_96) ;  /* 0xfffffff101687547 */ /* 0x000fea000b83ffff */
[----:B------:R-:W-:-:S04]  /*58a0*/  SHF.L.U32 R3, R15, 0x1f, RZ ;  /* 0x0000001f0f037819 */ /* 0x000fc800000006ff */
[----:B------:R-:W3:Y:S02]  /*58b0*/  SYNCS.PHASECHK.TRANS64.TRYWAIT P0, [UR21+0x40], R3 ;  /* 0x00004003ff0075a7 */ /* 0x000ee40008001115 */
[----:B---3--:R-:W-:Y:S05]  /*58c0*/  @!P0 BRA `(.L_x_97) ;  /* 0x0000006c00948947 */ /* 0x008fea0003800000 */
.L_x_182:
[----:B------:R-:W4:Y:S02]  /*58d0*/  SYNCS.PHASECHK.TRANS64.TRYWAIT P0, [UR21+0x48], R3 ;  /* 0x00004803ff0075a7 */ /* 0x000f240008001115 */
[----:B----4-:R-:W-:Y:S05]  /*58e0*/  @!P0 BRA `(.L_x_98) ;  /* 0x0000006c00a48947 */ /* 0x010fea0003800000 */
.L_x_184:
[----:B------:R-:W4:Y:S02]  /*58f0*/  SYNCS.PHASECHK.TRANS64.TRYWAIT P0, [UR21+0x50], R3 ;  /* 0x00005003ff0075a7 */ /* 0x000f240008001115 */
[----:B----4-:R-:W-:Y:S05]  /*5900*/  @!P0 BRA `(.L_x_99) ;  /* 0x0000006c00b48947 */ /* 0x010fea0003800000 */
.L_x_186:
[----:B---3--:R-:W-:-:S07]  /*5910*/  MOV R0, UR21 ;  /* 0x0000001500007c02 */ /* 0x008fce0008000f00 */
.L_x_100:
[----:B---3--:R-:W-:-:S04]  /*5920*/  SHF.L.U32 R3, R15, 0x1f, RZ ;  /* 0x0000001f0f037819 */ /* 0x008fc800000006ff */
[----:B------:R3:W4:Y:S03]  /*5930*/  SYNCS.PHASECHK.TRANS64.TRYWAIT P0, [R0+URZ+0x58], R3 ;  /* 0x00005803000075a7 */ /* 0x00072600080011ff */
[----:B----4-:R-:W-:Y:S05]  /*5940*/  @!P0 NANOSLEEP.SYNCS 0x989680 ;  /* 0x009896800000895d */ /* 0x010fea0003900000 */
[----:B------:R-:W4:Y:S02]  /*5950*/  @!P0 SYNCS.PHASECHK.TRANS64 P0, [R0+URZ+0x58], R3 ;  /* 0x00005803000085a7 */ /* 0x000f2400080010ff */
[----:B-12-4-:R-:W-:Y:S05]  /*5960*/  @P0 EXIT ;  /* 0x000000000000094d */ /* 0x016fea0003800000 */
[----:B------:R-:W-:Y:S05]  /*5970*/  BRA `(.L_x_100) ;  /* 0xfffffffc00e87947 */ /* 0x000fea000383ffff */
.L_x_85:
[----:B------:R-:W-:-:S06]  /*5980*/  UISETP.GE.AND UP0, UPT, UR21, 0x4, UPT ;  /* 0x000000041500788c */ /* 0x000fcc000bf06270 */
[----:B------:R-:W-:-:S13]  /*5990*/  PLOP3.LUT P0, PT, PT, PT, UP0, 0x80, 0x8 ;  /* 0x000000000008781c */ /* 0x000fda0003f0f008 */
[----:B------:R-:W-:Y:S05]  /*59a0*/  @!P0 EXIT ;  /* 0x000000000000894d */ /* 0x000fea0003800000 */
[----:B------:R-:W-:Y:S01]  /*59b0*/  BAR.SYNC.DEFER_BLOCKING 0x6, 0xa0 ;  /* 0x0182800000007b1d */ /* 0x000fe20000010000 */
[C---:B------:R-:W-:Y:S01]  /*59c0*/  IMAD.SHL.U32 R5, R166.reuse, 0x40, RZ ;  /* 0x00000040a6057824 */ /* 0x040fe200078e00ff */
[C---:B------:R-:W-:Y:S01]  /*59d0*/  LOP3.LUT R149, R166.reuse, 0x1, RZ, 0xc0, !PT ;  /* 0x00000001a6957812 */ /* 0x040fe200078ec0ff */
[C---:B------:R-:W-:Y:S02]  /*59e0*/  IMAD.U32 R69, R166.reuse, 0x10000, RZ ;  /* 0x00010000a6457824 */ /* 0x040fe400078e00ff */
[----:B------:R-:W-:Y:S02]  /*59f0*/  HFMA2 R163, -RZ, RZ, 0, 5.9604644775390625e-08 ;  /* 0x00000001ffa37431 */ /* 0x000fe400000001ff */
[C---:B------:R-:W-:Y:S01]  /*5a00*/  IMAD.SHL.U32 R148, R166.reuse, 0x8, RZ ;  /* 0x00000008a6947824 */ /* 0x040fe200078e00ff */
[----:B------:R-:W-:Y:S01]  /*5a10*/  UMOV UR44, 0x400 ;  /* 0x00000400002c7882 */ /* 0x000fe20000000000 */
[----:B------:R-:W1:Y:S01]  /*5a20*/  LDC.64 R144, c[0x0][0x888] ;  /* 0x00022200ff907b82 */ /* 0x000e620000000a00 */
[----:B------:R-:W-:Y:S01]  /*5a30*/  ULEA UR44, UR52, UR44, 0x18 ;  /* 0x0000002c342c7291 */ /* 0x000fe2000f8ec0ff */
[----:B------:R-:W-:Y:S01]  /*5a40*/  ISETP.NE.U32.AND P0, PT, R149, 0x1, PT ;  /* 0x000000019500780c */ /* 0x000fe20003f05070 */
[----:B------:R-:W-:Y:S01]  /*5a50*/  IMAD.MOV.U32 R165, RZ, RZ, 0x2 ;  /* 0x00000002ffa57424 */ /* 0x000fe200078e00ff */
[----:B------:R-:W-:Y:S01]  /*5a60*/  LOP3.LUT R7, R5, 0x1c0, RZ, 0xc0, !PT ;  /* 0x000001c005077812 */ /* 0x000fe200078ec0ff */
[----:B------:R-:W-:Y:S01]  /*5a70*/  UIADD3 UR4, UPT, UPT, UR44, 0x400, URZ ;  /* 0x000004002c047890 */ /* 0x000fe2000fffe0ff */
[----:B------:R-:W-:Y:S01]  /*5a80*/  LOP3.LUT R69, R69, 0x600000, RZ, 0xc0, !PT ;  /* 0x0060000045457812 */ /* 0x000fe200078ec0ff */
[----:B------:R-:W-:Y:S01]  /*5a90*/  IMAD.MOV.U32 R164, RZ, RZ, 0x4 ;  /* 0x00000004ffa47424 */ /* 0x000fe200078e00ff */
[----:B------:R-:W2:Y:S01]  /*5aa0*/  LDC.64 R146, c[0x0][0x890] ;  /* 0x00022400ff927b82 */ /* 0x000ea20000000a00 */
[----:B------:R-:W-:Y:S01]  /*5ab0*/  R2P PR, R166, 0x6 ;  /* 0x00000006a6007804 */ /* 0x000fe20000000000 */
[----:B------:R-:W-:Y:S01]  /*5ac0*/  IMAD.MOV.U32 R68, RZ, RZ, RZ ;  /* 0x000000ffff447224 */ /* 0x000fe200078e00ff */
[----:B------:R-:W-:Y:S01]  /*5ad0*/  LOP3.LUT R148, R7, 0x38, R148, 0xf8, !PT ;  /* 0x0000003807947812 */ /* 0x000fe200078ef894 */
[----:B------:R-:W-:Y:S01]  /*5ae0*/  IMAD.MOV.U32 R162, RZ, RZ, RZ ;  /* 0x000000ffffa27224 */ /* 0x000fe200078e00ff */
[----:B------:R-:W-:Y:S01]  /*5af0*/  P2R R4, PR, RZ, 0x1 ;  /* 0x00000001ff047803 */ /* 0x000fe20000000000 */
[----:B------:R-:W-:Y:S01]  /*5b00*/  IMAD.MOV.U32 R155, RZ, RZ, RZ ;  /* 0x000000ffff9b7224 */ /* 0x000fe200078e00ff */
[----:B------:R-:W-:Y:S01]  /*5b10*/  LOP3.LUT R148, R148, 0x1e00, R5, 0xf8, !PT ;  /* 0x00001e0094947812 */ /* 0x000fe200078ef805 */
[----:B------:R-:W3:Y:S01]  /*5b20*/  LDC.64 R142, c[0x0][0x8b0] ;  /* 0x00022c00ff8e7b82 */ /* 0x000ee20000000a00 */
[----:B------:R-:W4:Y:S01]  /*5b30*/  LDS R0, [UR44+0x100] ;  /* 0x0001002cff007984 */ /* 0x000f220008000800 */
[----:B------:R-:W-:Y:S01]  /*5b40*/  LOP3.LUT R166, R166, 0x60, RZ, 0xc0, !PT ;  /* 0x00000060a6a67812 */ /* 0x000fe200078ec0ff */
[----:B------:R-:W-:Y:S01]  /*5b50*/  IMAD.U32 R153, RZ, RZ, UR4 ;  /* 0x00000004ff997e24 */ /* 0x000fe2000f8e00ff */
[----:B------:R-:W-:Y:S01]  /*5b60*/  MOV R161, RZ ;  /* 0x000000ff00a17202 */ /* 0x000fe20000000f00 */
[----:B------:R-:W1:Y:S01]  /*5b70*/  LDCU UR60, c[0x0][0x370] ;  /* 0x00006e00ff3c77ac */ /* 0x000e620008000800 */
[----:B------:R-:W-:-:S02]  /*5b80*/  SEL R165, R165, 0xfffffffe, !P1 ;  /* 0xfffffffea5a57807 */ /* 0x000fc40004800000 */
[----:B------:R-:W1:Y:S01]  /*5b90*/  LDC.64 R140, c[0x0][0x8a8] ;  /* 0x00022a00ff8c7b82 */ /* 0x000e620000000a00 */
[----:B------:R-:W-:Y:S01]  /*5ba0*/  SEL R164, R164, 0xfffffffc, !P2 ;  /* 0xfffffffca4a47807 */ /* 0x000fe20005000000 */
[----:B------:R-:W1:Y:S01]  /*5bb0*/  LDCU UR43, c[0x0][0xb0c] ;  /* 0x00016180ff2b77ac */ /* 0x000e620008000800 */
[----:B------:R-:W1:Y:S01]  /*5bc0*/  LDCU UR39, c[0x0][0xb30] ;  /* 0x00016600ff2777ac */ /* 0x000e620008000800 */
[----:B------:R-:W1:Y:S01]  /*5bd0*/  LDCU.64 UR54, c[0x0][0x888] ;  /* 0x00011100ff3677ac */ /* 0x000e620008000a00 */
[----:B------:R-:W1:Y:S01]  /*5be0*/  LDCU.64 UR40, c[0x0][0xb28] ;  /* 0x00016500ff2877ac */ /* 0x000e620008000a00 */
[----:B------:R-:W1:Y:S01]  /*5bf0*/  LDCU.128 UR56, c[0x0][0xb10] ;  /* 0x00016200ff3877ac */ /* 0x000e620008000c00 */
[----:B------:R-:W1:Y:S01]  /*5c00*/  LDCU UR53, c[0x0][0x374] ;  /* 0x00006e80ff3577ac */ /* 0x000e620008000800 */
[----:B------:R-:W-:Y:S01]  /*5c10*/  UMOV UR47, URZ ;  /* 0x000000ff002f7c82 */ /* 0x000fe20008000000 */
[----:B------:R-:W-:Y:S01]  /*5c20*/  UMOV UR46, URZ ;  /* 0x000000ff002e7c82 */ /* 0x000fe20008000000 */
[----:B--2-4-:R-:W-:-:S07]  /*5c30*/  IMAD.IADD R69, R0, 0x1, R69 ;  /* 0x0000000100457824 */ /* 0x014fce00078e0245 */
.L_x_144:
[----:B------:R-:W-:Y:S02]  /*5c40*/  LEA R3, R155, UR44, 0x3 ;  /* 0x0000002c9b037c11 */ /* 0x000fe4000f8e18ff */
[----:B------:R-:W-:Y:S02]  /*5c50*/  SHF.L.U32 R0, R161, 0x1f, RZ ;  /* 0x0000001fa1007819 */ /* 0x000fe400000006ff */
[----:B-1----:R-:W-:Y:S02]  /*5c60*/  LEA R5, R155, UR44, 0x4 ;  /* 0x0000002c9b057c11 */ /* 0x002fe4000f8e20ff */
[----:B------:R-:W2:Y:S02]  /*5c70*/  SYNCS.PHASECHK.TRANS64.TRYWAIT P0, [R3+URZ+0x70], R0 ;  /* 0x00007000030075a7 */ /* 0x000ea400080011ff */
[----:B--2---:R-:W-:Y:S05]  /*5c80*/  @!P0 BRA `(.L_x_101) ;  /* 0x0000006800ec8947 */ /* 0x004fea0003800000 */
.L_x_187:
        /* <DEDUP_REMOVED lines=8> */
[----:B----4-:R-:W-:Y:S11]  /*5d10*/  LOP3.LUT P0, RZ, R6, 0x1, RZ, 0xc0, !PT ;  /* 0x0000000106ff7812 */ /* 0x010ff6000780c0ff */
[----:B------:R-:W-:Y:S02]  /*5d20*/  @!UPT UIADD3 URZ, UPT, UPT, URZ, URZ, URZ ;  /* 0x000000fffffff290 */ /* 0x000fe4000fffe0ff */
[----:B-1----:R-:W-:Y:S01]  /*5d30*/  VOTEU.ANY UP1, P0 ;  /* 0x0000000000ff7886 */ /* 0x002fe20000020100 */
[----:B------:R-:W-:Y:S01]  /*5d40*/  PLOP3.LUT P0, PT, PT, PT, UP1, 0x80, 0x8 ;  /* 0x000000000008781c */ /* 0x000fe20003f0f018 */
[----:B------:R-:W-:Y:S11]  /*5d50*/  UP2UR UR62, UPR, URZ, 0x2 ;  /* 0x00000002ff3e7883 */ /* 0x000ff60008000000 */
[----:B------:R-:W-:Y:S01]  /*5d60*/  @!UPT UIADD3 URZ, UPT, UPT, URZ, URZ, URZ ;  /* 0x000000fffffff290 */ /* 0x000fe2000fffe0ff */
[----:B--2---:R-:W-:Y:S02]  /*5d70*/  @P0 SHF.R.U32.HI R0, RZ, 0x10, R5 ;  /* 0x00000010ff000819 */ /* 0x004fe40000011605 */
        /* <DEDUP_REMOVED lines=12> */
[----:B------:R-:W2:Y:S01]  /*5e40*/  LDCU UR12, c[0x0][0xb20] ;  /* 0x00016400ff0c77ac */ /* 0x000ea20008000800 */
[----:B------:R-:W-:Y:S02]  /*5e50*/  UIMAD.WIDE.U32 UR4, UR53, UR59, URZ ;  /* 0x0000003b350472a5 */ /* 0x000fe4000f8e00ff */
[----:B------:R-:W-:Y:S02]  /*5e60*/  UIMAD.WIDE.U32 UR6, UR60, UR56, URZ ;  /* 0x000000383c0672a5 */ /* 0x000fe4000f8e00ff */
[----:B------:R-:W-:Y:S02]  /*5e70*/  UISETP.NE.AND UP0, UPT, UR58, 0x1, UPT ;  /* 0x000000013a00788c */ /* 0x000fe4000bf05270 */
[----:B------:R-:W-:Y:S02]  /*5e80*/  UIMAD.WIDE.U32 UR8, UR37, UR59, URZ ;  /* 0x0000003b250872a5 */ /* 0x000fe4000f8e00ff */
[----:B------:R-:W-:Y:S02]  /*5e90*/  UIMAD.WIDE.U32 UR10, UR38, UR56, URZ ;  /* 0x00000038260a72a5 */ /* 0x000fe4000f8e00ff */
[----:B------:R-:W-:Y:S02]  /*5ea0*/  UISETP.NE.AND UP1, UPT, UR43, 0x1, UPT ;  /* 0x000000012b00788c */ /* 0x000fe4000bf25270 */
[----:B------:R-:W-:Y:S01]  /*5eb0*/  UISETP.NE.AND UP2, UPT, UR42, 0x1, UPT ;  /* 0x000000012a00788c */ /* 0x000fe2000bf45270 */
[----:B------:R-:W-:Y:S02]  /*5ec0*/  UMOV UR4, UR5 ;  /* 0x0000000500047c82 */ /* 0x000fe40008000000 */
[----:B--2---:R-:W-:Y:S03]  /*5ed0*/  USHF.R.U32.HI UR5, URZ, UR12, UR4 ;  /* 0x0000000cff057299 */ /* 0x004fe60008011604 */
[----:B------:R-:W-:Y:S02]  /*5ee0*/  UMOV UR4, UR7 ;  /* 0x0000000700047c82 */ /* 0x000fe40008000000 */
[----:B------:R-:W-:Y:S02]  /*5ef0*/  USHF.R.U32.HI UR7, URZ, UR57, UR4 ;  /* 0x00000039ff077299 */ /* 0x000fe40008011604 */
[----:B------:R-:W-:Y:S02]  /*5f00*/  USEL UR4, UR53, UR5, !UP0 ;  /* 0x0000000535047287 */ /* 0x000fe4000c000000 */
[----:B------:R-:W-:Y:S01]  /*5f10*/  USEL UR7, UR60, UR7, !UP1 ;  /* 0x000000073c077287 */ /* 0x000fe2000c800000 */
[----:B------:R-:W-:Y:S01]  /*5f20*/  UMOV UR5, UR9 ;  /* 0x0000000900057c82 */ /* 0x000fe20008000000 */
[----:B------:R-:W-:Y:S02]  /*5f30*/  UIMAD.WIDE.U32 UR8, UR4, UR40, URZ ;  /* 0x00000028040872a5 */ /* 0x000fe4000f8e00ff */
[----:B------:R-:W-:Y:S03]  /*5f40*/  USHF.R.U32.HI UR6, URZ, UR12, UR5 ;  /* 0x0000000cff067299 */ /* 0x000fe60008011605 */
[----:B------:R-:W-:Y:S01]  /*5f50*/  UMOV UR5, UR11 ;  /* 0x0000000b00057c82 */ /* 0x000fe20008000000 */
[----:B------:R-:W-:Y:S02]  /*5f60*/  UIMAD.WIDE.U32 UR10, UR7, UR40, URZ ;  /* 0x00000028070a72a5 */ /* 0x000fe4000f8e00ff */
[----:B------:R-:W-:Y:S02]  /*5f70*/  USHF.R.U32.HI UR12, URZ, UR57, UR5 ;  /* 0x00000039ff0c7299 */ /* 0x000fe40008011605 */
[----:B------:R-:W-:Y:S01]  /*5f80*/  USEL UR6, UR37, UR6, !UP0 ;  /* 0x0000000625067287 */ /* 0x000fe2000c000000 */
[----:B------:R-:W-:Y:S02]  /*5f90*/  UMOV UR5, UR9 ;  /* 0x0000000900057c82 */ /* 0x000fe40008000000 */
[----:B------:R-:W-:Y:S01]  /*5fa0*/  UMOV UR10, UR11 ;  /* 0x0000000b000a7c82 */ /* 0x000fe20008000000 */
[----:B------:R-:W-:Y:S02]  /*5fb0*/  @UP2 USHF.R.U32.HI UR4, URZ, UR41, UR5 ;  /* 0x00000029ff042299 */ /* 0x000fe40008011605 */
[----:B------:R-:W-:Y:S02]  /*5fc0*/  @UP2 USHF.R.U32.HI UR7, URZ, UR41, UR10 ;  /* 0x00000029ff072299 */ /* 0x000fe4000801160a */
[----:B------:R-:W-:Y:S02]  /*5fd0*/  UIMAD UR4, UR42, UR4, URZ ;  /* 0x000000042a0472a4 */ /* 0x000fe4000f8e02ff */
        /* <DEDUP_REMOVED lines=8> */
[----:B------:R-:W-:Y:S02]  /*6060*/  USEL UR11, UR6, UR4, !UP2 ;  /* 0x00000004060b7287 */ /* 0x000fe4000d000000 */
[----:B------:R-:W-:Y:S02]  /*6070*/  UIADD3 UR8, UPT, UPT, -UR5, URZ, URZ ;  /* 0x000000ff05087290 */ /* 0x000fe4000fffe1ff */
[----:B------:R-:W-:Y:S01]  /*6080*/  UIADD3 UR10, UPT, UPT, -UR11, URZ, URZ ;  /* 0x000000ff0b0a7290 */ /* 0x000fe2000fffe1ff */
[----:B------:R-:W-:Y:S01]  /*6090*/  @!UP0 UMOV UR4, UR9 ;  /* 0x0000000900048c82 */ /* 0x000fe20008000000 */
[----:B------:R-:W-:Y:S02]  /*60a0*/  UIADD3 UR9, UPT, UPT, -UR6, URZ, URZ ;  /* 0x000000ff06097290 */ /* 0x000fe4000fffe1ff */
[----:B------:R-:W-:Y:S02]  /*60b0*/  @!UP0 USHF.R.U32.HI UR4, URZ, UR41, UR4 ;  /* 0x00000029ff048299 */ /* 0x000fe40008011604 */
[----:B------:R-:W-:Y:S02]  /*60c0*/  UIMAD UR10, UR42, UR10, UR6 ;  /* 0x0000000a2a0a72a4 */ /* 0x000fe4000f8e0206 */
[----:B------:R-:W-:Y:S04]  /*60d0*/  @!UP0 USEL UR4, UR5, UR4, !UP2 ;  /* 0x0000000405048287 */ /* 0x000fe8000d000000 */
[----:B------:R-:W-:Y:S02]  /*60e0*/  @!UP0 UIMAD UR10, UR7, UR10, UR4 ;  /* 0x0000000a070a82a4 */ /* 0x000fe4000f8e0204 */
[----:B------:R-:W-:Y:S02]  /*60f0*/  @!UP0 UIADD3 UR11, UPT, UPT, UR11, -UR4, URZ ;  /* 0x800000040b0b8290 */ /* 0x000fe4000fffe0ff */
[----:B------:R-:W-:Y:S02]  /*6100*/  UIMAD UR7, UR43, UR8, UR38 ;  /* 0x000000082b0772a4 */ /* 0x000fe4000f8e0226 */
[----:B------:R-:W-:Y:S02]  /*6110*/  @!UP0 UIMAD UR6, UR11, UR42, UR5 ;  /* 0x0000002a0b0682a4 */ /* 0x000fe4000f8e0205 */
[----:B------:R-:W-:Y:S01]  /*6120*/  UIMAD UR4, UR58, UR9, UR37 ;  /* 0x000000093a0472a4 */ /* 0x000fe2000f8e0225 */
[----:B------:R-:W-:Y:S02]  /*6130*/  @!UP0 UMOV UR5, UR10 ;  /* 0x0000000a00058c82 */ /* 0x000fe40008000000 */
[----:B------:R-:W-:Y:S02]  /*6140*/  UIMAD UR38, UR5, UR43, UR7 ;  /* 0x0000002b052672a4 */ /* 0x000fe4000f8e0207 */
[----:B------:R-:W-:Y:S11]  /*6150*/  UIMAD UR37, UR6, UR58, UR4 ;  /* 0x0000003a062572a4 */ /* 0x000ff6000f8e0204 */
[----:B------:R-:W-:Y:S01]  /*6160*/  @!UPT UIADD3 URZ, UPT, UPT, URZ, URZ, URZ ;  /* 0x000000fffffff290 */ /* 0x000fe2000fffe0ff */
.L_x_102:
[----:B------:R-:W-:Y:S01]  /*6170*/  UISETP.NE.AND UP0, UPT, UR39, 0x1, UPT ;  /* 0x000000012700788c */ /* 0x000fe2000bf05270 */
[----:B------:R-:W-:Y:S01]  /*6180*/  LOP3.LUT P0, RZ, R153, 0x3f0, RZ, 0xc0, !PT ;  /* 0x000003f099ff7812 */ /* 0x000fe2000780c0ff */
[----:B------:R-:W-:Y:S01]  /*6190*/  USHF.L.U32 UR50, UR16, 0x7, URZ ;  /* 0x0000000710327899 */ /* 0x000fe200080006ff */
[----:B------:R-:W-:Y:S01]  /*61a0*/  BSSY.RECONVERGENT B6, `(.L_x_103) ;  /* 0x0000034000067945 */ /* 0x000fe20003800200 */
[----:B------:R-:W-:Y:S01]  /*61b0*/  USHF.L.U32 UR49, UR20, 0x8, URZ ;  /* 0x0000000814317899 */ /* 0x000fe200080006ff */
[----:B------:R-:W-:Y:S06]  /*61c0*/  IADD3 R155, PT, PT, R155, 0x1, RZ ;  /* 0x000000019b9b7810 */ /* 0x000fec0007ffe0ff */
[----:B------:R-:W2:Y:S01]  /*61d0*/  @!UP0 LDCU.128 UR12, c[0x0][0xb10] ;  /* 0x00016200ff0c87ac */ /* 0x000ea20008000c00 */
[----:B------:R-:W4:Y:S01]  /*61e0*/  @!UP0 LDCU UR5, c[0x0][0xb0c] ;  /* 0x00016180ff0587ac */ /* 0x000f220008000800 */
[----:B------:R-:W3:Y:S01]  /*61f0*/  @!UP0 LDCU UR10, c[0x0][0xb20] ;  /* 0x00016400ff0a87ac */ /* 0x000ee20008000800 */
[----:B--2---:R-:W-:Y:S02]  /*6200*/  UIMAD.WIDE.U32 UR8, UR38, UR12, URZ ;  /* 0x0000000c260872a5 */ /* 0x004fe4000f8e00ff */
[----:B------:R-:W-:Y:S02]  /*6210*/  UIMAD.WIDE.U32 UR6, UR37, UR15, URZ ;  /* 0x0000000f250672a5 */ /* 0x000fe4000f8e00ff */
[----:B------:R-:W-:Y:S03]  /*6220*/  @!UP0 UISETP.NE.AND UP1, UPT, UR14, 0x1, UPT ;  /* 0x000000010e00888c */ /* 0x000fe6000bf25270 */
[----:B------:R-:W-:Y:S01]  /*6230*/  @!UP0 UMOV UR4, UR9 ;  /* 0x0000000900048c82 */ /* 0x000fe20008000000 */
[----:B----4-:R-:W-:Y:S02]  /*6240*/  @!UP0 UISETP.NE.AND UP2, UPT, UR5, 0x1, UPT ;  /* 0x000000010500888c */ /* 0x010fe4000bf45270 */
[----:B------:R-:W-:Y:S01]  /*6250*/  @!UP0 USHF.R.U32.HI UR4, URZ, UR13, UR4 ;  /* 0x0000000dff048299 */ /* 0x000fe20008011604 */
[----:B------:R-:W-:Y:S02]  /*6260*/  @!UP0 UMOV UR6, UR7 ;  /* 0x0000000700068c82 */ /* 0x000fe40008000000 */
[----:B---3--:R-:W-:Y:S02]  /*6270*/  @!UP0 USHF.R.U32.HI UR6, URZ, UR10, UR6 ;  /* 0x0000000aff068299 */ /* 0x008fe40008011606 */
[----:B------:R-:W-:Y:S02]  /*6280*/  @!UP0 USEL UR7, UR38, UR4, !UP2 ;  /* 0x0000000426078287 */ /* 0x000fe4000d000000 */
[----:B------:R-:W-:Y:S04]  /*6290*/  @!UP0 USEL UR6, UR37, UR6, !UP1 ;  /* 0x0000000625068287 */ /* 0x000fe8000c800000 */
[----:B------:R-:W-:Y:S02]  /*62a0*/  @!UP0 UIADD3 UR4, UPT, UPT, -UR7, UR6, URZ ;  /* 0x0000000607048290 */ /* 0x000fe4000fffe1ff */
[----:B------:R-:W-:Y:S02]  /*62b0*/  @!UP0 UIADD3 UR6, UPT, UPT, UR7, -UR6, URZ ;  /* 0x8000000607068290 */ /* 0x000fe4000fffe0ff */
[----:B------:R-:W-:Y:S02]  /*62c0*/  @!UP0 UIMAD UR38, UR4, UR5, UR38 ;  /* 0x00000005042682a4 */ /* 0x000fe4000f8e0226 */
[----:B------:R-:W-:Y:S01]  /*62d0*/  @!UP0 UIMAD UR37, UR6, UR14, UR37 ;  /* 0x0000000e062582a4 */ /* 0x000fe2000f8e0225 */
[----:B------:R-:W-:Y:S11]  /*62e0*/  @!P0 BRA `(.L_x_104) ;  /* 0x00000000007c8947 */ /* 0x000ff60003800000 */
[----:B------:R-:W2:Y:S01]  /*62f0*/  LDCU.64 UR8, c[0x4][0x80] ;  /* 0x01001000ff0877ac */ /* 0x000ea20008000a00 */
[----:B------:R-:W-:Y:S01]  /*6300*/  MOV R2, 0x0 ;  /* 0x0000000000027802 */ /* 0x000fe20000000f00 */
[----:B------:R-:W-:Y:S02]  /*6310*/  HFMA2 R12, -RZ, RZ, 0, 5.9604644775390625e-08 ;  /* 0x00000001ff0c7431 */ /* 0x000fe400000001ff */
[----:B------:R-:W-:Y:S01]  /*6320*/  IMAD.MOV.U32 R8, RZ, RZ, 0x70 ;  /* 0x00000070ff087424 */ /* 0x000fe200078e00ff */
[----:B------:R3:W4:Y:S01]  /*6330*/  LDC.64 R14, c[0x4][R2] ;  /* 0x01000000020e7b82 */ /* 0x0007220000000a00 */
[----:B------:R-:W1:Y:S01]  /*6340*/  LDCU.64 UR6, c[0x4][0x88] ;  /* 0x01001100ff0677ac */ /* 0x000e620008000a00 */
[----:B------:R-:W-:Y:S01]  /*6350*/  IMAD.MOV.U32 R13, RZ, RZ, RZ ;  /* 0x000000ffff0d7224 */ /* 0x000fe200078e00ff */
[----:B------:R-:W1:Y:S01]  /*6360*/  LDCU.64 UR4, c[0x4][0x8] ;  /* 0x01000100ff0477ac */ /* 0x000e620008000a00 */
[----:B--2---:R-:W-:Y:S01]  /*6370*/  MOV R5, UR9 ;  /* 0x0000000900057c02 */ /* 0x004fe20008000f00 */
[----:B------:R-:W-:Y:S01]  /*6380*/  IMAD.U32 R4, RZ, RZ, UR8 ;  /* 0x00000008ff047e24 */ /* 0x000fe2000f8e00ff */
[----:B-1----:R-:W-:Y:S01]  /*6390*/  MOV R7, UR7 ;  /* 0x0000000700077c02 */ /* 0x002fe20008000f00 */
[----:B------:R-:W-:Y:S01]  /*63a0*/  IMAD.U32 R6, RZ, RZ, UR6 ;  /* 0x00000006ff067e24 */ /* 0x000fe2000f8e00ff */
[----:B------:R-:W-:Y:S01]  /*63b0*/  MOV R11, UR5 ;  /* 0x00000005000b7c02 */ /* 0x000fe20008000f00 */
[----:B------:R-:W-:Y:S02]  /*63c0*/  IMAD.U32 R10, RZ, RZ, UR4 ;  /* 0x00000004ff0a7e24 */ /* 0x000fe4000f8e00ff */
[----:B------:R-:W-:Y:S07]  /*63d0*/  LEPC R20, `(.L_x_105) ;  /* 0x000000001014794e */ /* 0x000fee0000000000 */
[----:B---345:R-:W-:Y:S05]  /*63e0*/  CALL.ABS.NOINC R14 ;  /* 0x000000000e007343 */ /* 0x038fea0003c00000 */
.L_x_105:
[----:B------:R-:W1:Y:S01]  /*63f0*/  LDCU.64 UR8, c[0x4][0x80] ;  /* 0x01001000ff0877ac */ /* 0x000e620008000a00 */
[----:B------:R-:W2:Y:S01]  /*6400*/  LDC.64 R2, c[0x4][R2] ;  /* 0x0100000002027b82 */ /* 0x000ea20000000a00 */
[----:B------:R-:W-:Y:S02]  /*6410*/  HFMA2 R12, -RZ, RZ, 0, 5.9604644775390625e-08 ;  /* 0x00000001ff0c7431 */ /* 0x000fe400000001ff */
[----:B------:R-:W-:Y:S02]  /*6420*/  IMAD.MOV.U32 R8, RZ, RZ, 0x70 ;  /* 0x00000070ff087424 */ /* 0x000fe400078e00ff */
[----:B------:R-:W-:Y:S01]  /*6430*/  IMAD.MOV.U32 R13, RZ, RZ, RZ ;  /* 0x000000ffff0d7224 */ /* 0x000fe200078e00ff */
[----:B------:R-:W3:Y:S01]  /*6440*/  LDCU.64 UR6, c[0x4][0x88] ;  /* 0x01001100ff0677ac */ /* 0x000ee20008000a00 */
[----:B------:R-:W4:Y:S01]  /*6450*/  LDCU.64 UR4, c[0x4][0x8] ;  /* 0x01000100ff0477ac */ /* 0x000f220008000a00 */
[----:B-1----:R-:W-:Y:S02]  /*6460*/  MOV R4, UR8 ;  /* 0x0000000800047c02 */ /* 0x002fe40008000f00 */
[----:B------:R-:W-:Y:S02]  /*6470*/  MOV R5, UR9 ;  /* 0x0000000900057c02 */ /* 0x000fe40008000f00 */
[----:B---3--:R-:W-:Y:S01]  /*6480*/  MOV R7, UR7 ;  /* 0x0000000700077c02 */ /* 0x008fe20008000f00 */
[----:B------:R-:W-:Y:S01]  /*6490*/  IMAD.U32 R6, RZ, RZ, UR6 ;  /* 0x00000006ff067e24 */ /* 0x000fe2000f8e00ff */
[----:B----4-:R-:W-:Y:S01]  /*64a0*/  MOV R11, UR5 ;  /* 0x00000005000b7c02 */ /* 0x010fe20008000f00 */
[----:B------:R-:W-:Y:S02]  /*64b0*/  IMAD.U32 R10, RZ, RZ, UR4 ;  /* 0x00000004ff0a7e24 */ /* 0x000fe4000f8e00ff */
[----:B------:R-:W-:Y:S07]  /*64c0*/  LEPC R20, `(.L_x_104) ;  /* 0x000000001014794e */ /* 0x000fee0000000000 */
[----:B--2---:R-:W-:Y:S05]  /*64d0*/  CALL.ABS.NOINC R2 ;  /* 0x0000000002007343 */ /* 0x004fea0003c00000 */
.L_x_104:
[----:B------:R-:W-:Y:S05]  /*64e0*/  BSYNC.RECONVERGENT B6 ;  /* 0x0000000000067941 */ /* 0x000fea0003800200 */
.L_x_103:
[----:B------:R-:W-:Y:S02]  /*64f0*/  ISETP.NE.U32.AND P0, PT, RZ, UR54, PT ;  /* 0x00000036ff007c0c */ /* 0x000fe4000bf05070 */
[C---:B------:R-:W-:Y:S02]  /*6500*/  ISETP.NE.U32.AND P1, PT, R146.reuse, RZ, PT ;  /* 0x000000ff9200720c */ /* 0x040fe40003f25070 */
[----:B------:R-:W-:Y:S02]  /*6510*/  ISETP.NE.U32.AND P4, PT, R146, RZ, PT ;  /* 0x000000ff9200720c */ /* 0x000fe40003f85070 */
[----:B------:R-:W-:Y:S02]  /*6520*/  ISETP.NE.AND.EX P0, PT, RZ, UR55, PT, P0 ;  /* 0x00000037ff007c0c */ /* 0x000fe4000bf05300 */
[C---:B------:R-:W-:Y:S02]  /*6530*/  ISETP.NE.AND.EX P1, PT, R147.reuse, RZ, PT, P1 ;  /* 0x000000ff9300720c */ /* 0x040fe40003f25310 */
[----:B------:R-:W-:Y:S02]  /*6540*/  ISETP.NE.AND.EX P4, PT, R147, RZ, P0, P4 ;  /* 0x000000ff9300720c */ /* 0x000fe40000785340 */
[----:B------:R-:W-:Y:S02]  /*6550*/  ISETP.NE.U32.AND P5, PT, R142, RZ, PT ;  /* 0x000000ff8e00720c */ /* 0x000fe40003fa5070 */
[----:B------:R-:W-:Y:S02]  /*6560*/  ISETP.NE.U32.AND P3, PT, RZ, UR54, PT ;  /* 0x00000036ff007c0c */ /* 0x000fe4000bf65070 */
[----:B------:R-:W-:Y:S02]  /*6570*/  PLOP3.LUT P2, PT, PT, PT, PT, 0x8, 0x80 ;  /* 0x000000000080781c */ /* 0x000fe40003f4e170 */
[----:B------:R-:W-:Y:S02]  /*6580*/  ISETP.NE.AND.EX P5, PT, R143, RZ, PT, P5 ;  /* 0x000000ff8f00720c */ /* 0x000fe40003fa5350 */
[----:B------:R-:W-:Y:S03]  /*6590*/  ISETP.NE.AND.EX P3, PT, RZ, UR55, PT, P3 ;  /* 0x00000037ff007c0c */ /* 0x000fe6000bf65330 */
[----:B------:R-:W-:Y:S01]  /*65a0*/  @!P4 PLOP3.LUT P2, PT, P1, PT, PT, 0x80, 0x8 ;  /* 0x000000000008c81c */ /* 0x000fe20000f4f070 */
[----:B------:R-:W-:Y:S01]  /*65b0*/  @!UPT UIADD3 URZ, UPT, UPT, URZ, URZ, URZ ;  /* 0x000000fffffff290 */ /* 0x000fe2000fffe0ff */
[----:B------:R-:W-:Y:S11]  /*65c0*/  @!P1 BRA `(.L_x_106) ;  /* 0x0000000000309947 */ /* 0x000ff60003800000 */
[----:B------:R-:W-:Y:S01]  /*65d0*/  ISETP.NE.U32.AND P0, PT, R144, RZ, PT ;  /* 0x000000ff9000720c */ /* 0x000fe20003f05070 */
[----:B------:R-:W2:Y:S01]  /*65e0*/  LDCU.64 UR4, c[0x0][0x358] ;  /* 0x00006b00ff0477ac */ /* 0x000ea20008000a00 */
[----:B------:R-:W-:Y:S02]  /*65f0*/  IMAD.MOV.U32 R150, RZ, RZ, 0x1 ;  /* 0x00000001ff967424 */ /* 0x000fe400078e00ff */
[----:B------:R-:W-:Y:S11]  /*6600*/  ISETP.NE.AND.EX P0, PT, R145, RZ, PT, P0 ;  /* 0x000000ff9100720c */ /* 0x000ff60003f05300 */
[----:B------:R-:W-:Y:S02]  /*6610*/  @!UPT UIADD3 URZ, UPT, UPT, URZ, URZ, URZ ;  /* 0x000000fffffff290 */ /* 0x000fe4000fffe0ff */
[----:B------:R-:W3:Y:S01]  /*6620*/  @P0 LDC.64 R2, c[0x0][0x888] ;  /* 0x00022200ff020b82 */ /* 0x000ee20000000a00 */
[----:B-1----:R-:W-:Y:S04]  /*6630*/  @P0 IMAD R0, R146, UR36, RZ ;  /* 0x0000002492000c24 */ /* 0x002fe8000f8e02ff */
[----:B---3--:R-:W-:Y:S04]  /*6640*/  @P0 IMAD.WIDE R2, R0, 0x4, R2 ;  /* 0x0000000400020825 */ /* 0x008fe800078e0202 */
[----:B------:R-:W-:Y:S01]  /*6650*/  HFMA2 R0, -RZ, RZ, 0, 5.9604644775390625e-08 ;  /* 0x00000001ff007431 */ /* 0x000fe200000001ff */
[----:B--2--5:R2:W5:Y:S04]  /*6660*/  @P0 LDG.E R73, desc[UR4][R2.64] ;  /* 0x0000000402490981 */ /* 0x024568000c1e1900 */
[----:B------:R-:W-:Y:S01]  /*6670*/  @!P0 PRMT R150, R0, 0x7610, R150 ;  /* 0x0000761000968816 */ /* 0x000fe20000000096 */
[----:B--2---:R-:W3:Y:S06]  /*6680*/  @!P0 LDC R73, c[0x0][0x880] ;  /* 0x00022000ff498b82 */ /* 0x004eec0000000800 */
.L_x_106:
[----:B------:R-:W-:Y:S05]  /*6690*/  @!P5 BRA `(.L_x_107) ;  /* 0x000000000024d947 */ /* 0x000fea0003800000 */
[----:B------:R-:W-:Y:S01]  /*66a0*/  ISETP.NE.U32.AND P0, PT, R140, RZ, PT ;  /* 0x000000ff8c00720c */ /* 0x000fe20003f05070 */
[----:B------:R-:W2:Y:S03]  /*66b0*/  LDCU.64 UR4, c[0x0][0x358] ;  /* 0x00006b00ff0477ac */ /* 0x000ea60008000a00 */
[----:B------:R-:W-:Y:S11]  /*66c0*/  ISETP.NE.AND.EX P0, PT, R141, RZ, PT, P0 ;  /* 0x000000ff8d00720c */ /* 0x000ff60003f05300 */
[----:B------:R-:W-:Y:S02]  /*66d0*/  @!UPT UIADD3 URZ, UPT, UPT, URZ, URZ, URZ ;  /* 0x000000fffffff290 */ /* 0x000fe4000fffe0ff */
[----:B------:R-:W4:Y:S01]  /*66e0*/  @P0 LDC.64 R2, c[0x0][0x8a8] ;  /* 0x00022a00ff020b82 */ /* 0x000f220000000a00 */
[----:B-1----:R-:W-:Y:S04]  /*66f0*/  @P0 IMAD R0, R142, UR36, RZ ;  /* 0x000000248e000c24 */ /* 0x002fe8000f8e02ff */
[----:B----4-:R-:W-:Y:S05]  /*6700*/  @P0 IMAD.WIDE R2, R0, 0x4, R2 ;  /* 0x0000000400020825 */ /* 0x010fea00078e0202 */
[----:B--2--5:R2:W5:Y:S02]  /*6710*/  @P0 LDG.E R70, desc[UR4][R2.64] ;  /* 0x0000000402460981 */ /* 0x024564000c1e1900 */
[----:B--2---:R-:W4:Y:S02]  /*6720*/  @!P0 LDC R70, c[0x0][0x8a0] ;  /* 0x00022800ff468b82 */ /* 0x004f240000000800 */
.L_x_107:
[----:B---3-5:R-:W-:Y:S01]  /*6730*/  FSETP.NEU.AND P0, PT, R73, RZ, PT ;  /* 0x000000ff4900720b */ /* 0x028fe20003f0d000 */
[----:B------:R-:W-:Y:S01]  /*6740*/  IMAD.SHL.U32 R170, R148, 0x2, RZ ;  /* 0x0000000294aa7824 */ /* 0x000fe200078e00ff */
[----:B------:R-:W-:Y:S01]  /*6750*/  SEL R3, RZ, 0xffffffff, P3 ;  /* 0xffffffffff037807 */ /* 0x000fe20001800000 */
[----:B------:R-:W-:Y:S01]  /*6760*/  IMAD.SHL.U32 R78, R164, 0x10, RZ ;  /* 0x00000010a44e7824 */ /* 0x000fe200078e00ff */
[----:B------:R-:W-:Y:S01]  /*6770*/  @!P4 LOP3.LUT P3, RZ, R150, 0xff, RZ, 0xc0, !PT ;  /* 0x000000ff96ffc812 */ /* 0x000fe2000786c0ff */
[----:B------:R-:W-:Y:S01]  /*6780*/  VIADD R169, R170, UR44 ;  /* 0x0000002caaa97c36 */ /* 0x000fe20008000000 */
[----:B------:R-:W-:Y:S01]  /*6790*/  @!P4 SEL R2, RZ, 0xffffffff, P0 ;  /* 0xffffffffff02c807 */ /* 0x000fe20000000000 */
[----:B------:R-:W-:Y:S01]  /*67a0*/  IMAD.MOV.U32 R86, RZ, RZ, -0x10 ;  /* 0xfffffff0ff567424 */ /* 0x000fe200078e00ff */
[----:B------:R-:W-:Y:S01]  /*67b0*/  LOP3.LUT R163, R163, 0x1, RZ, 0x3c, !PT ;  /* 0x00000001a3a37812 */ /* 0x000fe200078e3cff */
[----:B------:R-:W-:Y:S01]  /*67c0*/  IMAD.SHL.U32 R84, R165, 0x10, RZ ;  /* 0x00000010a5547824 */ /* 0x000fe200078e00ff */
[----:B------:R-:W-:Y:S01]  /*67d0*/  @P2 SEL R2, R3, R2, !P3 ;  /* 0x0000000203022207 */ /* 0x000fe20005800000 */
[C---:B------:R-:W-:Y:S01]  /*67e0*/  IMAD.IADD R159, R169.reuse, 0x1, R78 ;  /* 0x00000001a99f7824 */ /* 0x040fe200078e024e */
[----:B------:R-:W-:Y:S01]  /*67f0*/  LEA R171, R68, UR44, 0x3 ;  /* 0x0000002c44ab7c11 */ /* 0x000fe2000f8e18ff */
[----:B------:R-:W-:Y:S01]  /*6800*/  IMAD.IADD R168, R169, 0x1, R84 ;  /* 0x00000001a9a87824 */ /* 0x000fe200078e0254 */
[----:B------:R-:W-:Y:S01]  /*6810*/  @!P4 LOP3.LUT R2, R2, 0x1, RZ, 0xc0, !PT ;  /* 0x000000010202c812 */ /* 0x000fe200078ec0ff */
[----:B------:R-:W-:Y:S01]  /*6820*/  IMAD.IADD R157, R84, 0x1, R159 ;  /* 0x00000001549d7824 */ /* 0x000fe200078e029f */
[----:B-1----:R-:W-:Y:S01]  /*6830*/  SHF.L.U32 R0, R162, 0x1f, RZ ;  /* 0x0000001fa2007819 */ /* 0x002fe200000006ff */
[----:B------:R-:W-:Y:S01]  /*6840*/  BSSY B1, `(.L_x_108) ;  /* 0x0000049000017945 */ /* 0x000fe20003800000 */
[----:B------:R-:W-:Y:S01]  /*6850*/  ISETP.NE.U32.OR P5, PT, R2, 0x1, P4 ;  /* 0x000000010200780c */ /* 0x000fe200027a5470 */
[----:B------:R-:W-:Y:S01]  /*6860*/  IMAD.MOV.U32 R85, RZ, RZ, 0x1 ;  /* 0x00000001ff557424 */ /* 0x000fe200078e00ff */
[----:B------:R-:W-:Y:S01]  /*6870*/  LOP3.LUT P4, R154, R150, 0xff, RZ, 0xc0, !PT ;  /* 0x000000ff969a7812 */ /* 0x000fe2000788c0ff */
[----:B------:R-:W-:Y:S01]  /*6880*/  IMAD R71, R68, 0x100, R69 ;  /* 0x0000010044477824 */ /* 0x000fe200078e0245 */
[----:B------:R-:W-:Y:S01]  /*6890*/  SEL R2, RZ, 0xffffffff, P0 ;  /* 0xffffffffff027807 */ /* 0x000fe20000000000 */
[----:B------:R-:W-:Y:S01]  /*68a0*/  IMAD.MOV.U32 R79, RZ, RZ, RZ ;  /* 0x000000ffff4f7224 */ /* 0x000fe200078e00ff */
[----:B------:R-:W-:Y:S02]  /*68b0*/  P2R R167, PR, RZ, 0x20 ;  /* 0x00000020ffa77803 */ /* 0x000fe40000000000 */
[----:B------:R-:W-:Y:S02]  /*68c0*/  CS2R R138, SRZ ;  /* 0x00000000008a7805 */ /* 0x000fe4000001ff00 */
[----:B------:R-:W-:Y:S02]  /*68d0*/  @P1 SEL R2, R3, R2, !P4 ;  /* 0x0000000203021207 */ /* 0x000fe40006000000 */
[----:B------:R-:W-:Y:S02]  /*68e0*/  CS2R R136, SRZ ;  /* 0x0000000000887805 */ /* 0x000fe4000001ff00 */
[----:B------:R-:W-:Y:S02]  /*68f0*/  CS2R R130, SRZ ;  /* 0x0000000000827805 */ /* 0x000fe4000001ff00 */
[----:B------:R-:W-:Y:S02]  /*6900*/  CS2R R128, SRZ ;  /* 0x0000000000807805 */ /* 0x000fe4000001ff00 */
[----:B------:R-:W-:Y:S02]  /*6910*/  LOP3.LUT R2, R2, 0x1, RZ, 0xc0, !PT ;  /* 0x0000000102027812 */ /* 0x000fe400078ec0ff */
[----:B------:R-:W-:Y:S02]  /*6920*/  CS2R R122, SRZ ;  /* 0x00000000007a7805 */ /* 0x000fe4000001ff00 */
[----:B------:R-:W-:Y:S02]  /*6930*/  @P5 SHF.L.U32 R4, R163, 0x1f, RZ ;  /* 0x0000001fa3045819 */ /* 0x000fe400000006ff */
[----:B------:R-:W-:Y:S02]  /*6940*/  CS2R R120, SRZ ;  /* 0x0000000000787805 */ /* 0x000fe4000001ff00 */
[----:B------:R-:W-:Y:S02]  /*6950*/  ISETP.NE.U32.AND P0, PT, R2, 0x1, PT ;  /* 0x000000010200780c */ /* 0x000fe40003f05070 */
[----:B------:R-:W-:Y:S01]  /*6960*/  CS2R R114, SRZ ;  /* 0x0000000000727805 */ /* 0x000fe2000001ff00 */
[----:B------:R-:W1:Y:S01]  /*6970*/  @P5 SYNCS.PHASECHK.TRANS64.TRYWAIT P3, [UR44+0x20], R4 ;  /* 0x00002004ff0055a7 */ /* 0x000e62000806112c */
[----:B------:R-:W-:Y:S02]  /*6980*/  CS2R R112, SRZ ;  /* 0x0000000000707805 */ /* 0x000fe4000001ff00 */
[----:B------:R-:W-:Y:S02]  /*6990*/  P2R R87, PR, RZ, 0x1 ;  /* 0x00000001ff577803 */ /* 0x000fe40000000000 */
[----:B------:R-:W-:Y:S02]  /*69a0*/  CS2R R106, SRZ ;  /* 0x00000000006a7805 */ /* 0x000fe4000001ff00 */
[----:B------:R-:W-:Y:S02]  /*69b0*/  ISETP.NE.U32.AND P0, PT, R149, 0x1, PT ;  /* 0x000000019500780c */ /* 0x000fe40003f05070 */
[----:B------:R-:W-:Y:S02]  /*69c0*/  CS2R R104, SRZ ;  /* 0x0000000000687805 */ /* 0x000fe4000001ff00 */
[----:B------:R-:W-:Y:S02]  /*69d0*/  CS2R R98, SRZ ;  /* 0x0000000000627805 */ /* 0x000fe4000001ff00 */
[----:B------:R-:W-:Y:S02]  /*69e0*/  CS2R R96, SRZ ;  /* 0x0000000000607805 */ /* 0x000fe4000001ff00 */
[----:B------:R-:W-:Y:S02]  /*69f0*/  SEL R86, R86, 0x10, !P0 ;  /* 0x0000001056567807 */ /* 0x000fe40004000000 */
[----:B------:R-:W-:Y:S02]  /*6a00*/  CS2R R90, SRZ ;  /* 0x00000000005a7805 */ /* 0x000fe4000001ff00 */
[----:B------:R-:W-:Y:S02]  /*6a10*/  CS2R R88, SRZ ;  /* 0x0000000000587805 */ /* 0x000fe4000001ff00 */
[----:B------:R-:W-:Y:S02]  /*6a20*/  CS2R R82, SRZ ;  /* 0x0000000000527805 */ /* 0x000fe4000001ff00 */
[----:B------:R-:W-:Y:S01]  /*6a30*/  CS2R R80, SRZ ;  /* 0x0000000000507805 */ /* 0x000fe2000001ff00 */
[----:B------:R-:W-:Y:S02]  /*6a40*/  IMAD.IADD R169, R169, 0x1, R86 ;  /* 0x00000001a9a97824 */ /* 0x000fe400078e0256 */
[C---:B------:R-:W-:Y:S01]  /*6a50*/  IMAD.IADD R160, R86.reuse, 0x1, R168 ;  /* 0x0000000156a07824 */ /* 0x040fe200078e02a8 */
[----:B------:R2:W3:Y:S01]  /*6a60*/  SYNCS.PHASECHK.TRANS64.TRYWAIT P2, [R171+URZ+0x90], R0 ;  /* 0x00009000ab0075a7 */ /* 0x0004e200080411ff */
[C---:B------:R-:W-:Y:S02]  /*6a70*/  IMAD.IADD R158, R86.reuse, 0x1, R159 ;  /* 0x00000001569e7824 */ /* 0x040fe400078e029f */
[----:B------:R-:W-:Y:S01]  /*6a80*/  IMAD.IADD R156, R86, 0x1, R157 ;  /* 0x00000001569c7824 */ /* 0x000fe200078e029d */
[----:B-1----:R-:W-:Y:S01]  /*6a90*/  @P5 SEL R85, RZ, 0x1, !P3 ;  /* 0x00000001ff555807 */ /* 0x002fe20005800000 */
[----:B--2---:R-:W-:Y:S06]  /*6aa0*/  @!P5 BRA `(.L_x_109) ;  /* 0x000000000088d947 */ /* 0x004fec0003800000 */
[----:B------:R-:W-:Y:S01]  /*6ab0*/  IMAD.MOV.U32 R139, RZ, RZ, RZ ;  /* 0x000000ffff8b7224 */ /* 0x000fe200078e00ff */
[----:B------:R-:W-:Y:S01]  /*6ac0*/  ISETP.NE.AND P0, PT, R85, RZ, PT ;  /* 0x000000ff5500720c */ /* 0x000fe20003f05270 */
[----:B------:R-:W-:Y:S01]  /*6ad0*/  BSSY B0, `(.L_x_110) ;  /* 0x0000014000007945 */ /* 0x000fe20003800000 */
[----:B------:R-:W-:Y:S02]  /*6ae0*/  CS2R R82, SRZ ;  /* 0x0000000000527805 */ /* 0x000fe4000001ff00 */
        /* <DEDUP_REMOVED lines=13> */
[----:B------:R-:W-:Y:S01]  /*6bc0*/  CS2R R136, SRZ ;  /* 0x0000000000887805 */ /* 0x000fe2000001ff00 */
[----:B------:R-:W-:Y:S06]  /*6bd0*/  @P0 BRA `(.L_x_111) ;  /* 0x00000000000c0947 */ /* 0x000fec0003800000 */
[----:B------:R-:W-:Y:S04]  /*6be0*/  SHF.L.U32 R3, R163, 0x1f, RZ ;  /* 0x0000001fa3037819 */ /* 0x000fe800000006ff */
[----:B------:R-:W1:Y:S02]  /*6bf0*/  SYNCS.PHASECHK.TRANS64.TRYWAIT P0, [UR44+0x20], R3 ;  /* 0x00002003ff0075a7 */ /* 0x000e64000800112c */
[----:B-1----:R-:W-:Y:S05]  /*6c00*/  @!P0 BRA `(.L_x_112) ;  /* 0x0000005c00208947 */ /* 0x002fea0003800000 */
.L_x_111:
[----:B------:R-:W-:Y:S05]  /*6c10*/  BSYNC B0 ;  /* 0x0000000000007941 */ /* 0x000fea0003800000 */
.L_x_110:
[----:B------:R-:W-:Y:S01]  /*6c20*/  ISETP.NE.AND P0, PT, R87, RZ, PT ;  /* 0x000000ff5700720c */ /* 0x000fe20003f05270 */
[----:B------:R-:W-:Y:S11]  /*6c30*/  HFMA2 R79, -RZ, RZ, 0, 5.9604644775390625e-08 ;  /* 0x00000001ff4f7431 */ /* 0x000ff600000001ff */
[----:B------:R-:W-:Y:S01]  /*6c40*/  @!UPT UIADD3 URZ, UPT, UPT, URZ, URZ, URZ ;  /* 0x000000fffffff290 */ /* 0x000fe2000fffe0ff */
[----:B------:R2:W1:Y:S04]  /*6c50*/  @P0 LDS.128 R80, [R170+UR44+0x400] ;  /* 0x0004002caa500984 */ /* 0x0004680008000c00 */
[----:B------:R2:W1:Y:S04]  /*6c60*/  @P0 LDS.128 R88, [R169+0x400] ;  /* 0x00040000a9580984 */ /* 0x0004680000000c00 */
[----:B------:R2:W1:Y:S04]  /*6c70*/  @P0 LDS.128 R96, [R168+0x400] ;  /* 0x00040000a8600984 */ /* 0x0004680000000c00 */
[----:B------:R2:W1:Y:S04]  /*6c80*/  @P0 LDS.128 R104, [R160+0x400] ;  /* 0x00040000a0680984 */ /* 0x0004680000000c00 */
[----:B------:R2:W1:Y:S04]  /*6c90*/  @P0 LDS.128 R112, [R159+0x400] ;  /* 0x000400009f700984 */ /* 0x0004680000000c00 */
[----:B------:R2:W1:Y:S04]  /*6ca0*/  @P0 LDS.128 R120, [R158+0x400] ;  /* 0x000400009e780984 */ /* 0x0004680000000c00 */
[----:B------:R2:W1:Y:S04]  /*6cb0*/  @P0 LDS.128 R128, [R157+0x400] ;  /* 0x000400009d800984 */ /* 0x0004680000000c00 */
[----:B------:R2:W1:Y:S02]  /*6cc0*/  @P0 LDS.128 R136, [R156+0x400] ;  /* 0x000400009c880984 */ /* 0x0004640000000c00 */
.L_x_109:
[----:B------:R-:W-:Y:S05]  /*6cd0*/  BSYNC B1 ;  /* 0x0000000000017941 */ /* 0x000fea0003800000 */
.L_x_108:
[----:B-1----:R-:W-:Y:S04]  /*6ce0*/  SHF.R.U32.HI R2, RZ, 0x15, R71 ;  /* 0x00000015ff027819 */ /* 0x002fe80000011647 */
[----:B------:R-:W-:Y:S01]  /*6cf0*/  LOP3.LUT P0, RZ, R2, 0x3, R151, 0x48, !PT ;  /* 0x0000000302ff7812 */ /* 0x000fe20007804897 */
[----:B------:R-:W-:Y:S01]  /*6d00*/  @!UPT UIADD3 URZ, UPT, UPT, URZ, URZ, URZ ;  /* 0x000000fffffff290 */ /* 0x000fe2000fffe0ff */
[----:B---3--:R-:W-:Y:S11]  /*6d10*/  @P2 BRA `(.L_x_113) ;  /* 0x0000000000082947 */ /* 0x008ff60003800000 */
[----:B------:R-:W1:Y:S02]  /*6d20*/  SYNCS.PHASECHK.TRANS64.TRYWAIT P1, [R171+URZ+0x90], R0 ;  /* 0x00009000ab0075a7 */ /* 0x000e6400080211ff */
[----:B-1----:R-:W-:Y:S05]  /*6d30*/  @!P1 BRA `(.L_x_114) ;  /* 0x0000005800ec9947 */ /* 0x002fea0003800000 */
.L_x_113:
[----:B------:R-:W-:Y:S05]  /*6d40*/  @!P0 BRA `(.L_x_115) ;  /* 0x0000000000408947 */ /* 0x000fea0003800000 */
[----:B------:R-:W3:Y:S01]  /*6d50*/  LDCU.64 UR8, c[0x4][0x70] ;  /* 0x01000e00ff0877ac */ /* 0x000ee20008000a00 */
[----:B------:R-:W-:Y:S01]  /*6d60*/  MOV R3, 0x0 ;  /* 0x0000000000037802 */ /* 0x000fe20000000f00 */
[----:B------:R-:W-:Y:S02]  /*6d70*/  HFMA2 R12, -RZ, RZ, 0, 5.9604644775390625e-08 ;  /* 0x00000001ff0c7431 */ /* 0x000fe400000001ff */
[----:B------:R-:W-:Y:S02]  /*6d80*/  IMAD.MOV.U32 R8, RZ, RZ, 0x192 ;  /* 0x00000192ff087424 */ /* 0x000fe400078e00ff */
[----:B------:R-:W-:Y:S01]  /*6d90*/  IMAD.MOV.U32 R13, RZ, RZ, RZ ;  /* 0x000000ffff0d7224 */ /* 0x000fe200078e00ff */
[----:B------:R-:W5:Y:S01]  /*6da0*/  LDCU.64 UR6, c[0x4][0x78] ;  /* 0x01000f00ff0677ac */ /* 0x000f620008000a00 */
[----:B------:R-:W1:Y:S01]  /*6db0*/  LDC.64 R2, c[0x4][R3] ;  /* 0x0100000003027b82 */ /* 0x000e620000000a00 */
[----:B------:R-:W2:Y:S01]  /*6dc0*/  LDCU.64 UR4, c[0x4][0x10] ;  /* 0x01000200ff0477ac */ /* 0x000ea20008000a00 */
[----:B---3--:R-:W-:Y:S01]  /*6dd0*/  MOV R5, UR9 ;  /* 0x0000000900057c02 */ /* 0x008fe20008000f00 */
[----:B------:R-:W-:Y:S01]  /*6de0*/  IMAD.U32 R4, RZ, RZ, UR8 ;  /* 0x00000008ff047e24 */ /* 0x000fe2000f8e00ff */
[----:B-----5:R-:W-:Y:S01]  /*6df0*/  MOV R7, UR7 ;  /* 0x0000000700077c02 */ /* 0x020fe20008000f00 */
[----:B------:R-:W-:Y:S01]  /*6e00*/  IMAD.U32 R6, RZ, RZ, UR6 ;  /* 0x00000006ff067e24 */ /* 0x000fe2000f8e00ff */
[----:B--2---:R-:W-:Y:S01]  /*6e10*/  MOV R11, UR5 ;  /* 0x00000005000b7c02 */ /* 0x004fe20008000f00 */
[----:B------:R-:W-:Y:S02]  /*6e20*/  IMAD.U32 R10, RZ, RZ, UR4 ;  /* 0x00000004ff0a7e24 */ /* 0x000fe4000f8e00ff */
[----:B------:R-:W-:Y:S07]  /*6e30*/  LEPC R20, `(.L_x_115) ;  /* 0x000000001014794e */ /* 0x000fee0000000000 */
[----:B-1--4-:R-:W-:Y:S05]  /*6e40*/  CALL.ABS.NOINC R2 ;  /* 0x0000000002007343 */ /* 0x012fea0003c00000 */
.L_x_115:
[C---:B------:R-:W-:Y:S01]  /*6e50*/  SHF.L.U32 R72, R80.reuse, 0x10, RZ ;  /* 0x0000001050487819 */ /* 0x040fe200000006ff */
[----:B------:R-:W-:Y:S05]  /*6e60*/  WARPSYNC.ALL ;  /* 0x0000000000007948 */ /* 0x000fea0003800000 */
[----:B------:R-:W-:Y:S01]  /*6e70*/  R2UR UR4, R71 ;  /* 0x00000000470472ca */ /* 0x000fe200000e0000 */
[----:B------:R-:W-:Y:S01]  /*6e80*/  BSSY.RECONVERGENT B0, `(.L_x_116) ;  /* 0x00000fc000007945 */ /* 0x000fe20003800200 */
[----:B------:R-:W-:Y:S02]  /*6e90*/  LOP3.LUT R75, R80, 0xffff0000, RZ, 0xc0, !PT ;  /* 0xffff0000504b7812 */ /* 0x000fe400078ec0ff */
[----:B------:R-:W-:Y:S02]  /*6ea0*/  LOP3.LUT R74, R81, 0xffff0000, RZ, 0xc0, !PT ;  /* 0xffff0000514a7812 */ /* 0x000fe400078ec0ff */
[C---:B------:R-:W-:Y:S02]  /*6eb0*/  SHF.L.U32 R77, R99.reuse, 0x10, RZ ;  /* 0x00000010634d7819 */ /* 0x040fe400000006ff */
[----:B------:R-:W-:Y:S02]  /*6ec0*/  LOP3.LUT R76, R99, 0xffff0000, RZ, 0xc0, !PT ;  /* 0xffff0000634c7812 */ /* 0x000fe400078ec0ff */
[----:B------:R-:W-:Y:S03]  /*6ed0*/  ISETP.NE.AND P0, PT, R166, RZ, PT ;  /* 0x000000ffa600720c */ /* 0x000fe60003f05270 */
[----:B------:R-:W1:Y:S02]  /*6ee0*/  LDTM.x64 R4, tmem[UR4] ;  /* 0x00000004000479ee */ /* 0x000e640008340000 */
[C---:B-1--4-:R-:W-:Y:S01]  /*6ef0*/  FMUL R0, R70.reuse, R4 ;  /* 0x0000000446007220 */ /* 0x052fe20000400000 */
[C---:B------:R-:W-:Y:S01]  /*6f00*/  FMUL R2, R70.reuse, R5 ;  /* 0x0000000546027220 */ /* 0x040fe20000400000 */
[C---:B------:R-:W-:Y:S01]  /*6f10*/  FMUL R3, R70.reuse, R6 ;  /* 0x0000000646037220 */ /* 0x040fe20000400000 */
[----:B------:R-:W-:Y:S01]  /*6f20*/  FMUL R7, R70, R7 ;  /* 0x0000000746077220 */ /* 0x000fe20000400000 */
[----:B------:R-:W-:Y:S01]  /*6f30*/  FFMA R0, R73, R72, R0 ;  /* 0x0000004849007223 */ /* 0x000fe20000000000 */
[----:B------:R-:W-:Y:S01]  /*6f40*/  SHF.L.U32 R72, R81, 0x10, RZ ;  /* 0x0000001051487819 */ /* 0x000fe200000006ff */
[C---:B------:R-:W-:Y:S01]  /*6f50*/  FFMA R2, R73.reuse, R75, R2 ;  /* 0x0000004b49027223 */ /* 0x040fe20000000002 */
[----:B------:R-:W-:Y:S01]  /*6f60*/  SHF.L.U32 R75, R82, 0x10, RZ ;  /* 0x00000010524b7819 */ /* 0x000fe200000006ff */
[C---:B------:R-:W-:Y:S01]  /*6f70*/  FMUL R4, R70.reuse, R8 ;  /* 0x0000000846047220 */ /* 0x040fe20000400000 */
[----:B------:R-:W-:Y:S01]  /*6f80*/  FMUL R5, R70, R9 ;  /* 0x0000000946057220 */ /* 0x000fe20000400000 */
[C---:B------:R-:W-:Y:S01]  /*6f90*/  FFMA R3, R73.reuse, R72, R3 ;  /* 0x0000004849037223 */ /* 0x040fe20000000003 */
[----:B------:R-:W-:Y:S01]  /*6fa0*/  LOP3.LUT R72, R82, 0xffff0000, RZ, 0xc0, !PT ;  /* 0xffff000052487812 */ /* 0x000fe200078ec0ff */
[----:B------:R-:W-:Y:S01]  /*6fb0*/  FFMA R7, R73, R74, R7 ;  /* 0x0000004a49077223 */ /* 0x000fe20000000007 */
[----:B------:R-:W-:Y:S01]  /*6fc0*/  LOP3.LUT R74, R83, 0xffff0000, RZ, 0xc0, !PT ;  /* 0xffff0000534a7812 */ /* 0x000fe200078ec0ff */
[----:B------:R-:W-:Y:S01]  /*6fd0*/  FFMA R4, R73, R75, R4 ;  /* 0x0000004b49047223 */ /* 0x000fe20000000004 */
[----:B------:R-:W-:Y:S01]  /*6fe0*/  SHF.L.U32 R75, R83, 0x10, RZ ;  /* 0x00000010534b7819 */ /* 0x000fe200000006ff */
[----:B------:R-:W-:Y:S01]  /*6ff0*/  FMUL R6, R70, R10 ;  /* 0x0000000a46067220 */ /* 0x000fe20000400000 */
[----:B------:R-:W-:Y:S01]  /*7000*/  F2FP.BF16.F32.PACK_AB R92, R2, R0 ;  /* 0x00000000025c723e */ /* 0x000fe200000010ff */
[----:B------:R-:W-:Y:S01]  /*7010*/  FMUL R11, R70, R11 ;  /* 0x0000000b460b7220 */ /* 0x000fe20000400000 */
[----:B------:R-:W-:Y:S01]  /*7020*/  F2FP.BF16.F32.PACK_AB R93, R7, R3 ;  /* 0x00000003075d723e */ /* 0x000fe200000010ff */
[C---:B------:R-:W-:Y:S01]  /*7030*/  FFMA R5, R73.reuse, R72, R5 ;  /* 0x0000004849057223 */ /* 0x040fe20000000005 */
[----:B------:R-:W-:Y:S01]  /*7040*/  SHF.L.U32 R72, R88, 0x10, RZ ;  /* 0x0000001058487819 */ /* 0x000fe200000006ff */
[----:B------:R-:W-:Y:S01]  /*7050*/  FFMA R6, R73, R75, R6 ;  /* 0x0000004b49067223 */ /* 0x000fe20000000006 */
[----:B------:R-:W-:Y:S01]  /*7060*/  SHF.L.U32 R75, R90, 0x10, RZ ;  /* 0x000000105a4b7819 */ /* 0x000fe200000006ff */
[----:B------:R-:W-:Y:S01]  /*7070*/  FMUL R8, R70, R12 ;  /* 0x0000000c46087220 */ /* 0x000fe20000400000 */
[----:B------:R-:W-:Y:S01]  /*7080*/  F2FP.BF16.F32.PACK_AB R94, R5, R4 ;  /* 0x00000004055e723e */ /* 0x000fe200000010ff */
[C---:B------:R-:W-:Y:S01]  /*7090*/  FFMA R11, R73.reuse, R74, R11 ;  /* 0x0000004a490b7223 */ /* 0x040fe2000000000b */
[----:B------:R-:W-:Y:S01]  /*70a0*/  LOP3.LUT R74, R88, 0xffff0000, RZ, 0xc0, !PT ;  /* 0xffff0000584a7812 */ /* 0x000fe200078ec0ff */
[C---:B------:R-:W-:Y:S01]  /*70b0*/  FMUL R9, R70.reuse, R13 ;  /* 0x0000000d46097220 */ /* 0x040fe20000400000 */
[----:B------:R-:W-:Y:S01]  /*70c0*/  FFMA R8, R73, R72, R8 ;  /* 0x0000004849087223 */ /* 0x000fe20000000008 */
[----:B------:R-:W-:Y:S01]  /*70d0*/  SHF.L.U32 R72, R89, 0x10, RZ ;  /* 0x0000001059487819 */ /* 0x000fe200000006ff */
[C---:B------:R-:W-:Y:S01]  /*70e0*/  FMUL R10, R70.reuse, R14 ;  /* 0x0000000e460a7220 */ /* 0x040fe20000400000 */
[----:B------:R-:W-:Y:S01]  /*70f0*/  F2FP.BF16.F32.PACK_AB R95, R11, R6 ;  /* 0x000000060b5f723e */ /* 0x000fe200000010ff */
[----:B------:R-:W-:Y:S01]  /*7100*/  FFMA R9, R73, R74, R9 ;  /* 0x0000004a49097223 */ /* 0x000fe20000000009 */
[----:B------:R-:W-:Y:S01]  /*7110*/  LOP3.LUT R74, R89, 0xffff0000, RZ, 0xc0, !PT ;  /* 0xffff0000594a7812 */ /* 0x000fe200078ec0ff */
[----:B------:R-:W-:Y:S01]  /*7120*/  FMUL R15, R70, R15 ;  /* 0x0000000f460f7220 */ /* 0x000fe20000400000 */
[----:B------:R-:W-:Y:S01]  /*7130*/  FFMA R10, R73, R72, R10 ;  /* 0x00000048490a7223 */ /* 0x000fe2000000000a */
[----:B------:R-:W-:Y:S01]  /*7140*/  LOP3.LUT R72, R90, 0xffff0000, RZ, 0xc0, !PT ;  /* 0xffff00005a487812 */ /* 0x000fe200078ec0ff */
[C---:B------:R-:W-:Y:S01]  /*7150*/  FMUL R12, R70.reuse, R16 ;  /* 0x00000010460c7220 */ /* 0x040fe20000400000 */
[----:B------:R-:W-:Y:S01]  /*7160*/  F2FP.BF16.F32.PACK_AB R100, R9, R8 ;  /* 0x000000080964723e */ /* 0x000fe200000010ff */
[----:B------:R-:W-:Y:S01]  /*7170*/  FMUL R13, R70, R17 ;  /* 0x00000011460d7220 */ /* 0x000fe20000400000 */
[----:B------:R-:W-:Y:S01]  /*7180*/  FFMA R15, R73, R74, R15 ;  /* 0x0000004a490f7223 */ /* 0x000fe2000000000f */
[----:B------:R-:W-:Y:S01]  /*7190*/  LOP3.LUT R74, R91, 0xffff0000, RZ, 0xc0, !PT ;  /* 0xffff00005b4a7812 */ /* 0x000fe200078ec0ff */
[----:B------:R-:W-:Y:S01]  /*71a0*/  FFMA R12, R73, R75, R12 ;  /* 0x0000004b490c7223 */ /* 0x000fe2000000000c */
[----:B------:R-:W-:Y:S01]  /*71b0*/  SHF.L.U32 R75, R91, 0x10, RZ ;  /* 0x000000105b4b7819 */ /* 0x000fe200000006ff */
[----:B------:R-:W-:Y:S01]  /*71c0*/  FFMA R13, R73, R72, R13 ;  /* 0x00000048490d7223 */ /* 0x000fe2000000000d */
[----:B------:R-:W-:Y:S01]  /*71d0*/  SHF.L.U32 R72, R96, 0x10, RZ ;  /* 0x0000001060487819 */ /* 0x000fe200000006ff */
[C---:B------:R-:W-:Y:S01]  /*71e0*/  FMUL R14, R70.reuse, R18 ;  /* 0x00000012460e7220 */ /* 0x040fe20000400000 */
[----:B------:R-:W-:Y:S01]  /*71f0*/  F2FP.BF16.F32.PACK_AB R101, R15, R10 ;  /* 0x0000000a0f65723e */ /* 0x000fe200000010ff */
[C---:B------:R-:W-:Y:S01]  /*7200*/  FMUL R19, R70.reuse, R19 ;  /* 0x0000001346137220 */ /* 0x040fe20000400000 */
[----:B------:R-:W-:Y:S01]  /*7210*/  F2FP.BF16.F32.PACK_AB R102, R13, R12 ;  /* 0x0000000c0d66723e */ /* 0x000fe200000010ff */
[----:B------:R-:W-:Y:S01]  /*7220*/  FMUL R16, R70, R20 ;  /* 0x0000001446107220 */ /* 0x000fe20000400000 */
[C---:B------:R-:W-:Y:S01]  /*7230*/  FFMA R14, R73.reuse, R75, R14 ;  /* 0x0000004b490e7223 */ /* 0x040fe2000000000e */
[----:B------:R-:W-:Y:S01]  /*7240*/  SHF.L.U32 R75, R98, 0x10, RZ ;  /* 0x00000010624b7819 */ /* 0x000fe200000006ff */
[C---:B------:R-:W-:Y:S01]  /*7250*/  FFMA R19, R73.reuse, R74, R19 ;  /* 0x0000004a49137223 */ /* 0x040fe20000000013 */
[----:B------:R-:W-:Y:S01]  /*7260*/  LOP3.LUT R74, R96, 0xffff0000, RZ, 0xc0, !PT ;  /* 0xffff0000604a7812 */ /* 0x000fe200078ec0ff */
[----:B------:R-:W-:Y:S01]  /*7270*/  FFMA R16, R73, R72, R16 ;  /* 0x0000004849107223 */ /* 0x000fe20000000010 */
[----:B------:R-:W-:Y:S01]  /*7280*/  SHF.L.U32 R72, R97, 0x10, RZ ;  /* 0x0000001061487819 */ /* 0x000fe200000006ff */
[C---:B------:R-:W-:Y:S01]  /*7290*/  FMUL R17, R70.reuse, R21 ;  /* 0x0000001546117220 */ /* 0x040fe20000400000 */
[----:B------:R-:W-:Y:S01]  /*72a0*/  F2FP.BF16.F32.PACK_AB R103, R19, R14 ;  /* 0x0000000e1367723e */ /* 0x000fe200000010ff */
[C---:B------:R-:W-:Y:S01]  /*72b0*/  FMUL R18, R70.reuse, R22 ;  /* 0x0000001646127220 */ /* 0x040fe20000400000 */
[----:B------:R-:W-:Y:S01]  /*72c0*/  FMUL R23, R70, R23 ;  /* 0x0000001746177220 */ /* 0x000fe20000400000 */
[C---:B------:R-:W-:Y:S01]  /*72d0*/  FFMA R17, R73.reuse, R74, R17 ;  /* 0x0000004a49117223 */ /* 0x040fe20000000011 */
[----:B------:R-:W-:Y:S01]  /*72e0*/  LOP3.LUT R74, R98, 0xffff0000, RZ, 0xc0, !PT ;  /* 0xffff0000624a7812 */ /* 0x000fe200078ec0ff */
[----:B------:R-:W-:Y:S01]  /*72f0*/  FFMA R18, R73, R72, R18 ;  /* 0x0000004849127223 */ /* 0x000fe20000000012 */
[----:B------:R-:W-:Y:S01]  /*7300*/  LOP3.LUT R72, R97, 0xffff0000, RZ, 0xc0, !PT ;  /* 0xffff000061487812 */ /* 0x000fe200078ec0ff */
[C---:B------:R-:W-:Y:S01]  /*7310*/  FMUL R20, R70.reuse, R24 ;  /* 0x0000001846147220 */ /* 0x040fe20000400000 */
[----:B------:R-:W-:Y:S01]  /*7320*/  F2FP.BF16.F32.PACK_AB R108, R17, R16 ;  /* 0x00000010116c723e */ /* 0x000fe200000010ff */
[C---:B------:R-:W-:Y:S01]  /*7330*/  FMUL R21, R70.reuse, R25 ;  /* 0x0000001946157220 */ /* 0x040fe20000400000 */
[----:B------:R-:W-:Y:S01]  /*7340*/  FMUL R22, R70, R26 ;  /* 0x0000001a46167220 */ /* 0x000fe20000400000 */
[C---:B------:R-:W-:Y:S01]  /*7350*/  FFMA R23, R73.reuse, R72, R23 ;  /* 0x0000004849177223 */ /* 0x040fe20000000017 */
[----:B------:R-:W-:Y:S01]  /*7360*/  SHF.L.U32 R72, R104, 0x10, RZ ;  /* 0x0000001068487819 */ /* 0x000fe200000006ff */
[C---:B------:R-:W-:Y:S01]  /*7370*/  FMUL R27, R70.reuse, R27 ;  /* 0x0000001b461b7220 */ /* 0x040fe20000400000 */
[----:B------:R-:W-:Y:S01]  /*7380*/  FFMA R20, R73, R75, R20 ;  /* 0x0000004b49147223 */ /* 0x000fe20000000014 */
[----:B------:R-:W-:Y:S01]  /*7390*/  SHF.L.U32 R75, R105, 0x10, RZ ;  /* 0x00000010694b7819 */ /* 0x000fe200000006ff */
[----:B------:R-:W-:Y:S01]  /*73a0*/  FMUL R24, R70, R28 ;  /* 0x0000001c46187220 */ /* 0x000fe20000400000 */
[----:B------:R-:W-:Y:S01]  /*73b0*/  F2FP.BF16.F32.PACK_AB R109, R23, R18 ;  /* 0x00000012176d723e */ /* 0x000fe200000010ff */
[C---:B------:R-:W-:Y:S01]  /*73c0*/  FFMA R21, R73.reuse, R74, R21 ;  /* 0x0000004a49157223 */ /* 0x040fe20000000015 */
[----:B------:R-:W-:Y:S01]  /*73d0*/  LOP3.LUT R74, R104, 0xffff0000, RZ, 0xc0, !PT ;  /* 0xffff0000684a7812 */ /* 0x000fe200078ec0ff */
[----:B------:R-:W-:Y:S01]  /*73e0*/  FFMA R22, R73, R77, R22 ;  /* 0x0000004d49167223 */ /* 0x000fe20000000016 */
[----:B------:R-:W-:Y:S01]  /*73f0*/  SHF.L.U32 R77, R107, 0x10, RZ ;  /* 0x000000106b4d7819 */ /* 0x000fe200000006ff */
[----:B------:R-:W-:Y:S01]  /*7400*/  FFMA R27, R73, R76, R27 ;  /* 0x0000004c491b7223 */ /* 0x000fe2000000001b */
[----:B------:R-:W-:Y:S01]  /*7410*/  F2FP.BF16.F32.PACK_AB R110, R21, R20 ;  /* 0x00000014156e723e */ /* 0x000fe200000010ff */
[----:B------:R-:W-:Y:S01]  /*7420*/  FFMA R24, R73, R72, R24 ;  /* 0x0000004849187223 */ /* 0x000fe20000000018 */
[----:B------:R-:W-:Y:S01]  /*7430*/  LOP3.LUT R72, R105, 0xffff0000, RZ, 0xc0, !PT ;  /* 0xffff000069487812 */ /* 0x000fe200078ec0ff */
[C---:B------:R-:W-:Y:S01]  /*7440*/  FMUL R25, R70.reuse, R29 ;  /* 0x0000001d46197220 */ /* 0x040fe20000400000 */
[----:B------:R-:W-:Y:S01]  /*7450*/  F2FP.BF16.F32.PACK_AB R111, R27, R22 ;  /* 0x000000161b6f723e */ /* 0x000fe200000010ff */
[C---:B------:R-:W-:Y:S01]  /*7460*/  FMUL R26, R70.reuse, R30 ;  /* 0x0000001e461a7220 */ /* 0x040fe20000400000 */
[----:B------:R-:W-:Y:S01]  /*7470*/  LOP3.LUT R76, R139, 0xffff0000, RZ, 0xc0, !PT ;  /* 0xffff00008b4c7812 */ /* 0x000fe200078ec0ff */
[----:B------:R-:W-:Y:S01]  /*7480*/  FMUL R31, R70, R31 ;  /* 0x0000001f461f7220 */ /* 0x000fe20000400000 */
[----:B------:R-:W-:Y:S01]  /*7490*/  FFMA R25, R73, R74, R25 ;  /* 0x0000004a49197223 */ /* 0x000fe20000000019 */
[----:B------:R-:W-:Y:S01]  /*74a0*/  LOP3.LUT R74, R107, 0xffff0000, RZ, 0xc0, !PT ;  /* 0xffff00006b4a7812 */ /* 0x000fe200078ec0ff */
[C---:B------:R-:W-:Y:S01]  /*74b0*/  FFMA R26, R73.reuse, R75, R26 ;  /* 0x0000004b491a7223 */ /* 0x040fe2000000001a */
[C---:B------:R-:W-:Y:S01]  /*74c0*/  SHF.L.U32 R75, R106.reuse, 0x10, RZ ;  /* 0x000000106a4b7819 */ /* 0x040fe200000006ff */
[C---:B------:R-:W-:Y:S01]  /*74d0*/  FFMA R31, R73.reuse, R72, R31 ;  /* 0x00000048491f7223 */ /* 0x040fe2000000001f */
[----:B------:R-:W-:Y:S01]  /*74e0*/  LOP3.LUT R72, R106, 0xffff0000, RZ, 0xc0, !PT ;  /* 0xffff00006a487812 */ /* 0x000fe200078ec0ff */
[C---:B------:R-:W-:Y:S01]  /*74f0*/  FMUL R28, R70.reuse, R32 ;  /* 0x00000020461c7220 */ /* 0x040fe20000400000 */
[C---:B------:R-:W-:Y:S01]  /*7500*/  FMUL R29, R70.reuse, R33 ;  /* 0x00000021461d7220 */ /* 0x040fe20000400000 */
[C---:B------:R-:W-:Y:S01]  /*7510*/  FMUL R30, R70.reuse, R34 ;  /* 0x00000022461e7220 */ /* 0x040fe20000400000 */
[----:B------:R-:W-:Y:S01]  /*7520*/  FMUL R35, R70, R35 ;  /* 0x0000002346237220 */ /* 0x000fe20000400000 */
[----:B------:R-:W-:Y:S01]  /*7530*/  FFMA R28, R73, R75, R28 ;  /* 0x0000004b491c7223 */ /* 0x000fe2000000001c */
[----:B------:R-:W-:Y:S01]  /*7540*/  SHF.L.U32 R75, R113, 0x10, RZ ;  /* 0x00000010714b7819 */ /* 0x000fe200000006ff */
[C---:B------:R-:W-:Y:S01]  /*7550*/  FFMA R29, R73.reuse, R72, R29 ;  /* 0x00000048491d7223 */ /* 0x040fe2000000001d */
[C---:B------:R-:W-:Y:S01]  /*7560*/  SHF.L.U32 R72, R112.reuse, 0x10, RZ ;  /* 0x0000001070487819 */ /* 0x040fe200000006ff */
[----:B------:R-:W-:Y:S01]  /*7570*/  FFMA R30, R73, R77, R30 ;  /* 0x0000004d491e7223 */ /* 0x000fe2000000001e */
[----:B------:R-:W-:Y:S01]  /*7580*/  SHF.L.U32 R77, R115, 0x10, RZ ;  /* 0x00000010734d7819 */ /* 0x000fe200000006ff */
[C---:B------:R-:W-:Y:S01]  /*7590*/  FFMA R35, R73.reuse, R74, R35 ;  /* 0x0000004a49237223 */ /* 0x040fe20000000023 */
[----:B------:R-:W-:Y:S01]  /*75a0*/  LOP3.LUT R74, R112, 0xffff0000, RZ, 0xc0, !PT ;  /* 0xffff0000704a7812 */ /* 0x000fe200078ec0ff */
[C---:B------:R-:W-:Y:S01]  /*75b0*/  FMUL R32, R70.reuse, R36 ;  /* 0x0000002446207220 */ /* 0x040fe20000400000 */
[C---:B------:R-:W-:Y:S01]  /*75c0*/  FMUL R33, R70.reuse, R37 ;  /* 0x0000002546217220 */ /* 0x040fe20000400000 */
[----:B------:R-:W-:Y:S01]  /*75d0*/  FMUL R34, R70, R38 ;  /* 0x0000002646227220 */ /* 0x000fe20000400000 */
[----:B------:R1:W-:Y:S01]  /*75e0*/  STS.128 [R170+UR44+0x400], R92 ;  /* 0x0004005caa007988 */ /* 0x0003e20008000c2c */
[----:B------:R-:W-:Y:S01]  /*75f0*/  FFMA R32, R73, R72, R32 ;  /* 0x0000004849207223 */ /* 0x000fe20000000020 */
[----:B------:R-:W-:Y:S01]  /*7600*/  LOP3.LUT R72, R113, 0xffff0000, RZ, 0xc0, !PT ;  /* 0xffff000071487812 */ /* 0x000fe200078ec0ff */
[C---:B------:R-:W-:Y:S01]  /*7610*/  FFMA R33, R73.reuse, R74, R33 ;  /* 0x0000004a49217223 */ /* 0x040fe20000000021 */
[----:B------:R-:W-:Y:S01]  /*7620*/  LOP3.LUT R74, R114, 0xffff0000, RZ, 0xc0, !PT ;  /* 0xffff0000724a7812 */ /* 0x000fe200078ec0ff */
[----:B------:R-:W-:Y:S01]  /*7630*/  FMUL R39, R70, R39 ;  /* 0x0000002746277220 */ /* 0x000fe20000400000 */
[C---:B------:R-:W-:Y:S01]  /*7640*/  FFMA R34, R73.reuse, R75, R34 ;  /* 0x0000004b49227223 */ /* 0x040fe20000000022 */
[----:B------:R-:W-:Y:S01]  /*7650*/  SHF.L.U32 R75, R114, 0x10, RZ ;  /* 0x00000010724b7819 */ /* 0x000fe200000006ff */
[C---:B------:R-:W-:Y:S01]  /*7660*/  FMUL R36, R70.reuse, R40 ;  /* 0x0000002846247220 */ /* 0x040fe20000400000 */
[----:B------:R-:W-:Y:S01]  /*7670*/  FFMA R39, R73, R72, R39 ;  /* 0x0000004849277223 */ /* 0x000fe20000000027 */
[----:B------:R-:W-:Y:S01]  /*7680*/  LOP3.LUT R72, R115, 0xffff0000, RZ, 0xc0, !PT ;  /* 0xffff000073487812 */ /* 0x000fe200078ec0ff */
[C---:B------:R-:W-:Y:S01]  /*7690*/  FMUL R37, R70.reuse, R41 ;  /* 0x0000002946257220 */ /* 0x040fe20000400000 */
[C---:B------:R-:W-:Y:S01]  /*76a0*/  FMUL R38, R70.reuse, R42 ;  /* 0x0000002a46267220 */ /* 0x040fe20000400000 */
[----:B------:R-:W-:Y:S01]  /*76b0*/  FMUL R43, R70, R43 ;  /* 0x0000002b462b7220 */ /* 0x000fe20000400000 */
[C---:B------:R-:W-:Y:S01]  /*76c0*/  FFMA R36, R73.reuse, R75, R36 ;  /* 0x0000004b49247223 */ /* 0x040fe20000000024 */
[C---:B------:R-:W-:Y:S01]  /*76d0*/  SHF.L.U32 R75, R120.reuse, 0x10, RZ ;  /* 0x00000010784b7819 */ /* 0x040fe200000006ff */
[----:B------:R3:W-:Y:S01]  /*76e0*/  STS.128 [R169+0x400], R100 ;  /* 0x00040064a9007388 */ /* 0x0007e20000000c00 */
[----:B------:R-:W-:Y:S01]  /*76f0*/  FFMA R37, R73, R74, R37 ;  /* 0x0000004a49257223 */ /* 0x000fe20000000025 */
[----:B------:R-:W-:Y:S01]  /*7700*/  LOP3.LUT R74, R121, 0xffff0000, RZ, 0xc0, !PT ;  /* 0xffff0000794a7812 */ /* 0x000fe200078ec0ff */
[----:B------:R-:W-:Y:S01]  /*7710*/  FFMA R38, R73, R77, R38 ;  /* 0x0000004d49267223 */ /* 0x000fe20000000026 */
[----:B------:R-:W-:Y:S01]  /*7720*/  SHF.L.U32 R77, R121, 0x10, RZ ;  /* 0x00000010794d7819 */ /* 0x000fe200000006ff */
        /* <DEDUP_REMOVED lines=8> */
[----:B------:R4:W-:Y:S01]  /*77b0*/  STS.128 [R168+0x400], R108 ;  /* 0x0004006ca8007388 */ /* 0x0009e20000000c00 */
[C---:B------:R-:W-:Y:S01]  /*77c0*/  FFMA R41, R73.reuse, R72, R41 ;  /* 0x0000004849297223 */ /* 0x040fe20000000029 */
[C---:B------:R-:W-:Y:S01]  /*77d0*/  SHF.L.U32 R72, R122.reuse, 0x10, RZ ;  /* 0x000000107a487819 */ /* 0x040fe200000006ff */
[----:B------:R-:W-:Y:S01]  /*77e0*/  FFMA R42, R73, R77, R42 ;  /* 0x0000004d492a7223 */ /* 0x000fe2000000002a */
[----:B------:R-:W-:Y:S01]  /*77f0*/  SHF.L.U32 R77, R129, 0x10, RZ ;  /* 0x00000010814d7819 */ /* 0x000fe200000006ff */
[----:B------:R-:W-:Y:S01]  /*7800*/  FFMA R47, R73, R74, R47 ;  /* 0x0000004a492f7223 */ /* 0x000fe2000000002f */
[----:B------:R-:W-:Y:S01]  /*7810*/  LOP3.LUT R74, R122, 0xffff0000, RZ, 0xc0, !PT ;  /* 0xffff00007a4a7812 */ /* 0x000fe200078ec0ff */
[C---:B------:R-:W-:Y:S01]  /*7820*/  FMUL R44, R70.reuse, R48 ;  /* 0x00000030462c7220 */ /* 0x040fe20000400000 */
[----:B-1----:R-:W-:Y:S01]  /*7830*/  F2FP.BF16.F32.PACK_AB R92, R25, R24 ;  /* 0x00000018195c723e */ /* 0x002fe200000010ff */
[C---:B------:R-:W-:Y:S01]  /*7840*/  FMUL R45, R70.reuse, R49 ;  /* 0x00000031462d7220 */ /* 0x040fe20000400000 */
[----:B------:R-:W-:Y:S01]  /*7850*/  F2FP.BF16.F32.PACK_AB R93, R31, R26 ;  /* 0x0000001a1f5d723e */ /* 0x000fe200000010ff */
[----:B------:R-:W-:Y:S01]  /*7860*/  FMUL R46, R70, R50 ;  /* 0x00000032462e7220 */ /* 0x000fe20000400000 */
[----:B------:R-:W-:Y:S01]  /*7870*/  F2FP.BF16.F32.PACK_AB R94, R29, R28 ;  /* 0x0000001c1d5e723e */ /* 0x000fe200000010ff */
[----:B------:R-:W-:Y:S01]  /*7880*/  FFMA R44, R73, R72, R44 ;  /* 0x00000048492c7223 */ /* 0x000fe2000000002c */
[----:B------:R-:W-:Y:S01]  /*7890*/  LOP3.LUT R72, R123, 0xffff0000, RZ, 0xc0, !PT ;  /* 0xffff00007b487812 */ /* 0x000fe200078ec0ff */
[----:B------:R-:W-:Y:S01]  /*78a0*/  FFMA R45, R73, R74, R45 ;  /* 0x0000004a492d7223 */ /* 0x000fe2000000002d */
[----:B------:R-:W-:Y:S01]  /*78b0*/  LOP3.LUT R74, R128, 0xffff0000, RZ, 0xc0, !PT ;  /* 0xffff0000804a7812 */ /* 0x000fe200078ec0ff */
[----:B------:R-:W-:Y:S01]  /*78c0*/  FMUL R51, R70, R51 ;  /* 0x0000003346337220 */ /* 0x000fe20000400000 */
[----:B------:R-:W-:Y:S01]  /*78d0*/  F2FP.BF16.F32.PACK_AB R95, R35, R30 ;  /* 0x0000001e235f723e */ /* 0x000fe200000010ff */
[----:B------:R-:W-:Y:S01]  /*78e0*/  FFMA R46, R73, R75, R46 ;  /* 0x0000004b492e7223 */ /* 0x000fe2000000002e */
[----:B------:R-:W-:Y:S01]  /*78f0*/  SHF.L.U32 R75, R128, 0x10, RZ ;  /* 0x00000010804b7819 */ /* 0x000fe200000006ff */
[C---:B------:R-:W-:Y:S01]  /*7900*/  FMUL R48, R70.reuse, R52 ;  /* 0x0000003446307220 */ /* 0x040fe20000400000 */
[----:B---3--:R-:W-:Y:S01]  /*7910*/  F2FP.BF16.F32.PACK_AB R100, R33, R32 ;  /* 0x000000202164723e */ /* 0x008fe200000010ff */
[----:B------:R-:W-:Y:S01]  /*7920*/  FFMA R51, R73, R72, R51 ;  /* 0x0000004849337223 */ /* 0x000fe20000000033 */
[----:B------:R-:W-:Y:S01]  /*7930*/  LOP3.LUT R72, R129, 0xffff0000, RZ, 0xc0, !PT ;  /* 0xffff000081487812 */ /* 0x000fe200078ec0ff */
[----:B------:R1:W-:Y:S01]  /*7940*/  STS.128 [R160+0x400], R92 ;  /* 0x0004005ca0007388 */ /* 0x0003e20000000c00 */
[----:B------:R-:W-:Y:S01]  /*7950*/  F2FP.BF16.F32.PACK_AB R101, R39, R34 ;  /* 0x000000222765723e */ /* 0x000fe200000010ff */
[C---:B------:R-:W-:Y:S01]  /*7960*/  FMUL R49, R70.reuse, R53 ;  /* 0x0000003546317220 */ /* 0x040fe20000400000 */
[----:B------:R-:W-:Y:S01]  /*7970*/  F2FP.BF16.F32.PACK_AB R102, R37, R36 ;  /* 0x000000242566723e */ /* 0x000fe200000010ff */
[C---:B------:R-:W-:Y:S01]  /*7980*/  FMUL R50, R70.reuse, R54 ;  /* 0x0000003646327220 */ /* 0x040fe20000400000 */
[----:B------:R-:W-:Y:S01]  /*7990*/  F2FP.BF16.F32.PACK_AB R103, R43, R38 ;  /* 0x000000262b67723e */ /* 0x000fe200000010ff */
[----:B------:R-:W-:Y:S01]  /*79a0*/  FMUL R55, R70, R55 ;  /* 0x0000003746377220 */ /* 0x000fe20000400000 */
[----:B----4-:R-:W-:Y:S01]  /*79b0*/  F2FP.BF16.F32.PACK_AB R108, R41, R40 ;  /* 0x00000028296c723e */ /* 0x010fe200000010ff */
[C---:B------:R-:W-:Y:S01]  /*79c0*/  FFMA R48, R73.reuse, R75, R48 ;  /* 0x0000004b49307223 */ /* 0x040fe20000000030 */
[C---:B------:R-:W-:Y:S01]  /*79d0*/  FFMA R49, R73.reuse, R74, R49 ;  /* 0x0000004a49317223 */ /* 0x040fe20000000031 */
[----:B------:R1:W-:Y:S01]  /*79e0*/  STS.128 [R159+0x400], R100 ;  /* 0x000400649f007388 */ /* 0x0003e20000000c00 */
[C---:B------:R-:W-:Y:S01]  /*79f0*/  SHF.L.U32 R75, R130.reuse, 0x10, RZ ;  /* 0x00000010824b7819 */ /* 0x040fe200000006ff */
[----:B------:R-:W-:Y:S01]  /*7a00*/  FFMA R50, R73, R77, R50 ;  /* 0x0000004d49327223 */ /* 0x000fe20000000032 */
[----:B------:R-:W-:Y:S01]  /*7a10*/  SHF.L.U32 R77, R131, 0x10, RZ ;  /* 0x00000010834d7819 */ /* 0x000fe200000006ff */
[----:B------:R-:W-:Y:S01]  /*7a20*/  FFMA R55, R73, R72, R55 ;  /* 0x0000004849377223 */ /* 0x000fe20000000037 */
[----:B------:R-:W-:Y:S01]  /*7a30*/  LOP3.LUT R72, R130, 0xffff0000, RZ, 0xc0, !PT ;  /* 0xffff000082487812 */ /* 0x000fe200078ec0ff */
[C---:B------:R-:W-:Y:S01]  /*7a40*/  FMUL R52, R70.reuse, R56 ;  /* 0x0000003846347220 */ /* 0x040fe20000400000 */
[----:B------:R-:W-:Y:S01]  /*7a50*/  LOP3.LUT R74, R131, 0xffff0000, RZ, 0xc0, !PT ;  /* 0xffff0000834a7812 */ /* 0x000fe200078ec0ff */
[C---:B------:R-:W-:Y:S01]  /*7a60*/  FMUL R53, R70.reuse, R57 ;  /* 0x0000003946357220 */ /* 0x040fe20000400000 */
[C---:B------:R-:W-:Y:S01]  /*7a70*/  FMUL R54, R70.reuse, R58 ;  /* 0x0000003a46367220 */ /* 0x040fe20000400000 */
[----:B------:R-:W-:Y:S01]  /*7a80*/  FMUL R59, R70, R59 ;  /* 0x0000003b463b7220 */ /* 0x000fe20000400000 */
[C---:B------:R-:W-:Y:S01]  /*7a90*/  FFMA R52, R73.reuse, R75, R52 ;  /* 0x0000004b49347223 */ /* 0x040fe20000000034 */
[C---:B------:R-:W-:Y:S01]  /*7aa0*/  FFMA R53, R73.reuse, R72, R53 ;  /* 0x0000004849357223 */ /* 0x040fe20000000035 */
[C---:B------:R-:W-:Y:S01]  /*7ab0*/  FFMA R54, R73.reuse, R77, R54 ;  /* 0x0000004d49367223 */ /* 0x040fe20000000036 */
[----:B------:R-:W-:Y:S01]  /*7ac0*/  FFMA R59, R73, R74, R59 ;  /* 0x0000004a493b7223 */ /* 0x000fe2000000003b */
[----:B------:R-:W-:Y:S01]  /*7ad0*/  SHF.L.U32 R72, R136, 0x10, RZ ;  /* 0x0000001088487819 */ /* 0x000fe200000006ff */
[----:B------:R-:W-:Y:S01]  /*7ae0*/  FMUL R56, R70, R60 ;  /* 0x0000003c46387220 */ /* 0x000fe20000400000 */
[----:B------:R-:W-:Y:S01]  /*7af0*/  LOP3.LUT R74, R136, 0xffff0000, RZ, 0xc0, !PT ;  /* 0xffff0000884a7812 */ /* 0x000fe200078ec0ff */
[C---:B------:R-:W-:Y:S01]  /*7b00*/  FMUL R57, R70.reuse, R61 ;  /* 0x0000003d46397220 */ /* 0x040fe20000400000 */
[----:B------:R-:W-:Y:S01]  /*7b10*/  SHF.L.U32 R75, R137, 0x10, RZ ;  /* 0x00000010894b7819 */ /* 0x000fe200000006ff */
[C---:B------:R-:W-:Y:S01]  /*7b20*/  FMUL R58, R70.reuse, R62 ;  /* 0x0000003e463a7220 */ /* 0x040fe20000400000 */
[----:B------:R-:W-:Y:S01]  /*7b30*/  F2FP.BF16.F32.PACK_AB R109, R47, R42 ;  /* 0x0000002a2f6d723e */ /* 0x000fe200000010ff */
[----:B------:R-:W-:Y:S01]  /*7b40*/  FFMA R56, R73, R72, R56 ;  /* 0x0000004849387223 */ /* 0x000fe20000000038 */
[----:B------:R-:W-:Y:S01]  /*7b50*/  F2FP.BF16.F32.PACK_AB R110, R45, R44 ;  /* 0x0000002c2d6e723e */ /* 0x000fe200000010ff */
[----:B------:R-:W-:Y:S01]  /*7b60*/  FFMA R57, R73, R74, R57 ;  /* 0x0000004a49397223 */ /* 0x000fe20000000039 */
[----:B------:R-:W-:Y:S01]  /*7b70*/  F2FP.BF16.F32.PACK_AB R111, R51, R46 ;  /* 0x0000002e336f723e */ /* 0x000fe200000010ff */
[----:B------:R-:W-:Y:S01]  /*7b80*/  FFMA R58, R73, R75, R58 ;  /* 0x0000004b493a7223 */ /* 0x000fe2000000003a */
[----:B------:R-:W-:Y:S01]  /*7b90*/  LOP3.LUT R72, R137, 0xffff0000, RZ, 0xc0, !PT ;  /* 0xffff000089487812 */ /* 0x000fe200078ec0ff */
[----:B------:R-:W-:Y:S01]  /*7ba0*/  FMUL R63, R70, R63 ;  /* 0x0000003f463f7220 */ /* 0x000fe20000400000 */
[----:B------:R-:W-:Y:S01]  /*7bb0*/  SHF.L.U32 R75, R138, 0x10, RZ ;  /* 0x000000108a4b7819 */ /* 0x000fe200000006ff */
[----:B------:R1:W-:Y:S01]  /*7bc0*/  STS.128 [R158+0x400], R108 ;  /* 0x0004006c9e007388 */ /* 0x0003e20000000c00 */
[----:B------:R-:W-:Y:S01]  /*7bd0*/  FMUL R60, R70, R64 ;  /* 0x00000040463c7220 */ /* 0x000fe20000400000 */
[----:B------:R-:W-:Y:S01]  /*7be0*/  LOP3.LUT R74, R138, 0xffff0000, RZ, 0xc0, !PT ;  /* 0xffff00008a4a7812 */ /* 0x000fe200078ec0ff */
[C---:B------:R-:W-:Y:S01]  /*7bf0*/  FMUL R61, R70.reuse, R65 ;  /* 0x00000041463d7220 */ /* 0x040fe20000400000 */
[----:B------:R-:W-:Y:S01]  /*7c00*/  SHF.L.U32 R77, R139, 0x10, RZ ;  /* 0x000000108b4d7819 */ /* 0x000fe200000006ff */
[C---:B------:R-:W-:Y:S01]  /*7c10*/  FMUL R62, R70.reuse, R66 ;  /* 0x00000042463e7220 */ /* 0x040fe20000400000 */
[----:B------:R-:W-:Y:S01]  /*7c20*/  FFMA R63, R73, R72, R63 ;  /* 0x00000048493f7223 */ /* 0x000fe2000000003f */
[----:B------:R-:W-:Y:S01]  /*7c30*/  FMUL R67, R70, R67 ;  /* 0x0000004346437220 */ /* 0x000fe20000400000 */
[----:B------:R-:W-:Y:S01]  /*7c40*/  F2FP.BF16.F32.PACK_AB R116, R49, R48 ;  /* 0x000000303174723e */ /* 0x000fe200000010ff */
[----:B------:R-:W-:Y:S01]  /*7c50*/  FFMA R60, R73, R75, R60 ;  /* 0x0000004b493c7223 */ /* 0x000fe2000000003c */
[----:B------:R-:W-:Y:S01]  /*7c60*/  F2FP.BF16.F32.PACK_AB R117, R55, R50 ;  /* 0x000000323775723e */ /* 0x000fe200000010ff */
[----:B------:R-:W-:Y:S01]  /*7c70*/  FFMA R61, R73, R74, R61 ;  /* 0x0000004a493d7223 */ /* 0x000fe2000000003d */
[----:B------:R-:W-:Y:S01]  /*7c80*/  F2FP.BF16.F32.PACK_AB R118, R53, R52 ;  /* 0x000000343576723e */ /* 0x000fe200000010ff */
[----:B------:R-:W-:Y:S01]  /*7c90*/  FFMA R62, R73, R77, R62 ;  /* 0x0000004d493e7223 */ /* 0x000fe2000000003e */
[----:B------:R-:W-:Y:S01]  /*7ca0*/  F2FP.BF16.F32.PACK_AB R119, R59, R54 ;  /* 0x000000363b77723e */ /* 0x000fe200000010ff */
[----:B------:R-:W-:Y:S01]  /*7cb0*/  FFMA R67, R73, R76, R67 ;  /* 0x0000004c49437223 */ /* 0x000fe20000000043 */
[----:B------:R-:W-:Y:S02]  /*7cc0*/  F2FP.BF16.F32.PACK_AB R124, R57, R56 ;  /* 0x00000038397c723e */ /* 0x000fe400000010ff */
[----:B------:R-:W-:Y:S01]  /*7cd0*/  F2FP.BF16.F32.PACK_AB R125, R63, R58 ;  /* 0x0000003a3f7d723e */ /* 0x000fe200000010ff */
[----:B------:R1:W-:Y:S01]  /*7ce0*/  STS.128 [R157+0x400], R116 ;  /* 0x000400749d007388 */ /* 0x0003e20000000c00 */
[----:B------:R-:W-:Y:S02]  /*7cf0*/  F2FP.BF16.F32.PACK_AB R126, R61, R60 ;  /* 0x0000003c3d7e723e */ /* 0x000fe400000010ff */
[----:B------:R-:W-:Y:S05]  /*7d00*/  F2FP.BF16.F32.PACK_AB R127, R67, R62 ;  /* 0x0000003e437f723e */ /* 0x000fea00000010ff */
[----:B------:R1:W-:Y:S01]  /*7d10*/  STS.128 [R156+0x400], R124 ;  /* 0x0004007c9c007388 */ /* 0x0003e20000000c00 */
[----:B------:R-:W-:Y:S01]  /*7d20*/  @!PT LDS RZ, [RZ] ;  /* 0x00000000fffff984 */ /* 0x000fe20000000800 */
[----:B------:R-:W-:Y:S01]  /*7d30*/  @!PT LDS RZ, [RZ] ;  /* 0x00000000fffff984 */ /* 0x000fe20000000800 */
[----:B------:R-:W-:Y:S01]  /*7d40*/  @!PT LDS RZ, [RZ] ;  /* 0x00000000fffff984 */ /* 0x000fe20000000800 */
[----:B------:R-:W-:Y:S01]  /*7d50*/  @!PT LDS RZ, [RZ] ;  /* 0x00000000fffff984 */ /* 0x000fe20000000800 */
[----:B------:R3:W-:Y:S07]  /*7d60*/  MEMBAR.ALL.CTA ;  /* 0x0000000000007992 */ /* 0x0007ee0000008000 */
[----:B---3--:R-:W3:Y:S02]  /*7d70*/  FENCE.VIEW.ASYNC.S ;  /* 0x00000000000073c6 */ /* 0x008ee40000000000 */
[----:B---3--:R-:W-:Y:S06]  /*7d80*/  BAR.SYNC.DEFER_BLOCKING 0x1, 0x80 ;  /* 0x0042000000007b1d */ /* 0x008fec0000010000 */
[----:B------:R-:W-:Y:S05]  /*7d90*/  @P0 BRA `(.L_x_117) ;  /* 0x0000000000280947 */ /* 0x000fea0003800000 */
[----:B------:R-:W3:Y:S01]  /*7da0*/  LDCU.64 UR6, c[0x0][0x348] ;  /* 0x00006900ff0677ac */ /* 0x000ee20008000a00 */
[----:B------:R-:W-:Y:S01]  /*7db0*/  UIADD3 UR4, UPT, UPT, UR44, 0x400, URZ ;  /* 0x000004002c047890 */ /* 0x000fe2000fffe0ff */
[----:B------:R-:W-:Y:S05]  /*7dc0*/  UMOV UR51, UR36 ;  /* 0x0000002400337c82 */ /* 0x000fea0008000000 */
[----:B------:R-:W-:Y:S04]  /*7dd0*/  MOV R153, UR4 ;  /* 0x0000000400997c02 */ /* 0x000fe80008000f00 */
[----:B------:R-:W-:Y:S01]  /*7de0*/  R2UR UR48, R153 ;  /* 0x00000000993072ca */ /* 0x000fe200000e0000 */
[----:B---3--:R-:W-:Y:S04]  /*7df0*/  UIADD3 UR4, UP0, UPT, UR6, 0x680, URZ ;  /* 0x0000068006047890 */ /* 0x008fe8000ff1e0ff */
[----:B------:R-:W-:Y:S09]  /*7e00*/  UIADD3.X UR5, UPT, UPT, URZ, UR7, URZ, UP0, !UPT ;  /* 0x00000007ff057290 */ /* 0x000ff200087fe4ff */
[----:B------:R3:W-:Y:S01]  /*7e10*/  UTMASTG.3D [UR48], [UR4] ;  /* 0x00000030040073b5 */ /* 0x0007e20008010000 */
[----:B------:R0:W-:Y:S01]  /*7e20*/  UTMACMDFLUSH ;  /* 0x00000000000079b7 */ /* 0x0001e20000000000 */
[----:B---3--:R-:W-:Y:S04]  /*7e30*/  DEPBAR.LE SB0, 0x1 ;  /* 0x000080400000791a */ /* 0x008fe80000000000 */
.L_x_117:
[----:B------:R-:W-:Y:S05]  /*7e40*/  BSYNC.RECONVERGENT B0 ;  /* 0x0000000000007941 */ /* 0x000fea0003800200 */
.L_x_116:
[----:B------:R-:W-:Y:S01]  /*7e50*/  BAR.SYNC.DEFER_BLOCKING 0x1, 0x80 ;  /* 0x0042000000007b1d */ /* 0x000fe20000010000 */
[----:B------:R-:W-:Y:S01]  /*7e60*/  ISETP.NE.AND P1, PT, R167, RZ, PT ;  /* 0x000000ffa700720c */ /* 0x000fe20003f25270 */
[----:B------:R-:W-:Y:S01]  /*7e70*/  UISETP.NE.AND UP0, UPT, UR47, URZ, UPT ;  /* 0x000000ff2f00728c */ /* 0x000fe2000bf05270 */
[----:B------:R-:W-:Y:S11]  /*7e80*/  LEA R3, R79, UR44, 0x3 ;  /* 0x0000002c4f037c11 */ /* 0x000ff6000f8e18ff */
[----:B------:R-:W-:Y:S01]  /*7e90*/  @P1 SHF.L.U32 R2, R163, 0x1f, RZ ;  /* 0x0000001fa3021819 */ /* 0x000fe200000006ff */
[----:B------:R-:W-:Y:S06]  /*7ea0*/  BRA.U !UP0, `(.L_x_118) ;  /* 0x0000000108247547 */ /* 0x000fec000b800000 */
[----:B------:R-:W-:Y:S01]  /*7eb0*/  IMAD.U32 R5, RZ, RZ, UR46 ;  /* 0x0000002eff057e24 */ /* 0x000fe2000f8e00ff */
[----:B------:R-:W-:Y:S01]  /*7ec0*/  MOV R0, UR52 ;  /* 0x0000003400007c02 */ /* 0x000fe20008000f00 */
[----:B------:R-:W-:Y:S03]  /*7ed0*/  UIADD3 UR4, UPT, UPT, UR46, 0x1, URZ ;  /* 0x000000012e047890 */ /* 0x000fe6000fffe0ff */
[----:B------:R-:W-:Y:S01]  /*7ee0*/  @P1 LEA R5, R5, UR44, 0x3 ;  /* 0x0000002c05051c11 */ /* 0x000fe2000f8e18ff */
[----:B------:R-:W-:Y:S04]  /*7ef0*/  UISETP.NE.AND UP0, UPT, UR4, 0x4, UPT ;  /* 0x000000040400788c */ /* 0x000fe8000bf05270 */
[----:B------:R-:W-:Y:S01]  /*7f00*/  @P1 VIADD R5, R5, 0x40 ;  /* 0x0000004005051836 */ /* 0x000fe20000000000 */
[----:B------:R-:W-:Y:S04]  /*7f10*/  USEL UR46, UR4, URZ, UP0 ;  /* 0x000000ff042e7287 */ /* 0x000fe80008000000 */
[----:B------:R-:W-:Y:S04]  /*7f20*/  @P1 PRMT R0, R0, 0x654, R5 ;  /* 0x0000065400001816 */ /* 0x000fe80000000005 */
[----:B------:R3:W-:Y:S04]  /*7f30*/  @P1 SYNCS.ARRIVE.TRANS64.RED.A1T0 RZ, [R0+URZ], RZ ;  /* 0x000000ff00ff19a7 */ /* 0x0007e800081004ff */
.L_x_118:
[----:B------:R-:W4:Y:S01]  /*7f40*/  @P1 SYNCS.PHASECHK.TRANS64.TRYWAIT P0, [R3+URZ+0x20], R2 ;  /* 0x00002002030015a7 */ /* 0x000f2200080011ff */
[----:B------:R-:W-:Y:S01]  /*7f50*/  BSSY B1, `(.L_x_119) ;  /* 0x000001f000017945 */ /* 0x000fe20003800000 */
[----:B----4-:R-:W-:Y:S03]  /*7f60*/  @P1 SEL R85, RZ, 0x1, !P0 ;  /* 0x00000001ff551807 */ /* 0x010fe60004000000 */
[----:B------:R-:W-:Y:S05]  /*7f70*/  @!P1 BRA `(.L_x_120) ;  /* 0x0000000000709947 */ /* 0x000fea0003800000 */
[----:B------:R-:W-:Y:S01]  /*7f80*/  ISETP.NE.AND P1, PT, R87, RZ, PT ;  /* 0x000000ff5700720c */ /* 0x000fe20003f25270 */
[----:B------:R-:W-:Y:S01]  /*7f90*/  BSSY B0, `(.L_x_121) ;  /* 0x000000b000007945 */ /* 0x000fe20003800000 */
[----:B------:R-:W-:Y:S11]  /*7fa0*/  ISETP.NE.AND P0, PT, R85, RZ, PT ;  /* 0x000000ff5500720c */ /* 0x000ff60003f05270 */
[----:B------:R-:W-:Y:S05]  /*7fb0*/  @P1 IMAD R4, R79, 0x4000, R170 ;  /* 0x000040004f041824 */ /* 0x000fea00078e02aa */
[----:B------:R-:W-:Y:S04]  /*7fc0*/  @P1 IADD3 R9, PT, PT, R4, UR44, RZ ;  /* 0x0000002c04091c10 */ /* 0x000fe8000fffe0ff */
[----:B------:R-:W-:Y:S01]  /*7fd0*/  @P1 IADD3 R7, PT, PT, R84, R9, RZ ;  /* 0x0000000954071210 */ /* 0x000fe20007ffe0ff */
[--C-:B------:R-:W-:Y:S02]  /*7fe0*/  @P1 IMAD.IADD R5, R78, 0x1, R9.reuse ;  /* 0x000000014e051824 */ /* 0x100fe400078e0209 */
[----:B------:R-:W-:Y:S01]  /*7ff0*/  @P1 IMAD.IADD R2, R86, 0x1, R9 ;  /* 0x0000000156021824 */ /* 0x000fe200078e0209 */
[----:B------:R-:W-:Y:S06]  /*8000*/  @P0 BRA `(.L_x_122) ;  /* 0x00000000000c0947 */ /* 0x000fec0003800000 */
[----:B---3--:R-:W-:Y:S04]  /*8010*/  SHF.L.U32 R0, R163, 0x1f, RZ ;  /* 0x0000001fa3007819 */ /* 0x008fe800000006ff */
[----:B------:R-:W3:Y:S02]  /*8020*/  SYNCS.PHASECHK.TRANS64.TRYWAIT P0, [R3+URZ+0x20], R0 ;  /* 0x00002000030075a7 */ /* 0x000ee400080011ff */
[----:B---3--:R-:W-:Y:S05]  /*8030*/  @!P0 BRA `(.L_x_123) ;  /* 0x0000004800408947 */ /* 0x008fea0003800000 */
.L_x_122:
[----:B------:R-:W-:Y:S05]  /*8040*/  BSYNC B0 ;  /* 0x0000000000007941 */ /* 0x000fea0003800000 */
.L_x_121:
[----:B------:R-:W-:Y:S01]  /*8050*/  ISETP.NE.AND P0, PT, R87, RZ, PT ;  /* 0x000000ff5700720c */ /* 0x000fe20003f05270 */
[----:B------:R-:W-:Y:S11]  /*8060*/  VIADD R79, R79, 0x1 ;  /* 0x000000014f4f7836 */ /* 0x000ff60000000000 */
[----:B------:R-:W-:Y:S01]  /*8070*/  @!UPT UIADD3 URZ, UPT, UPT, URZ, URZ, URZ ;  /* 0x000000fffffff290 */ /* 0x000fe2000fffe0ff */
[----:B------:R4:W1:Y:S01]  /*8080*/  @P0 LDS.128 R80, [R4+UR44+0x400] ;  /* 0x0004002c04500984 */ /* 0x0008620008000c00 */
[--C-:B---3--:R-:W-:Y:S01]  /*8090*/  @P0 IMAD.IADD R3, R84, 0x1, R5.reuse ;  /* 0x0000000154030824 */ /* 0x108fe200078e0205 */
[C---:B------:R-:W-:Y:S01]  /*80a0*/  @P0 IADD3 R0, PT, PT, R86.reuse, R7, RZ ;  /* 0x0000000756000210 */ /* 0x040fe20007ffe0ff */
[C---:B------:R-:W-:Y:S01]  /*80b0*/  @P0 IMAD.IADD R6, R86.reuse, 0x1, R5 ;  /* 0x0000000156060824 */ /* 0x040fe200078e0205 */
[----:B------:R4:W3:Y:S02]  /*80c0*/  @P0 LDS.128 R88, [R2+0x400] ;  /* 0x0004000002580984 */ /* 0x0008e40000000c00 */
[----:B------:R-:W-:Y:S02]  /*80d0*/  @P0 IADD3 R8, PT, PT, R86, R3, RZ ;  /* 0x0000000356080210 */ /* 0x000fe40007ffe0ff */
[----:B------:R4:W1:Y:S04]  /*80e0*/  @P0 LDS.128 R96, [R7+0x400] ;  /* 0x0004000007600984 */ /* 0x0008680000000c00 */
[----:B------:R4:W1:Y:S04]  /*80f0*/  @P0 LDS.128 R104, [R0+0x400] ;  /* 0x0004000000680984 */ /* 0x0008680000000c00 */
[----:B------:R4:W1:Y:S04]  /*8100*/  @P0 LDS.128 R112, [R5+0x400] ;  /* 0x0004000005700984 */ /* 0x0008680000000c00 */
[----:B------:R4:W1:Y:S04]  /*8110*/  @P0 LDS.128 R120, [R6+0x400] ;  /* 0x0004000006780984 */ /* 0x0008680000000c00 */
[----:B------:R4:W1:Y:S04]  /*8120*/  @P0 LDS.128 R128, [R3+0x400] ;  /* 0x0004000003800984 */ /* 0x0008680000000c00 */
[----:B------:R4:W1:Y:S02]  /*8130*/  @P0 LDS.128 R136, [R8+0x400] ;  /* 0x0004000008880984 */ /* 0x0008640000000c00 */
.L_x_120:
[----:B------:R-:W-:Y:S05]  /*8140*/  BSYNC B1 ;  /* 0x0000000000017941 */ /* 0x000fea0003800000 */
.L_x_119:
[----:B---34-:R-:W-:Y:S05]  /*8150*/  VIADD R0, R71, 0x40 ;  /* 0x0000004047007836 */ /* 0x018fea0000000000 */
[----:B------:R-:W-:Y:S04]  /*8160*/  SHF.R.U32.HI R0, RZ, 0x15, R0 ;  /* 0x00000015ff007819 */ /* 0x000fe80000011600 */
[----:B------:R-:W-:Y:S11]  /*8170*/  LOP3.LUT P0, RZ, R0, 0x3, R151, 0x48, !PT ;  /* 0x0000000300ff7812 */ /* 0x000ff60007804897 */
[----:B------:R-:W-:Y:S02]  /*8180*/  @!UPT UIADD3 URZ, UPT, UPT, URZ, URZ, URZ ;  /* 0x000000fffffff290 */ /* 0x000fe4000fffe0ff */
[----:B------:R-:W-:Y:S05]  /*8190*/  @!P0 BRA `(.L_x_124) ;  /* 0x0000000000408947 */ /* 0x000fea0003800000 */
[----:B------:R-:W3:Y:S01]  /*81a0*/  LDCU.64 UR8, c[0x4][0x70] ;  /* 0x01000e00ff0877ac */ /* 0x000ee20008000a00 */
[----:B------:R-:W-:Y:S01]  /*81b0*/  MOV R3, 0x0 ;  /* 0x0000000000037802 */ /* 0x000fe20000000f00 */
[----:B------:R-:W-:Y:S02]  /*81c0*/  HFMA2 R12, -RZ, RZ, 0, 5.9604644775390625e-08 ;  /* 0x00000001ff0c7431 */ /* 0x000fe400000001ff */
[----:B------:R-:W-:Y:S02]  /*81d0*/  IMAD.MOV.U32 R8, RZ, RZ, 0x192 ;  /* 0x00000192ff087424 */ /* 0x000fe400078e00ff */
[----:B------:R-:W-:Y:S01]  /*81e0*/  IMAD.MOV.U32 R13, RZ, RZ, RZ ;  /* 0x000000ffff0d7224 */ /* 0x000fe200078e00ff */
[----:B------:R-:W4:Y:S01]  /*81f0*/  LDCU.64 UR6, c[0x4][0x78] ;  /* 0x01000f00ff0677ac */ /* 0x000f220008000a00 */
[----:B------:R-:W1:Y:S01]  /*8200*/  LDC.64 R2, c[0x4][R3] ;  /* 0x0100000003027b82 */ /* 0x000e620000000a00 */
[----:B------:R-:W5:Y:S01]  /*8210*/  LDCU.64 UR4, c[0x4][0x10] ;  /* 0x01000200ff0477ac */ /* 0x000f620008000a00 */
[----:B---3--:R-:W-:Y:S01]  /*8220*/  MOV R5, UR9 ;  /* 0x0000000900057c02 */ /* 0x008fe20008000f00 */
[----:B------:R-:W-:Y:S01]  /*8230*/  IMAD.U32 R4, RZ, RZ, UR8 ;  /* 0x00000008ff047e24 */ /* 0x000fe2000f8e00ff */
[----:B----4-:R-:W-:Y:S01]  /*8240*/  MOV R7, UR7 ;  /* 0x0000000700077c02 */ /* 0x010fe20008000f00 */
[----:B------:R-:W-:Y:S01]  /*8250*/  IMAD.U32 R6, RZ, RZ, UR6 ;  /* 0x00000006ff067e24 */ /* 0x000fe2000f8e00ff */
[----:B-----5:R-:W-:Y:S01]  /*8260*/  MOV R11, UR5 ;  /* 0x00000005000b7c02 */ /* 0x020fe20008000f00 */
[----:B------:R-:W-:Y:S02]  /*8270*/  IMAD.U32 R10, RZ, RZ, UR4 ;  /* 0x00000004ff0a7e24 */ /* 0x000fe4000f8e00ff */
[----:B------:R-:W-:Y:S07]  /*8280*/  LEPC R20, `(.L_x_124) ;  /* 0x000000001014794e */ /* 0x000fee0000000000 */
[----:B-12---:R-:W-:Y:S05]  /*8290*/  CALL.ABS.NOINC R2 ;  /* 0x0000000002007343 */ /* 0x006fea0003c00000 */
.L_x_124:
[----:B------:R-:W-:Y:S01]  /*82a0*/  ISETP.NE.AND P6, PT, R167, RZ, PT ;  /* 0x000000ffa700720c */ /* 0x000fe20003fc5270 */
[----:B------:R-:W-:Y:S05]  /*82b0*/  WARPSYNC.ALL ;  /* 0x0000000000007948 */ /* 0x000fea0003800000 */
[----:B------:R-:W-:Y:S01]  /*82c0*/  R2UR UR4, R71 ;  /* 0x00000000470472ca */ /* 0x000fe200000e0000 */
[----:B------:R-:W-:Y:S01]  /*82d0*/  BSSY.RECONVERGENT B0, `(.L_x_125) ;  /* 0x0000104000007945 */ /* 0x000fe20003800200 */
[----:B------:R-:W-:Y:S02]  /*82e0*/  MOV R0, UR46 ;  /* 0x0000002e00007c02 */ /* 0x000fe40008000f00 */
[----:B------:R-:W-:Y:S02]  /*82f0*/  MOV R77, UR52 ;  /* 0x00000034004d7c02 */ /* 0x000fe40008000f00 */
[----:B-1----:R-:W-:Y:S02]  /*8300*/  SHF.L.U32 R72, R80, 0x10, RZ ;  /* 0x0000001050487819 */ /* 0x002fe400000006ff */
[----:B------:R-:W-:Y:S02]  /*8310*/  @P6 LEA R0, R0, UR44, 0x3 ;  /* 0x0000002c00006c11 */ /* 0x000fe4000f8e18ff */
[----:B------:R-:W-:Y:S02]  /*8320*/  LOP3.LUT R75, R80, 0xffff0000, RZ, 0xc0, !PT ;  /* 0xffff0000504b7812 */ /* 0x000fe400078ec0ff */
[----:B------:R-:W-:Y:S01]  /*8330*/  @P6 IADD3 R0, PT, PT, R0, 0x40, RZ ;  /* 0x0000004000006810 */ /* 0x000fe20007ffe0ff */
[----:B------:R-:W1:Y:S01]  /*8340*/  LDTM.x64 R4, tmem[UR4+0x40] ;  /* 0x00004004000479ee */ /* 0x000e620008340000 */
[----:B------:R-:W-:Y:S02]  /*8350*/  SHF.L.U32 R74, R81, 0x10, RZ ;  /* 0x00000010514a7819 */ /* 0x000fe400000006ff */
[----:B------:R-:W-:Y:S02]  /*8360*/  @P6 PRMT R77, R77, 0x654, R0 ;  /* 0x000006544d4d6816 */ /* 0x000fe40000000000 */
[----:B------:R-:W-:Y:S02]  /*8370*/  LOP3.LUT R76, R81, 0xffff0000, RZ, 0xc0, !PT ;  /* 0xffff0000514c7812 */ /* 0x000fe400078ec0ff */
[----:B------:R-:W-:Y:S01]  /*8380*/  ISETP.NE.AND P0, PT, R166, RZ, PT ;  /* 0x000000ffa600720c */ /* 0x000fe20003f05270 */
[C---:B-1----:R-:W-:Y:S01]  /*8390*/  FMUL R0, R70.reuse, R4 ;  /* 0x0000000446007220 */ /* 0x042fe20000400000 */
[C---:B------:R-:W-:Y:S01]  /*83a0*/  FMUL R2, R70.reuse, R5 ;  /* 0x0000000546027220 */ /* 0x040fe20000400000 */
[C---:B------:R-:W-:Y:S01]  /*83b0*/  FMUL R3, R70.reuse, R6 ;  /* 0x0000000646037220 */ /* 0x040fe20000400000 */
[----:B------:R-:W-:Y:S01]  /*83c0*/  FMUL R7, R70, R7 ;  /* 0x0000000746077220 */ /* 0x000fe20000400000 */
[C---:B------:R-:W-:Y:S01]  /*83d0*/  FFMA R0, R73.reuse, R72, R0 ;  /* 0x0000004849007223 */ /* 0x040fe20000000000 */
[C---:B------:R-:W-:Y:S01]  /*83e0*/  LOP3.LUT R72, R82.reuse, 0xffff0000, RZ, 0xc0, !PT ;  /* 0xffff000052487812 */ /* 0x040fe200078ec0ff */
[C---:B------:R-:W-:Y:S01]  /*83f0*/  FFMA R2, R73.reuse, R75, R2 ;  /* 0x0000004b49027223 */ /* 0x040fe20000000002 */
[----:B------:R-:W-:Y:S01]  /*8400*/  SHF.L.U32 R75, R82, 0x10, RZ ;  /* 0x00000010524b7819 */ /* 0x000fe200000006ff */
[C---:B------:R-:W-:Y:S01]  /*8410*/  FFMA R3, R73.reuse, R74, R3 ;  /* 0x0000004a49037223 */ /* 0x040fe20000000003 */
[----:B------:R-:W-:Y:S01]  /*8420*/  FMUL R4, R70, R8 ;  /* 0x0000000846047220 */ /* 0x000fe20000400000 */
[----:B------:R-:W-:Y:S01]  /*8430*/  FFMA R7, R73, R76, R7 ;  /* 0x0000004c49077223 */ /* 0x000fe20000000007 */
[----:B------:R-:W-:Y:S01]  /*8440*/  F2FP.BF16.F32.PACK_AB R92, R2, R0 ;  /* 0x00000000025c723e */ /* 0x000fe200000010ff */
[C---:B------:R-:W-:Y:S01]  /*8450*/  FMUL R5, R70.reuse, R9 ;  /* 0x0000000946057220 */ /* 0x040fe20000400000 */
[----:B------:R-:W-:Y:S01]  /*8460*/  LOP3.LUT R0, R83, 0xffff0000, RZ, 0xc0, !PT ;  /* 0xffff000053007812 */ /* 0x000fe200078ec0ff */
[----:B------:R-:W-:Y:S01]  /*8470*/  FFMA R4, R73, R75, R4 ;  /* 0x0000004b49047223 */ /* 0x000fe20000000004 */
[----:B------:R-:W-:Y:S01]  /*8480*/  SHF.L.U32 R75, R83, 0x10, RZ ;  /* 0x00000010534b7819 */ /* 0x000fe200000006ff */
[----:B------:R-:W-:Y:S01]  /*8490*/  FFMA R5, R73, R72, R5 ;  /* 0x0000004849057223 */ /* 0x000fe20000000005 */
[----:B------:R-:W-:Y:S01]  /*84a0*/  F2FP.BF16.F32.PACK_AB R93, R7, R3 ;  /* 0x00000003075d723e */ /* 0x000fe200000010ff */
[----:B------:R-:W-:Y:S01]  /*84b0*/  FMUL R6, R70, R10 ;  /* 0x0000000a46067220 */ /* 0x000fe20000400000 */
[----:B------:R-:W-:Y:S01]  /*84c0*/  SHF.L.U32 R3, R88, 0x10, RZ ;  /* 0x0000001058037819 */ /* 0x000fe200000006ff */
[----:B------:R-:W-:Y:S01]  /*84d0*/  FMUL R11, R70, R11 ;  /* 0x0000000b460b7220 */ /* 0x000fe20000400000 */
[----:B------:R-:W-:Y:S01]  /*84e0*/  LOP3.LUT R2, R88, 0xffff0000, RZ, 0xc0, !PT ;  /* 0xffff000058027812 */ /* 0x000fe200078ec0ff */
[C---:B------:R-:W-:Y:S01]  /*84f0*/  FMUL R8, R70.reuse, R12 ;  /* 0x0000000c46087220 */ /* 0x040fe20000400000 */
[----:B------:R-:W-:Y:S01]  /*8500*/  LOP3.LUT R72, R99, 0xffff0000, RZ, 0xc0, !PT ;  /* 0xffff000063487812 */ /* 0x000fe200078ec0ff */
[----:B------:R-:W-:Y:S01]  /*8510*/  FMUL R9, R70, R13 ;  /* 0x0000000d46097220 */ /* 0x000fe20000400000 */
[----:B------:R-:W-:Y:S01]  /*8520*/  F2FP.BF16.F32.PACK_AB R94, R5, R4 ;  /* 0x00000004055e723e */ /* 0x000fe200000010ff */
[C---:B------:R-:W-:Y:S01]  /*8530*/  FFMA R6, R73.reuse, R75, R6 ;  /* 0x0000004b49067223 */ /* 0x040fe20000000006 */
[----:B------:R-:W-:Y:S01]  /*8540*/  SHF.L.U32 R75, R96, 0x10, RZ ;  /* 0x00000010604b7819 */ /* 0x000fe200000006ff */
[----:B------:R-:W-:Y:S01]  /*8550*/  FFMA R11, R73, R0, R11 ;  /* 0x00000000490b7223 */ /* 0x000fe2000000000b */
[----:B------:R-:W-:Y:S01]  /*8560*/  SHF.L.U32 R0, R89, 0x10, RZ ;  /* 0x0000001059007819 */ /* 0x000fe200000006ff */
[C---:B------:R-:W-:Y:S01]  /*8570*/  FFMA R8, R73.reuse, R3, R8 ;  /* 0x0000000349087223 */ /* 0x040fe20000000008 */
[----:B------:R-:W-:Y:S01]  /*8580*/  SHF.L.U32 R3, R90, 0x10, RZ ;  /* 0x000000105a037819 */ /* 0x000fe200000006ff */
[----:B------:R-:W-:Y:S01]  /*8590*/  FFMA R9, R73, R2, R9 ;  /* 0x0000000249097223 */ /* 0x000fe20000000009 */
[----:B------:R-:W-:Y:S01]  /*85a0*/  LOP3.LUT R2, R89, 0xffff0000, RZ, 0xc0, !PT ;  /* 0xffff000059027812 */ /* 0x000fe200078ec0ff */
[C---:B------:R-:W-:Y:S01]  /*85b0*/  FMUL R10, R70.reuse, R14 ;  /* 0x0000000e460a7220 */ /* 0x040fe20000400000 */
[----:B------:R-:W-:Y:S01]  /*85c0*/  F2FP.BF16.F32.PACK_AB R95, R11, R6 ;  /* 0x000000060b5f723e */ /* 0x000fe200000010ff */
[C---:B------:R-:W-:Y:S01]  /*85d0*/  FMUL R15, R70.reuse, R15 ;  /* 0x0000000f460f7220 */ /* 0x040fe20000400000 */
[----:B------:R-:W-:Y:S01]  /*85e0*/  F2FP.BF16.F32.PACK_AB R100, R9, R8 ;  /* 0x000000080964723e */ /* 0x000fe200000010ff */
[----:B------:R-:W-:Y:S01]  /*85f0*/  FMUL R12, R70, R16 ;  /* 0x00000010460c7220 */ /* 0x000fe20000400000 */
[C---:B------:R-:W-:Y:S01]  /*8600*/  FFMA R10, R73.reuse, R0, R10 ;  /* 0x00000000490a7223 */ /* 0x040fe2000000000a */
[----:B------:R-:W-:Y:S01]  /*8610*/  LOP3.LUT R0, R90, 0xffff0000, RZ, 0xc0, !PT ;  /* 0xffff00005a007812 */ /* 0x000fe200078ec0ff */
[----:B------:R-:W-:Y:S01]  /*8620*/  FFMA R15, R73, R2, R15 ;  /* 0x00000002490f7223 */ /* 0x000fe2000000000f */
        /* <DEDUP_REMOVED lines=9> */
[----:B------:R-:W-:Y:S01]  /*86c0*/  FMUL R16, R70, R20 ;  /* 0x0000001446107220 */ /* 0x000fe20000400000 */
[----:B------:R-:W-:Y:S01]  /*86d0*/  FFMA R14, R73, R3, R14 ;  /* 0x00000003490e7223 */ /* 0x000fe2000000000e */
[----:B------:R-:W-:Y:S01]  /*86e0*/  SHF.L.U32 R3, R98, 0x10, RZ ;  /* 0x0000001062037819 */ /* 0x000fe200000006ff */
[C---:B------:R-:W-:Y:S01]  /*86f0*/  FMUL R17, R70.reuse, R21 ;  /* 0x0000001546117220 */ /* 0x040fe20000400000 */
[----:B------:R-:W-:Y:S01]  /*8700*/  F2FP.BF16.F32.PACK_AB R102, R13, R12 ;  /* 0x0000000c0d66723e */ /* 0x000fe200000010ff */
[----:B------:R-:W-:Y:S01]  /*8710*/  FFMA R19, R73, R2, R19 ;  /* 0x0000000249137223 */ /* 0x000fe20000000013 */
[----:B------:R-:W-:Y:S01]  /*8720*/  SHF.L.U32 R2, R97, 0x10, RZ ;  /* 0x0000001061027819 */ /* 0x000fe200000006ff */
        /* <DEDUP_REMOVED lines=12> */
[C---:B------:R-:W-:Y:S01]  /*87f0*/  FFMA R23, R73.reuse, R0, R23 ;  /* 0x0000000049177223 */ /* 0x040fe20000000017 */
[----:B------:R-:W-:Y:S01]  /*8800*/  SHF.L.U32 R0, R104, 0x10, RZ ;  /* 0x0000001068007819 */ /* 0x000fe200000006ff */
[C---:B------:R-:W-:Y:S01]  /*8810*/  FMUL R22, R70.reuse, R26 ;  /* 0x0000001a46167220 */ /* 0x040fe20000400000 */
[----:B------:R-:W-:Y:S01]  /*8820*/  FMUL R27, R70, R27 ;  /* 0x0000001b461b7220 */ /* 0x000fe20000400000 */
        /* <DEDUP_REMOVED lines=9> */
[----:B------:R-:W-:Y:S01]  /*88c0*/  LOP3.LUT R72, R107, 0xffff0000, RZ, 0xc0, !PT ;  /* 0xffff00006b487812 */ /* 0x000fe200078ec0ff */
[----:B------:R-:W-:Y:S01]  /*88d0*/  FFMA R24, R73, R0, R24 ;  /* 0x0000000049187223 */ /* 0x000fe20000000018 */
[----:B------:R-:W-:Y:S01]  /*88e0*/  SHF.L.U32 R0, R105, 0x10, RZ ;  /* 0x0000001069007819 */ /* 0x000fe200000006ff */
[C---:B------:R-:W-:Y:S01]  /*88f0*/  FMUL R25, R70.reuse, R29 ;  /* 0x0000001d46197220 */ /* 0x040fe20000400000 */
[----:B------:R-:W-:Y:S01]  /*8900*/  F2FP.BF16.F32.PACK_AB R110, R21, R20 ;  /* 0x00000014156e723e */ /* 0x000fe200000010ff */
[----:B------:R-:W-:Y:S01]  /*8910*/  FMUL R26, R70, R30 ;  /* 0x0000001e461a7220 */ /* 0x000fe20000400000 */
[----:B------:R-:W-:Y:S01]  /*8920*/  F2FP.BF16.F32.PACK_AB R111, R27, R22 ;  /* 0x000000161b6f723e */ /* 0x000fe200000010ff */
        /* <DEDUP_REMOVED lines=38> */
[----:B------:R1:W-:Y:S01]  /*8b90*/  STS.128 [R170+UR44+0x4400], R92 ;  /* 0x0044005caa007988 */ /* 0x0003e20008000c2c */
        /* <DEDUP_REMOVED lines=12> */
[----:B------:R3:W-:Y:S01]  /*8c60*/  STS.128 [R169+0x4400], R100 ;  /* 0x00440064a9007388 */ /* 0x0007e20000000c00 */
        /* <DEDUP_REMOVED lines=12> */
[----:B------:R4:W-:Y:S01]  /*8d30*/  STS.128 [R168+0x4400], R108 ;  /* 0x0044006ca8007388 */ /* 0x0009e20000000c00 */
[----:B------:R-:W-:Y:S01]  /*8d40*/  FMUL R51, R70, R51 ;  /* 0x0000003346337220 */ /* 0x000fe20000400000 */
[C---:B------:R-:W-:Y:S01]  /*8d50*/  FFMA R44, R73.reuse, R3, R44 ;  /* 0x00000003492c7223 */ /* 0x040fe2000000002c */
[C---:B------:R-:W-:Y:S01]  /*8d60*/  SHF.L.U32 R3, R128.reuse, 0x10, RZ ;  /* 0x0000001080037819 */ /* 0x040fe200000006ff */
[----:B------:R-:W-:Y:S01]  /*8d70*/  FFMA R45, R73, R2, R45 ;  /* 0x00000002492d7223 */ /* 0x000fe2000000002d */
[----:B------:R-:W-:Y:S01]  /*8d80*/  LOP3.LUT R2, R129, 0xffff0000, RZ, 0xc0, !PT ;  /* 0xffff000081027812 */ /* 0x000fe200078ec0ff */
        /* <DEDUP_REMOVED lines=8> */
[C---:B------:R-:W-:Y:S01]  /*8e10*/  FMUL R50, R70.reuse, R54 ;  /* 0x0000003646327220 */ /* 0x040fe20000400000 */
[----:B------:R-:W-:Y:S01]  /*8e20*/  F2FP.BF16.F32.PACK_AB R94, R37, R36 ;  /* 0x00000024255e723e */ /* 0x000fe200000010ff */
[----:B------:R1:W-:Y:S01]  /*8e30*/  STS.128 [R160+0x4400], R116 ;  /* 0x00440074a0007388 */ /* 0x0003e20000000c00 */
[----:B------:R-:W-:Y:S01]  /*8e40*/  F2FP.BF16.F32.PACK_AB R95, R43, R38 ;  /* 0x000000262b5f723e */ /* 0x000fe200000010ff */
[----:B------:R-:W-:Y:S01]  /*8e50*/  FMUL R55, R70, R55 ;  /* 0x0000003746377220 */ /* 0x000fe20000400000 */
[----:B---3--:R-:W-:Y:S01]  /*8e60*/  F2FP.BF16.F32.PACK_AB R100, R41, R40 ;  /* 0x000000282964723e */ /* 0x008fe200000010ff */
[----:B------:R-:W-:Y:S01]  /*8e70*/  FFMA R48, R73, R3, R48 ;  /* 0x0000000349307223 */ /* 0x000fe20000000030 */
[----:B------:R-:W-:Y:S01]  /*8e80*/  SHF.L.U32 R3, R131, 0x10, RZ ;  /* 0x0000001083037819 */ /* 0x000fe200000006ff */
[----:B------:R-:W-:Y:S01]  /*8e90*/  FFMA R49, R73, R0, R49 ;  /* 0x0000000049317223 */ /* 0x000fe20000000031 */
[C---:B------:R-:W-:Y:S01]  /*8ea0*/  SHF.L.U32 R0, R130.reuse, 0x10, RZ ;  /* 0x0000001082007819 */ /* 0x040fe200000006ff */
[----:B------:R3:W-:Y:S01]  /*8eb0*/  STS.128 [R159+0x4400], R92 ;  /* 0x0044005c9f007388 */ /* 0x0007e20000000c00 */
[----:B------:R-:W-:Y:S01]  /*8ec0*/  F2FP.BF16.F32.PACK_AB R101, R47, R42 ;  /* 0x0000002a2f65723e */ /* 0x000fe200000010ff */
[----:B------:R-:W-:Y:S01]  /*8ed0*/  FFMA R50, R73, R75, R50 ;  /* 0x0000004b49327223 */ /* 0x000fe20000000032 */
[----:B------:R-:W-:Y:S01]  /*8ee0*/  SHF.L.U32 R75, R137, 0x10, RZ ;  /* 0x00000010894b7819 */ /* 0x000fe200000006ff */
[----:B------:R-:W-:Y:S01]  /*8ef0*/  FFMA R55, R73, R2, R55 ;  /* 0x0000000249377223 */ /* 0x000fe20000000037 */
[----:B------:R-:W-:Y:S01]  /*8f00*/  LOP3.LUT R2, R130, 0xffff0000, RZ, 0xc0, !PT ;  /* 0xffff000082027812 */ /* 0x000fe200078ec0ff */
[C---:B------:R-:W-:Y:S01]  /*8f10*/  FMUL R52, R70.reuse, R56 ;  /* 0x0000003846347220 */ /* 0x040fe20000400000 */
[----:B------:R-:W-:Y:S01]  /*8f20*/  F2FP.BF16.F32.PACK_AB R102, R45, R44 ;  /* 0x0000002c2d66723e */ /* 0x000fe200000010ff */
[C---:B------:R-:W-:Y:S01]  /*8f30*/  FMUL R53, R70.reuse, R57 ;  /* 0x0000003946357220 */ /* 0x040fe20000400000 */
[C---:B------:R-:W-:Y:S01]  /*8f40*/  FMUL R54, R70.reuse, R58 ;  /* 0x0000003a46367220 */ /* 0x040fe20000400000 */
[----:B------:R-:W-:Y:S01]  /*8f50*/  FFMA R52, R73, R0, R52 ;  /* 0x0000000049347223 */ /* 0x000fe20000000034 */
[----:B------:R-:W-:Y:S01]  /*8f60*/  LOP3.LUT R0, R131, 0xffff0000, RZ, 0xc0, !PT ;  /* 0xffff000083007812 */ /* 0x000fe200078ec0ff */
[C---:B------:R-:W-:Y:S01]  /*8f70*/  FFMA R53, R73.reuse, R2, R53 ;  /* 0x0000000249357223 */ /* 0x040fe20000000035 */
[----:B------:R-:W-:Y:S01]  /*8f80*/  FFMA R54, R73, R3, R54 ;  /* 0x0000000349367223 */ /* 0x000fe20000000036 */
[----:B------:R-:W-:Y:S01]  /*8f90*/  FMUL R59, R70, R59 ;  /* 0x0000003b463b7220 */ /* 0x000fe20000400000 */
[----:B------:R-:W-:Y:S01]  /*8fa0*/  SHF.L.U32 R3, R136, 0x10, RZ ;  /* 0x0000001088037819 */ /* 0x000fe200000006ff */
[----:B------:R-:W-:Y:S01]  /*8fb0*/  FMUL R56, R70, R60 ;  /* 0x0000003c46387220 */ /* 0x000fe20000400000 */
[----:B------:R-:W-:Y:S01]  /*8fc0*/  LOP3.LUT R2, R136, 0xffff0000, RZ, 0xc0, !PT ;  /* 0xffff000088027812 */ /* 0x000fe200078ec0ff */
[C---:B------:R-:W-:Y:S01]  /*8fd0*/  FMUL R57, R70.reuse, R61 ;  /* 0x0000003d46397220 */ /* 0x040fe20000400000 */
[----:B------:R-:W-:Y:S01]  /*8fe0*/  F2FP.BF16.F32.PACK_AB R103, R51, R46 ;  /* 0x0000002e3367723e */ /* 0x000fe200000010ff */
[C---:B------:R-:W-:Y:S01]  /*8ff0*/  FMUL R58, R70.reuse, R62 ;  /* 0x0000003e463a7220 */ /* 0x040fe20000400000 */
[C---:B------:R-:W-:Y:S01]  /*9000*/  FFMA R59, R73.reuse, R0, R59 ;  /* 0x00000000493b7223 */ /* 0x040fe2000000003b */
[----:B------:R-:W-:Y:S01]  /*9010*/  FFMA R56, R73, R3, R56 ;  /* 0x0000000349387223 */ /* 0x000fe20000000038 */
[----:B------:R-:W-:Y:S01]  /*9020*/  LOP3.LUT R0, R137, 0xffff0000, RZ, 0xc0, !PT ;  /* 0xffff000089007812 */ /* 0x000fe200078ec0ff */
[----:B------:R3:W-:Y:S01]  /*9030*/  STS.128 [R158+0x4400], R100 ;  /* 0x004400649e007388 */ /* 0x0007e20000000c00 */
[C---:B------:R-:W-:Y:S01]  /*9040*/  FFMA R57, R73.reuse, R2, R57 ;  /* 0x0000000249397223 */ /* 0x040fe20000000039 */
[----:B------:R-:W-:Y:S01]  /*9050*/  FMUL R63, R70, R63 ;  /* 0x0000003f463f7220 */ /* 0x000fe20000400000 */
[----:B------:R-:W-:Y:S01]  /*9060*/  SHF.L.U32 R3, R138, 0x10, RZ ;  /* 0x000000108a037819 */ /* 0x000fe200000006ff */
[----:B------:R-:W-:Y:S01]  /*9070*/  FFMA R58, R73, R75, R58 ;  /* 0x0000004b493a7223 */ /* 0x000fe2000000003a */
[----:B------:R-:W-:Y:S01]  /*9080*/  FMUL R60, R70, R64 ;  /* 0x00000040463c7220 */ /* 0x000fe20000400000 */
[----:B------:R-:W-:Y:S01]  /*9090*/  LOP3.LUT R2, R138, 0xffff0000, RZ, 0xc0, !PT ;  /* 0xffff00008a027812 */ /* 0x000fe200078ec0ff */
[C---:B------:R-:W-:Y:S01]  /*90a0*/  FMUL R61, R70.reuse, R65 ;  /* 0x00000041463d7220 */ /* 0x040fe20000400000 */
[----:B------:R-:W-:Y:S01]  /*90b0*/  SHF.L.U32 R75, R139, 0x10, RZ ;  /* 0x000000108b4b7819 */ /* 0x000fe200000006ff */
[C---:B------:R-:W-:Y:S01]  /*90c0*/  FMUL R62, R70.reuse, R66 ;  /* 0x00000042463e7220 */ /* 0x040fe20000400000 */
[----:B------:R-:W-:Y:S01]  /*90d0*/  FFMA R63, R73, R0, R63 ;  /* 0x00000000493f7223 */ /* 0x000fe2000000003f */
[----:B------:R-:W-:Y:S01]  /*90e0*/  FMUL R67, R70, R67 ;  /* 0x0000004346437220 */ /* 0x000fe20000400000 */
[----:B----4-:R-:W-:Y:S01]  /*90f0*/  F2FP.BF16.F32.PACK_AB R108, R49, R48 ;  /* 0x00000030316c723e */ /* 0x010fe200000010ff */
[----:B------:R-:W-:Y:S01]  /*9100*/  FFMA R60, R73, R3, R60 ;  /* 0x00000003493c7223 */ /* 0x000fe2000000003c */
[----:B------:R-:W-:Y:S01]  /*9110*/  F2FP.BF16.F32.PACK_AB R109, R55, R50 ;  /* 0x00000032376d723e */ /* 0x000fe200000010ff */
[----:B------:R-:W-:Y:S01]  /*9120*/  FFMA R61, R73, R2, R61 ;  /* 0x00000002493d7223 */ /* 0x000fe2000000003d */
[----:B------:R-:W-:Y:S01]  /*9130*/  F2FP.BF16.F32.PACK_AB R110, R53, R52 ;  /* 0x00000034356e723e */ /* 0x000fe200000010ff */
[----:B------:R-:W-:Y:S01]  /*9140*/  FFMA R62, R73, R75, R62 ;  /* 0x0000004b493e7223 */ /* 0x000fe2000000003e */
[----:B------:R-:W-:Y:S01]  /*9150*/  F2FP.BF16.F32.PACK_AB R111, R59, R54 ;  /* 0x000000363b6f723e */ /* 0x000fe200000010ff */
[----:B------:R-:W-:Y:S01]  /*9160*/  FFMA R67, R73, R72, R67 ;  /* 0x0000004849437223 */ /* 0x000fe20000000043 */
[----:B-1----:R-:W-:Y:S02]  /*9170*/  F2FP.BF16.F32.PACK_AB R116, R57, R56 ;  /* 0x000000383974723e */ /* 0x002fe400000010ff */
[----:B------:R-:W-:Y:S01]  /*9180*/  F2FP.BF16.F32.PACK_AB R117, R63, R58 ;  /* 0x0000003a3f75723e */ /* 0x000fe200000010ff */
[----:B------:R3:W-:Y:S01]  /*9190*/  STS.128 [R157+0x4400], R108 ;  /* 0x0044006c9d007388 */ /* 0x0007e20000000c00 */
[----:B------:R-:W-:Y:S02]  /*91a0*/  F2FP.BF16.F32.PACK_AB R118, R61, R60 ;  /* 0x0000003c3d76723e */ /* 0x000fe400000010ff */
[----:B------:R-:W-:Y:S02]  /*91b0*/  F2FP.BF16.F32.PACK_AB R119, R67, R62 ;  /* 0x0000003e4377723e */ /* 0x000fe400000010ff */
[----:B------:R-:W-:Y:S02]  /*91c0*/  LEA R0, R79, UR44, 0x3 ;  /* 0x0000002c4f007c11 */ /* 0x000fe4000f8e18ff */
[----:B------:R-:W-:Y:S01]  /*91d0*/  @P6 SHF.L.U32 R3, R163, 0x1f, RZ ;  /* 0x0000001fa3036819 */ /* 0x000fe200000006ff */
[----:B------:R3:W-:Y:S01]  /*91e0*/  STS.128 [R156+0x4400], R116 ;  /* 0x004400749c007388 */ /* 0x0007e20000000c00 */
[----:B------:R-:W-:Y:S01]  /*91f0*/  @!PT LDS RZ, [RZ] ;  /* 0x00000000fffff984 */ /* 0x000fe20000000800 */
[----:B------:R-:W-:Y:S01]  /*9200*/  @!PT LDS RZ, [RZ] ;  /* 0x00000000fffff984 */ /* 0x000fe20000000800 */
[----:B------:R-:W-:Y:S01]  /*9210*/  @!PT LDS RZ, [RZ] ;  /* 0x00000000fffff984 */ /* 0x000fe20000000800 */
[----:B------:R-:W-:Y:S01]  /*9220*/  @!PT LDS RZ, [RZ] ;  /* 0x00000000fffff984 */ /* 0x000fe20000000800 */
[----:B------:R1:W-:Y:S07]  /*9230*/  MEMBAR.ALL.CTA ;  /* 0x0000000000007992 */ /* 0x0003ee0000008000 */
[----:B-1----:R-:W1:Y:S02]  /*9240*/  FENCE.VIEW.ASYNC.S ;  /* 0x00000000000073c6 */ /* 0x002e640000000000 */
[----:B-1----:R-:W-:Y:S06]  /*9250*/  BAR.SYNC.DEFER_BLOCKING 0x1, 0x80 ;  /* 0x0042000000007b1d */ /* 0x002fec0000010000 */
[----:B------:R-:W-:Y:S05]  /*9260*/  @P0 BRA `(.L_x_126) ;  /* 0x0000000000280947 */ /* 0x000fea0003800000 */
[----:B------:R-:W1:Y:S01]  /*9270*/  LDCU.64 UR6, c[0x0][0x348] ;  /* 0x00006900ff0677ac */ /* 0x000e620008000a00 */
[----:B------:R-:W-:Y:S02]  /*9280*/  UIADD3 UR9, UPT, UPT, UR49, 0x40, URZ ;  /* 0x0000004031097890 */ /* 0x000fe4000fffe0ff */
[----:B------:R-:W-:Y:S01]  /*9290*/  UIADD3 UR8, UPT, UPT, UR44, 0x4400, URZ ;  /* 0x000044002c087890 */ /* 0x000fe2000fffe0ff */
[----:B------:R-:W-:Y:S01]  /*92a0*/  UMOV UR10, UR50 ;  /* 0x00000032000a7c82 */ /* 0x000fe20008000000 */
[----:B------:R-:W-:Y:S01]  /*92b0*/  UMOV UR11, UR36 ;  /* 0x00000024000b7c82 */ /* 0x000fe20008000000 */
[----:B-1----:R-:W-:Y:S04]  /*92c0*/  UIADD3 UR4, UP0, UPT, UR6, 0x680, URZ ;  /* 0x0000068006047890 */ /* 0x002fe8000ff1e0ff */
[----:B------:R-:W-:Y:S09]  /*92d0*/  UIADD3.X UR5, UPT, UPT, URZ, UR7, URZ, UP0, !UPT ;  /* 0x00000007ff057290 */ /* 0x000ff200087fe4ff */
[----:B------:R1:W-:Y:S01]  /*92e0*/  UTMASTG.3D [UR8], [UR4] ;  /* 0x00000008040073b5 */ /* 0x0003e20008010000 */
[----:B------:R0:W-:Y:S01]  /*92f0*/  UTMACMDFLUSH ;  /* 0x00000000000079b7 */ /* 0x0001e20000000000 */
[----:B-1----:R-:W-:Y:S04]  /*9300*/  DEPBAR.LE SB0, 0x1 ;  /* 0x000080400000791a */ /* 0x002fe80000000000 */
.L_x_126:
[----:B------:R-:W-:Y:S05]  /*9310*/  BSYNC.RECONVERGENT B0 ;  /* 0x0000000000007941 */ /* 0x000fea0003800200 */
.L_x_125:
[----:B------:R-:W-:Y:S01]  /*9320*/  BAR.SYNC.DEFER_BLOCKING 0x1, 0x80 ;  /* 0x0042000000007b1d */ /* 0x000fe20000010000 */
[----:B------:R-:W-:Y:S04]  /*9330*/  UIADD3 UR4, UPT, UPT, UR46, 0x1, URZ ;  /* 0x000000012e047890 */ /* 0x000fe8000fffe0ff */
[----:B------:R-:W-:Y:S04]  /*9340*/  UISETP.NE.AND UP0, UPT, UR4, 0x4, UPT ;  /* 0x000000040400788c */ /* 0x000fe8000bf05270 */
[----:B------:R-:W-:Y:S01]  /*9350*/  USEL UR45, UR4, URZ, UP0 ;  /* 0x000000ff042d7287 */ /* 0x000fe20008000000 */
[----:B------:R1:W-:Y:S01]  /*9360*/  @P6 SYNCS.ARRIVE.TRANS64.RED.A1T0 RZ, [R77+URZ], RZ ;  /* 0x000000ff4dff69a7 */ /* 0x0003e200081004ff */
[----:B------:R-:W-:Y:S01]  /*9370*/  BSSY B1, `(.L_x_127) ;  /* 0x0000020000017945 */ /* 0x000fe20003800000 */
[----:B------:R-:W4:Y:S02]  /*9380*/  @P6 SYNCS.PHASECHK.TRANS64.TRYWAIT P0, [R0+URZ+0x20], R3 ;  /* 0x00002003000065a7 */ /* 0x000f2400080011ff */
[----:B----4-:R-:W-:Y:S01]  /*9390*/  @P6 SEL R85, RZ, 0x1, !P0 ;  /* 0x00000001ff556807 */ /* 0x010fe20004000000 */
[----:B-1----:R-:W-:Y:S06]  /*93a0*/  @!P6 BRA `(.L_x_128) ;  /* 0x000000000070e947 */ /* 0x002fec0003800000 */
        /* <DEDUP_REMOVED lines=9> */
[----:B------:R-:W-:Y:S04]  /*9440*/  SHF.L.U32 R7, R163, 0x1f, RZ ;  /* 0x0000001fa3077819 */ /* 0x000fe800000006ff */
[----:B------:R-:W1:Y:S02]  /*9450*/  SYNCS.PHASECHK.TRANS64.TRYWAIT P0, [R0+URZ+0x20], R7 ;  /* 0x00002007000075a7 */ /* 0x000e6400080011ff */
[----:B-1----:R-:W-:Y:S05]  /*9460*/  @!P0 BRA `(.L_x_131) ;  /* 0x0000003400488947 */ /* 0x002fea0003800000 */
.L_x_130:
[----:B------:R-:W-:Y:S05]  /*9470*/  BSYNC B0 ;  /* 0x0000000000007941 */ /* 0x000fea0003800000 */
.L_x_129:
[----:B------:R-:W-:Y:S01]  /*9480*/  ISETP.NE.AND P0, PT, R87, RZ, PT ;  /* 0x000000ff5700720c */ /* 0x000fe20003f05270 */
[----:B------:R-:W-:Y:S11]  /*9490*/  VIADD R79, R79, 0x1 ;  /* 0x000000014f4f7836 */ /* 0x000ff60000000000 */
[----:B------:R-:W-:Y:S01]  /*94a0*/  @!UPT UIADD3 URZ, UPT, UPT, URZ, URZ, URZ ;  /* 0x000000fffffff290 */ /* 0x000fe2000fffe0ff */
[----:B------:R4:W2:Y:S01]  /*94b0*/  @P0 LDS.128 R80, [R4+UR44+0x400] ;  /* 0x0004002c04500984 */ /* 0x0008a20008000c00 */
[--C-:B-1----:R-:W-:Y:S01]  /*94c0*/  @P0 IMAD.IADD R7, R84, 0x1, R3.reuse ;  /* 0x0000000154070824 */ /* 0x102fe200078e0203 */
[C---:B------:R-:W-:Y:S01]  /*94d0*/  @P0 IADD3 R0, PT, PT, R86.reuse, R5, RZ ;  /* 0x0000000556000210 */ /* 0x040fe20007ffe0ff */
[C---:B------:R-:W-:Y:S01]  /*94e0*/  @P0 IMAD.IADD R6, R86.reuse, 0x1, R3 ;  /* 0x0000000156060824 */ /* 0x040fe200078e0203 */
[----:B------:R4:W1:Y:S02]  /*94f0*/  @P0 LDS.128 R88, [R2+0x400] ;  /* 0x0004000002580984 */ /* 0x0008640000000c00 */
[----:B------:R-:W-:Y:S02]  /*9500*/  @P0 IADD3 R8, PT, PT, R86, R7, RZ ;  /* 0x0000000756080210 */ /* 0x000fe40007ffe0ff */
[----:B------:R4:W1:Y:S04]  /*9510*/  @P0 LDS.128 R96, [R5+0x400] ;  /* 0x0004000005600984 */ /* 0x0008680000000c00 */
[----:B------:R4:W1:Y:S04]  /*9520*/  @P0 LDS.128 R104, [R0+0x400] ;  /* 0x0004000000680984 */ /* 0x0008680000000c00 */
[----:B------:R4:W1:Y:S04]  /*9530*/  @P0 LDS.128 R112, [R3+0x400] ;  /* 0x0004000003700984 */ /* 0x0008680000000c00 */
[----:B------:R4:W1:Y:S04]  /*9540*/  @P0 LDS.128 R120, [R6+0x400] ;  /* 0x0004000006780984 */ /* 0x0008680000000c00 */
[----:B------:R4:W1:Y:S04]  /*9550*/  @P0 LDS.128 R128, [R7+0x400] ;  /* 0x0004000007800984 */ /* 0x0008680000000c00 */
[----:B------:R4:W1:Y:S02]  /*9560*/  @P0 LDS.128 R136, [R8+0x400] ;  /* 0x0004000008880984 */ /* 0x0008640000000c00 */
.L_x_128:
[----:B------:R-:W-:Y:S05]  /*9570*/  BSYNC B1 ;  /* 0x0000000000017941 */ /* 0x000fea0003800000 */
.L_x_127:
[----:B----4-:R-:W-:Y:S05]  /*9580*/  VIADD R0, R71, 0x80 ;  /* 0x0000008047007836 */ /* 0x010fea0000000000 */
[----:B------:R-:W-:Y:S04]  /*9590*/  SHF.R.U32.HI R0, RZ, 0x15, R0 ;  /* 0x00000015ff007819 */ /* 0x000fe80000011600 */
[----:B------:R-:W-:Y:S11]  /*95a0*/  LOP3.LUT P0, RZ, R0, 0x3, R151, 0x48, !PT ;  /* 0x0000000300ff7812 */ /* 0x000ff60007804897 */
[----:B------:R-:W-:Y:S02]  /*95b0*/  @!UPT UIADD3 URZ, UPT, UPT, URZ, URZ, URZ ;  /* 0x000000fffffff290 */ /* 0x000fe4000fffe0ff */
[----:B------:R-:W-:Y:S05]  /*95c0*/  @!P0 BRA `(.L_x_132) ;  /* 0x0000000000408947 */ /* 0x000fea0003800000 */
[----:B------:R-:W4:Y:S01]  /*95d0*/  LDCU.64 UR8, c[0x4][0x70] ;  /* 0x01000e00ff0877ac */ /* 0x000f220008000a00 */
[----:B------:R-:W-:Y:S01]  /*95e0*/  MOV R3, 0x0 ;  /* 0x0000000000037802 */ /* 0x000fe20000000f00 */
[----:B------:R-:W-:Y:S02]  /*95f0*/  HFMA2 R12, -RZ, RZ, 0, 5.9604644775390625e-08 ;  /* 0x00000001ff0c7431 */ /* 0x000fe400000001ff */
[----:B------:R-:W-:Y:S02]  /*9600*/  IMAD.MOV.U32 R8, RZ, RZ, 0x192 ;  /* 0x00000192ff087424 */ /* 0x000fe400078e00ff */
[----:B------:R-:W-:Y:S01]  /*9610*/  IMAD.MOV.U32 R13, RZ, RZ, RZ ;  /* 0x000000ffff0d7224 */ /* 0x000fe200078e00ff */
[----:B------:R-:W5:Y:S01]  /*9620*/  LDCU.64 UR6, c[0x4][0x78] ;  /* 0x01000f00ff0677ac */ /* 0x000f620008000a00 */
[----:B------:R-:W1:Y:S01]  /*9630*/  LDC.64 R2, c[0x4][R3] ;  /* 0x0100000003027b82 */ /* 0x000e620000000a00 */
[----:B------:R-:W2:Y:S01]  /*9640*/  LDCU.64 UR4, c[0x4][0x10] ;  /* 0x01000200ff0477ac */ /* 0x000ea20008000a00 */
[----:B----4-:R-:W-:Y:S01]  /*9650*/  MOV R5, UR9 ;  /* 0x0000000900057c02 */ /* 0x010fe20008000f00 */
[----:B------:R-:W-:Y:S01]  /*9660*/  IMAD.U32 R4, RZ, RZ, UR8 ;  /* 0x00000008ff047e24 */ /* 0x000fe2000f8e00ff */
[----:B-----5:R-:W-:Y:S01]  /*9670*/  MOV R7, UR7 ;  /* 0x0000000700077c02 */ /* 0x020fe20008000f00 */
[----:B------:R-:W-:Y:S01]  /*9680*/  IMAD.U32 R6, RZ, RZ, UR6 ;  /* 0x00000006ff067e24 */ /* 0x000fe2000f8e00ff */
[----:B--2---:R-:W-:Y:S01]  /*9690*/  MOV R11, UR5 ;  /* 0x00000005000b7c02 */ /* 0x004fe20008000f00 */
[----:B------:R-:W-:Y:S02]  /*96a0*/  IMAD.U32 R10, RZ, RZ, UR4 ;  /* 0x00000004ff0a7e24 */ /* 0x000fe4000f8e00ff */
[----:B------:R-:W-:Y:S07]  /*96b0*/  LEPC R20, `(.L_x_132) ;  /* 0x000000001014794e */ /* 0x000fee0000000000 */
[----:B-1-3--:R-:W-:Y:S05]  /*96c0*/  CALL.ABS.NOINC R2 ;  /* 0x0000000002007343 */ /* 0x00afea0003c00000 */
.L_x_132:
[----:B------:R-:W-:Y:S01]  /*96d0*/  ISETP.NE.AND P6, PT, R167, RZ, PT ;  /* 0x000000ffa700720c */ /* 0x000fe20003fc5270 */
[----:B------:R-:W-:Y:S05]  /*96e0*/  WARPSYNC.ALL ;  /* 0x0000000000007948 */ /* 0x000fea0003800000 */
[----:B------:R-:W-:Y:S01]  /*96f0*/  R2UR UR4, R71 ;  /* 0x00000000470472ca */ /* 0x000fe200000e0000 */
[----:B------:R-:W-:Y:S01]  /*9700*/  BSSY.RECONVERGENT B0, `(.L_x_133) ;  /* 0x0000104000007945 */ /* 0x000fe20003800200 */
[----:B------:R-:W-:Y:S02]  /*9710*/  MOV R3, UR45 ;  /* 0x0000002d00037c02 */ /* 0x000fe40008000f00 */
[----:B------:R-:W-:Y:S02]  /*9720*/  MOV R74, UR52 ;  /* 0x00000034004a7c02 */ /* 0x000fe40008000f00 */
[C---:B--2---:R-:W-:Y:S02]  /*9730*/  SHF.L.U32 R72, R80.reuse, 0x10, RZ ;  /* 0x0000001050487819 */ /* 0x044fe400000006ff */
[----:B------:R-:W-:Y:S02]  /*9740*/  @P6 LEA R3, R3, UR44, 0x3 ;  /* 0x0000002c03036c11 */ /* 0x000fe4000f8e18ff */
[----:B------:R-:W-:Y:S02]  /*9750*/  LOP3.LUT R75, R80, 0xffff0000, RZ, 0xc0, !PT ;  /* 0xffff0000504b7812 */ /* 0x000fe400078ec0ff */
[----:B------:R-:W-:Y:S01]  /*9760*/  @P6 IADD3 R3, PT, PT, R3, 0x40, RZ ;  /* 0x0000004003036810 */ /* 0x000fe20007ffe0ff */
[----:B------:R-:W2:Y:S01]  /*9770*/  LDTM.x64 R4, tmem[UR4+0x80] ;  /* 0x00008004000479ee */ /* 0x000ea20008340000 */
[----:B------:R-:W-:Y:S02]  /*9780*/  ISETP.NE.AND P0, PT, R166, RZ, PT ;  /* 0x000000ffa600720c */ /* 0x000fe40003f05270 */
[----:B------:R-:W-:Y:S01]  /*9790*/  @P6 PRMT R74, R74, 0x654, R3 ;  /* 0x000006544a4a6816 */ /* 0x000fe20000000003 */
[C---:B--2---:R-:W-:Y:S01]  /*97a0*/  FMUL R0, R70.reuse, R4 ;  /* 0x0000000446007220 */ /* 0x044fe20000400000 */
[C---:B------:R-:W-:Y:S01]  /*97b0*/  FMUL R3, R70.reuse, R6 ;  /* 0x0000000646037220 */ /* 0x040fe20000400000 */
        /* <DEDUP_REMOVED lines=38> */
[C---:B------:R-:W-:Y:S01]  /*9a20*/  FFMA R0, R73.reuse, R72, R0 ;  /* 0x0000004849007223 */ /* 0x040fe20000000000 */
[----:B------:R-:W-:Y:S01]  /*9a30*/  FFMA R2, R73, R75, R2 ;  /* 0x0000004b49027223 */ /* 0x000fe20000000002 */
[C---:B------:R-:W-:Y:S01]  /*9a40*/  FMUL R45, R70.reuse, R49 ;  /* 0x00000031462d7220 */ /* 0x040fe20000400000 */
[C---:B------:R-:W-:Y:S01]  /*9a50*/  FMUL R58, R70.reuse, R62 ;  /* 0x0000003e463a7220 */ /* 0x040fe20000400000 */
[C---:B------:R-:W-:Y:S01]  /*9a60*/  FMUL R60, R70.reuse, R64 ;  /* 0x00000040463c7220 */ /* 0x040fe20000400000 */
[C---:B------:R-:W-:Y:S01]  /*9a70*/  SHF.L.U32 R64, R81.reuse, 0x10, RZ ;  /* 0x0000001051407819 */ /* 0x040fe200000006ff */
[----:B------:R-:W-:Y:S01]  /*9a80*/  FMUL R49, R70, R53 ;  /* 0x0000003546317220 */ /* 0x000fe20000400000 */
[----:B---3--:R-:W-:Y:S01]  /*9a90*/  F2FP.BF16.F32.PACK_AB R92, R2, R0 ;  /* 0x00000000025c723e */ /* 0x008fe200000010ff */
[C---:B------:R-:W-:Y:S01]  /*9aa0*/  FMUL R62, R70.reuse, R66 ;  /* 0x00000042463e7220 */ /* 0x040fe20000400000 */
[----:B------:R-:W-:Y:S01]  /*9ab0*/  LOP3.LUT R66, R81, 0xffff0000, RZ, 0xc0, !PT ;  /* 0xffff000051427812 */ /* 0x000fe200078ec0ff */
[C---:B------:R-:W-:Y:S01]  /*9ac0*/  FMUL R53, R70.reuse, R57 ;  /* 0x0000003946357220 */ /* 0x040fe20000400000 */
[----:B------:R-:W-:Y:S01]  /*9ad0*/  LOP3.LUT R0, R83, 0xffff0000, RZ, 0xc0, !PT ;  /* 0xffff000053007812 */ /* 0x000fe200078ec0ff */
[----:B------:R-:W-:Y:S01]  /*9ae0*/  FMUL R7, R70, R7 ;  /* 0x0000000746077220 */ /* 0x000fe20000400000 */
[----:B-1----:R-:W-:Y:S01]  /*9af0*/  LOP3.LUT R2, R88, 0xffff0000, RZ, 0xc0, !PT ;  /* 0xffff000058027812 */ /* 0x002fe200078ec0ff */
[C---:B------:R-:W-:Y:S01]  /*9b00*/  FMUL R57, R70.reuse, R61 ;  /* 0x0000003d46397220 */ /* 0x040fe20000400000 */
[----:B------:R-:W-:Y:S01]  /*9b10*/  FMUL R61, R70, R65 ;  /* 0x00000041463d7220 */ /* 0x000fe20000400000 */
[C---:B------:R-:W-:Y:S01]  /*9b20*/  SHF.L.U32 R65, R82.reuse, 0x10, RZ ;  /* 0x0000001052417819 */ /* 0x040fe200000006ff */
[C---:B------:R-:W-:Y:S01]  /*9b30*/  FFMA R3, R73.reuse, R64, R3 ;  /* 0x0000004049037223 */ /* 0x040fe20000000003 */
[----:B------:R-:W-:Y:S01]  /*9b40*/  LOP3.LUT R64, R82, 0xffff0000, RZ, 0xc0, !PT ;  /* 0xffff000052407812 */ /* 0x000fe200078ec0ff */
[C---:B------:R-:W-:Y:S01]  /*9b50*/  FFMA R7, R73.reuse, R66, R7 ;  /* 0x0000004249077223 */ /* 0x040fe20000000007 */
[C---:B------:R-:W-:Y:S01]  /*9b60*/  FMUL R11, R70.reuse, R11 ;  /* 0x0000000b460b7220 */ /* 0x040fe20000400000 */
[----:B------:R-:W-:Y:S01]  /*9b70*/  FFMA R4, R73, R65, R4 ;  /* 0x0000004149047223 */ /* 0x000fe20000000004 */
[----:B------:R-:W-:Y:S01]  /*9b80*/  SHF.L.U32 R65, R83, 0x10, RZ ;  /* 0x0000001053417819 */ /* 0x000fe200000006ff */
[----:B------:R-:W-:Y:S01]  /*9b90*/  FFMA R5, R73, R64, R5 ;  /* 0x0000004049057223 */ /* 0x000fe20000000005 */
[----:B------:R-:W-:Y:S01]  /*9ba0*/  F2FP.BF16.F32.PACK_AB R93, R7, R3 ;  /* 0x00000003075d723e */ /* 0x000fe200000010ff */
[----:B------:R-:W-:Y:S01]  /*9bb0*/  FMUL R15, R70, R15 ;  /* 0x0000000f460f7220 */ /* 0x000fe20000400000 */
[----:B------:R-:W-:Y:S01]  /*9bc0*/  SHF.L.U32 R3, R88, 0x10, RZ ;  /* 0x0000001058037819 */ /* 0x000fe200000006ff */
[----:B------:R-:W-:Y:S01]  /*9bd0*/  FFMA R6, R73, R65, R6 ;  /* 0x0000004149067223 */ /* 0x000fe20000000006 */
[----:B------:R-:W-:Y:S01]  /*9be0*/  F2FP.BF16.F32.PACK_AB R94, R5, R4 ;  /* 0x00000004055e723e */ /* 0x000fe200000010ff */
[----:B------:R-:W-:Y:S01]  /*9bf0*/  FFMA R11, R73, R0, R11 ;  /* 0x00000000490b7223 */ /* 0x000fe2000000000b */
[----:B------:R-:W-:Y:S01]  /*9c00*/  SHF.L.U32 R0, R89, 0x10, RZ ;  /* 0x0000001059007819 */ /* 0x000fe200000006ff */
[C---:B------:R-:W-:Y:S01]  /*9c10*/  FFMA R8, R73.reuse, R3, R8 ;  /* 0x0000000349087223 */ /* 0x040fe20000000008 */
[C---:B------:R-:W-:Y:S01]  /*9c20*/  SHF.L.U32 R3, R90.reuse, 0x10, RZ ;  /* 0x000000105a037819 */ /* 0x040fe200000006ff */
[----:B------:R-:W-:Y:S01]  /*9c30*/  FFMA R9, R73, R2, R9 ;  /* 0x0000000249097223 */ /* 0x000fe20000000009 */
[----:B------:R-:W-:Y:S01]  /*9c40*/  LOP3.LUT R2, R89, 0xffff0000, RZ, 0xc0, !PT ;  /* 0xffff000059027812 */ /* 0x000fe200078ec0ff */
[C---:B------:R-:W-:Y:S01]  /*9c50*/  FFMA R10, R73.reuse, R0, R10 ;  /* 0x00000000490a7223 */ /* 0x040fe2000000000a */
[----:B------:R-:W-:Y:S01]  /*9c60*/  LOP3.LUT R0, R90, 0xffff0000, RZ, 0xc0, !PT ;  /* 0xffff00005a007812 */ /* 0x000fe200078ec0ff */
[----:B------:R-:W-:Y:S01]  /*9c70*/  FMUL R19, R70, R19 ;  /* 0x0000001346137220 */ /* 0x000fe20000400000 */
[C---:B------:R-:W-:Y:S01]  /*9c80*/  SHF.L.U32 R5, R96.reuse, 0x10, RZ ;  /* 0x0000001060057819 */ /* 0x040fe200000006ff */
[----:B------:R-:W-:Y:S01]  /*9c90*/  FFMA R15, R73, R2, R15 ;  /* 0x00000002490f7223 */ /* 0x000fe2000000000f */
[----:B------:R-:W-:Y:S01]  /*9ca0*/  LOP3.LUT R2, R91, 0xffff0000, RZ, 0xc0, !PT ;  /* 0xffff00005b027812 */ /* 0x000fe200078ec0ff */
[----:B------:R-:W-:Y:S01]  /*9cb0*/  FFMA R12, R73, R3, R12 ;  /* 0x00000003490c7223 */ /* 0x000fe2000000000c */
[----:B------:R-:W-:Y:S01]  /*9cc0*/  SHF.L.U32 R3, R91, 0x10, RZ ;  /* 0x000000105b037819 */ /* 0x000fe200000006ff */
[----:B------:R-:W-:Y:S01]  /*9cd0*/  FFMA R13, R73, R0, R13 ;  /* 0x00000000490d7223 */ /* 0x000fe2000000000d */
[----:B------:R-:W-:Y:S01]  /*9ce0*/  LOP3.LUT R0, R96, 0xffff0000, RZ, 0xc0, !PT ;  /* 0xffff000060007812 */ /* 0x000fe200078ec0ff */
[----:B------:R-:W-:Y:S01]  /*9cf0*/  FMUL R23, R70, R23 ;  /* 0x0000001746177220 */ /* 0x000fe20000400000 */
[----:B------:R-:W-:Y:S01]  /*9d00*/  LOP3.LUT R4, R99, 0xffff0000, RZ, 0xc0, !PT ;  /* 0xffff000063047812 */ /* 0x000fe200078ec0ff */
[C---:B------:R-:W-:Y:S01]  /*9d10*/  FFMA R14, R73.reuse, R3, R14 ;  /* 0x00000003490e7223 */ /* 0x040fe2000000000e */
[C---:B------:R-:W-:Y:S01]  /*9d20*/  SHF.L.U32 R3, R98.reuse, 0x10, RZ ;  /* 0x0000001062037819 */ /* 0x040fe200000006ff */
[----:B------:R-:W-:Y:S01]  /*9d30*/  FFMA R19, R73, R2, R19 ;  /* 0x0000000249137223 */ /* 0x000fe20000000013 */
[----:B------:R-:W-:Y:S01]  /*9d40*/  SHF.L.U32 R2, R97, 0x10, RZ ;  /* 0x0000001061027819 */ /* 0x000fe200000006ff */
[----:B------:R-:W-:Y:S01]  /*9d50*/  FFMA R16, R73, R5, R16 ;  /* 0x0000000549107223 */ /* 0x000fe20000000010 */
[----:B------:R-:W-:Y:S01]  /*9d60*/  SHF.L.U32 R5, R99, 0x10, RZ ;  /* 0x0000001063057819 */ /* 0x000fe200000006ff */
[----:B------:R-:W-:Y:S01]  /*9d70*/  FFMA R17, R73, R0, R17 ;  /* 0x0000000049117223 */ /* 0x000fe20000000011 */
[----:B------:R-:W-:Y:S01]  /*9d80*/  LOP3.LUT R0, R97, 0xffff0000, RZ, 0xc0, !PT ;  /* 0xffff000061007812 */ /* 0x000fe200078ec0ff */
[----:B------:R-:W-:Y:S01]  /*9d90*/  FFMA R18, R73, R2, R18 ;  /* 0x0000000249127223 */ /* 0x000fe20000000012 */
[----:B------:R-:W-:Y:S01]  /*9da0*/  LOP3.LUT R2, R98, 0xffff0000, RZ, 0xc0, !PT ;  /* 0xffff000062027812 */ /* 0x000fe200078ec0ff */
[----:B------:R-:W-:Y:S01]  /*9db0*/  FMUL R27, R70, R27 ;  /* 0x0000001b461b7220 */ /* 0x000fe20000400000 */
[----:B------:R-:W-:Y:S01]  /*9dc0*/  F2FP.BF16.F32.PACK_AB R95, R11, R6 ;  /* 0x000000060b5f723e */ /* 0x000fe200000010ff */
[C---:B------:R-:W-:Y:S01]  /*9dd0*/  FFMA R23, R73.reuse, R0, R23 ;  /* 0x0000000049177223 */ /* 0x040fe20000000017 */
[----:B------:R-:W-:Y:S01]  /*9de0*/  SHF.L.U32 R0, R104, 0x10, RZ ;  /* 0x0000001068007819 */ /* 0x000fe200000006ff */
[C---:B------:R-:W-:Y:S01]  /*9df0*/  FFMA R20, R73.reuse, R3, R20 ;  /* 0x0000000349147223 */ /* 0x040fe20000000014 */
[----:B------:R-:W-:Y:S01]  /*9e00*/  SHF.L.U32 R3, R106, 0x10, RZ ;  /* 0x000000106a037819 */ /* 0x000fe200000006ff */
        /* <DEDUP_REMOVED lines=8> */
[----:B------:R-:W-:Y:S01]  /*9e90*/  FFMA R25, R73, R2, R25 ;  /* 0x0000000249197223 */ /* 0x000fe20000000019 */
[----:B------:R-:W-:Y:S01]  /*9ea0*/  LOP3.LUT R2, R106, 0xffff0000, RZ, 0xc0, !PT ;  /* 0xffff00006a027812 */ /* 0x000fe200078ec0ff */
[C---:B------:R-:W-:Y:S01]  /*9eb0*/  FMUL R31, R70.reuse, R31 ;  /* 0x0000001f461f7220 */ /* 0x040fe20000400000 */
[----:B------:R-:W-:Y:S01]  /*9ec0*/  F2FP.BF16.F32.PACK_AB R8, R9, R8 ;  /* 0x000000080908723e */ /* 0x000fe200000010ff */
[----:B------:R-:W-:Y:S01]  /*9ed0*/  FFMA R26, R73, R0, R26 ;  /* 0x00000000491a7223 */ /* 0x000fe2000000001a */
[----:B------:R-:W-:Y:S01]  /*9ee0*/  LOP3.LUT R0, R105, 0xffff0000, RZ, 0xc0, !PT ;  /* 0xffff000069007812 */ /* 0x000fe200078ec0ff */
[C---:B------:R-:W-:Y:S01]  /*9ef0*/  FMUL R35, R70.reuse, R35 ;  /* 0x0000002346237220 */ /* 0x040fe20000400000 */
[----:B------:R-:W-:Y:S01]  /*9f00*/  F2FP.BF16.F32.PACK_AB R9, R15, R10 ;  /* 0x0000000a0f09723e */ /* 0x000fe200000010ff */
[----:B------:R-:W-:Y:S01]  /*9f10*/  FMUL R39, R70, R39 ;  /* 0x0000002746277220 */ /* 0x000fe20000400000 */
[----:B------:R-:W-:Y:S01]  /*9f20*/  F2FP.BF16.F32.PACK_AB R10, R13, R12 ;  /* 0x0000000c0d0a723e */ /* 0x000fe200000010ff */
[C---:B------:R-:W-:Y:S01]  /*9f30*/  FFMA R31, R73.reuse, R0, R31 ;  /* 0x00000000491f7223 */ /* 0x040fe2000000001f */
[C---:B------:R-:W-:Y:S01]  /*9f40*/  SHF.L.U32 R0, R112.reuse, 0x10, RZ ;  /* 0x0000001070007819 */ /* 0x040fe200000006ff */
[----:B------:R-:W-:Y:S01]  /*9f50*/  FFMA R28, R73, R3, R28 ;  /* 0x00000003491c7223 */ /* 0x000fe2000000001c */
[----:B------:R-:W-:Y:S01]  /*9f60*/  SHF.L.U32 R3, R113, 0x10, RZ ;  /* 0x0000001071037819 */ /* 0x000fe200000006ff */
        /* <DEDUP_REMOVED lines=8> */
[----:B------:R-:W-:Y:S01]  /*9ff0*/  FFMA R33, R73, R2, R33 ;  /* 0x0000000249217223 */ /* 0x000fe20000000021 */
[----:B------:R-:W-:Y:S01]  /*a000*/  LOP3.LUT R2, R115, 0xffff0000, RZ, 0xc0, !PT ;  /* 0xffff000073027812 */ /* 0x000fe200078ec0ff */
[C---:B------:R-:W-:Y:S01]  /*a010*/  FFMA R34, R73.reuse, R3, R34 ;  /* 0x0000000349227223 */ /* 0x040fe20000000022 */
[C---:B------:R-:W-:Y:S01]  /*a020*/  SHF.L.U32 R3, R114.reuse, 0x10, RZ ;  /* 0x0000001072037819 */ /* 0x040fe200000006ff */
[----:B------:R-:W-:Y:S01]  /*a030*/  FFMA R39, R73, R0, R39 ;  /* 0x0000000049277223 */ /* 0x000fe20000000027 */
[----:B------:R-:W-:Y:S01]  /*a040*/  LOP3.LUT R0, R114, 0xffff0000, RZ, 0xc0, !PT ;  /* 0xffff000072007812 */ /* 0x000fe200078ec0ff */
[----:B------:R-:W-:Y:S01]  /*a050*/  FMUL R43, R70, R43 ;  /* 0x0000002b462b7220 */ /* 0x000fe20000400000 */
[----:B------:R-:W-:Y:S01]  /*a060*/  F2FP.BF16.F32.PACK_AB R16, R17, R16 ;  /* 0x000000101110723e */ /* 0x000fe200000010ff */
[----:B------:R-:W-:Y:S01]  /*a070*/  FFMA R36, R73, R3, R36 ;  /* 0x0000000349247223 */ /* 0x000fe20000000024 */
[----:B------:R-:W-:Y:S01]  /*a080*/  SHF.L.U32 R3, R121, 0x10, RZ ;  /* 0x0000001079037819 */ /* 0x000fe200000006ff */
[C---:B------:R-:W-:Y:S01]  /*a090*/  FFMA R37, R73.reuse, R0, R37 ;  /* 0x0000000049257223 */ /* 0x040fe20000000025 */
[C---:B------:R-:W-:Y:S01]  /*a0a0*/  SHF.L.U32 R0, R120.reuse, 0x10, RZ ;  /* 0x0000001078007819 */ /* 0x040fe200000006ff */
[----:B------:R-:W-:Y:S01]  /*a0b0*/  FFMA R38, R73, R5, R38 ;  /* 0x0000000549267223 */ /* 0x000fe20000000026 */
[----:B------:R-:W-:Y:S01]  /*a0c0*/  F2FP.BF16.F32.PACK_AB R17, R23, R18 ;  /* 0x000000121711723e */ /* 0x000fe200000010ff */
[----:B------:R1:W-:Y:S01]  /*a0d0*/  STS.128 [R170+UR44+0x8400], R92 ;  /* 0x0084005caa007988 */ /* 0x0003e20008000c2c */
[----:B------:R-:W-:Y:S01]  /*a0e0*/  SHF.L.U32 R5, R123, 0x10, RZ ;  /* 0x000000107b057819 */ /* 0x000fe200000006ff */
[C---:B------:R-:W-:Y:S01]  /*a0f0*/  FFMA R43, R73.reuse, R2, R43 ;  /* 0x00000002492b7223 */ /* 0x040fe2000000002b */
[----:B------:R-:W-:Y:S01]  /*a100*/  LOP3.LUT R2, R120, 0xffff0000, RZ, 0xc0, !PT ;  /* 0xffff000078027812 */ /* 0x000fe200078ec0ff */
[----:B------:R-:W-:Y:S01]  /*a110*/  FFMA R40, R73, R0, R40 ;  /* 0x0000000049287223 */ /* 0x000fe20000000028 */
[----:B------:R-:W-:Y:S01]  /*a120*/  LOP3.LUT R0, R121, 0xffff0000, RZ, 0xc0, !PT ;  /* 0xffff000079007812 */ /* 0x000fe200078ec0ff */
[----:B------:R-:W-:Y:S01]  /*a130*/  FMUL R47, R70, R47 ;  /* 0x0000002f462f7220 */ /* 0x000fe20000400000 */
[----:B------:R-:W-:Y:S01]  /*a140*/  F2FP.BF16.F32.PACK_AB R18, R21, R20 ;  /* 0x000000141512723e */ /* 0x000fe200000010ff */
[C---:B------:R-:W-:Y:S01]  /*a150*/  FFMA R41, R73.reuse, R2, R41 ;  /* 0x0000000249297223 */ /* 0x040fe20000000029 */
[C---:B------:R-:W-:Y:S01]  /*a160*/  LOP3.LUT R2, R122.reuse, 0xffff0000, RZ, 0xc0, !PT ;  /* 0xffff00007a027812 */ /* 0x040fe200078ec0ff */
[----:B------:R-:W-:Y:S01]  /*a170*/  FFMA R42, R73, R3, R42 ;  /* 0x00000003492a7223 */ /* 0x000fe2000000002a */
[----:B------:R-:W-:Y:S01]  /*a180*/  SHF.L.U32 R3, R122, 0x10, RZ ;  /* 0x000000107a037819 */ /* 0x000fe200000006ff */
[----:B------:R1:W-:Y:S01]  /*a190*/  STS.128 [R169+0x8400], R8 ;  /* 0x00840008a9007388 */ /* 0x0003e20000000c00 */
[----:B------:R-:W-:Y:S01]  /*a1a0*/  F2FP.BF16.F32.PACK_AB R19, R27, R22 ;  /* 0x000000161b13723e */ /* 0x000fe200000010ff */
[----:B------:R-:W-:Y:S01]  /*a1b0*/  FFMA R47, R73, R0, R47 ;  /* 0x00000000492f7223 */ /* 0x000fe2000000002f */
[----:B------:R-:W-:Y:S01]  /*a1c0*/  LOP3.LUT R0, R123, 0xffff0000, RZ, 0xc0, !PT ;  /* 0xffff00007b007812 */ /* 0x000fe200078ec0ff */
[----:B------:R-:W-:Y:S01]  /*a1d0*/  FMUL R51, R70, R51 ;  /* 0x0000003346337220 */ /* 0x000fe20000400000 */
[----:B------:R-:W-:Y:S01]  /*a1e0*/  F2FP.BF16.F32.PACK_AB R24, R25, R24 ;  /* 0x000000181918723e */ /* 0x000fe200000010ff */
[C---:B------:R-:W-:Y:S01]  /*a1f0*/  FFMA R44, R73.reuse, R3, R44 ;  /* 0x00000003492c7223 */ /* 0x040fe2000000002c */
[C---:B------:R-:W-:Y:S01]  /*a200*/  SHF.L.U32 R3, R128.reuse, 0x10, RZ ;  /* 0x0000001080037819 */ /* 0x040fe200000006ff */
[----:B------:R-:W-:Y:S01]  /*a210*/  FFMA R45, R73, R2, R45 ;  /* 0x00000002492d7223 */ /* 0x000fe2000000002d */
[----:B------:R-:W-:Y:S01]  /*a220*/  F2FP.BF16.F32.PACK_AB R25, R31, R26 ;  /* 0x0000001a1f19723e */ /* 0x000fe200000010ff */
[----:B------:R-:W-:Y:S01]  /*a230*/  FFMA R46, R73, R5, R46 ;  /* 0x00000005492e7223 */ /* 0x000fe2000000002e */
[----:B------:R-:W-:Y:S01]  /*a240*/  SHF.L.U32 R5, R129, 0x10, RZ ;  /* 0x0000001081057819 */ /* 0x000fe200000006ff */
[----:B------:R1:W-:Y:S01]  /*a250*/  STS.128 [R168+0x8400], R16 ;  /* 0x00840010a8007388 */ /* 0x0003e20000000c00 */
[----:B------:R-:W-:Y:S01]  /*a260*/  F2FP.BF16.F32.PACK_AB R26, R29, R28 ;  /* 0x0000001c1d1a723e */ /* 0x000fe200000010ff */
[C---:B------:R-:W-:Y:S01]  /*a270*/  FFMA R51, R73.reuse, R0, R51 ;  /* 0x0000000049337223 */ /* 0x040fe20000000033 */
[----:B------:R-:W-:Y:S01]  /*a280*/  LOP3.LUT R0, R128, 0xffff0000, RZ, 0xc0, !PT ;  /* 0xffff000080007812 */ /* 0x000fe200078ec0ff */
[----:B------:R-:W-:Y:S01]  /*a290*/  FFMA R48, R73, R3, R48 ;  /* 0x0000000349307223 */ /* 0x000fe20000000030 */
[----:B------:R-:W-:Y:S01]  /*a2a0*/  F2FP.BF16.F32.PACK_AB R27, R35, R30 ;  /* 0x0000001e231b723e */ /* 0x000fe200000010ff */
[----:B------:R-:W-:Y:S01]  /*a2b0*/  FMUL R55, R70, R55 ;  /* 0x0000003746377220 */ /* 0x000fe20000400000 */
[----:B------:R-:W-:Y:S01]  /*a2c0*/  LOP3.LUT R2, R129, 0xffff0000, RZ, 0xc0, !PT ;  /* 0xffff000081027812 */ /* 0x000fe200078ec0ff */
[C---:B------:R-:W-:Y:S01]  /*a2d0*/  FFMA R49, R73.reuse, R0, R49 ;  /* 0x0000000049317223 */ /* 0x040fe20000000031 */
[C---:B------:R-:W-:Y:S01]  /*a2e0*/  SHF.L.U32 R0, R130.reuse, 0x10, RZ ;  /* 0x0000001082007819 */ /* 0x040fe200000006ff */
[----:B------:R-:W-:Y:S01]  /*a2f0*/  FFMA R50, R73, R5, R50 ;  /* 0x0000000549327223 */ /* 0x000fe20000000032 */
[----:B------:R-:W-:Y:S01]  /*a300*/  F2FP.BF16.F32.PACK_AB R32, R33, R32 ;  /* 0x000000202120723e */ /* 0x000fe200000010ff */
[----:B------:R1:W-:Y:S01]  /*a310*/  STS.128 [R160+0x8400], R24 ;  /* 0x00840018a0007388 */ /* 0x0003e20000000c00 */
[----:B------:R-:W-:Y:S01]  /*a320*/  F2FP.BF16.F32.PACK_AB R33, R39, R34 ;  /* 0x000000222721723e */ /* 0x000fe200000010ff */
[C---:B------:R-:W-:Y:S01]  /*a330*/  FFMA R55, R73.reuse, R2, R55 ;  /* 0x0000000249377223 */ /* 0x040fe20000000037 */
[----:B------:R-:W-:Y:S01]  /*a340*/  LOP3.LUT R2, R130, 0xffff0000, RZ, 0xc0, !PT ;  /* 0xffff000082027812 */ /* 0x000fe200078ec0ff */
[----:B------:R-:W-:Y:S01]  /*a350*/  FFMA R52, R73, R0, R52 ;  /* 0x0000000049347223 */ /* 0x000fe20000000034 */
[----:B------:R-:W-:Y:S01]  /*a360*/  SHF.L.U32 R3, R131, 0x10, RZ ;  /* 0x0000001083037819 */ /* 0x000fe200000006ff */
[C---:B------:R-:W-:Y:S01]  /*a370*/  FMUL R59, R70.reuse, R59 ;  /* 0x0000003b463b7220 */ /* 0x040fe20000400000 */
[----:B------:R-:W-:Y:S01]  /*a380*/  F2FP.BF16.F32.PACK_AB R34, R37, R36 ;  /* 0x000000242522723e */ /* 0x000fe200000010ff */
[----:B------:R-:W-:Y:S01]  /*a390*/  FFMA R53, R73, R2, R53 ;  /* 0x0000000249357223 */ /* 0x000fe20000000035 */
[----:B------:R-:W-:Y:S01]  /*a3a0*/  F2FP.BF16.F32.PACK_AB R35, R43, R38 ;  /* 0x000000262b23723e */ /* 0x000fe200000010ff */
[----:B------:R-:W-:Y:S01]  /*a3b0*/  FFMA R54, R73, R3, R54 ;  /* 0x0000000349367223 */ /* 0x000fe20000000036 */
[----:B------:R-:W-:Y:S01]  /*a3c0*/  LOP3.LUT R0, R131, 0xffff0000, RZ, 0xc0, !PT ;  /* 0xffff000083007812 */ /* 0x000fe200078ec0ff */
[----:B------:R-:W-:Y:S01]  /*a3d0*/  FMUL R63, R70, R63 ;  /* 0x0000003f463f7220 */ /* 0x000fe20000400000 */
[----:B------:R-:W-:Y:S01]  /*a3e0*/  F2FP.BF16.F32.PACK_AB R40, R41, R40 ;  /* 0x000000282928723e */ /* 0x000fe200000010ff */
[----:B------:R1:W-:Y:S01]  /*a3f0*/  STS.128 [R159+0x8400], R32 ;  /* 0x008400209f007388 */ /* 0x0003e20000000c00 */
[C---:B------:R-:W-:Y:S01]  /*a400*/  SHF.L.U32 R3, R136.reuse, 0x10, RZ ;  /* 0x0000001088037819 */ /* 0x040fe200000006ff */
[----:B------:R-:W-:Y:S01]  /*a410*/  FFMA R59, R73, R0, R59 ;  /* 0x00000000493b7223 */ /* 0x000fe2000000003b */
[----:B------:R-:W-:Y:S01]  /*a420*/  LOP3.LUT R2, R136, 0xffff0000, RZ, 0xc0, !PT ;  /* 0xffff000088027812 */ /* 0x000fe200078ec0ff */
[----:B------:R-:W-:Y:S01]  /*a430*/  FMUL R67, R70, R67 ;  /* 0x0000004346437220 */ /* 0x000fe20000400000 */
[----:B------:R-:W-:Y:S01]  /*a440*/  F2FP.BF16.F32.PACK_AB R41, R47, R42 ;  /* 0x0000002a2f29723e */ /* 0x000fe200000010ff */
[----:B------:R-:W-:Y:S01]  /*a450*/  FFMA R56, R73, R3, R56 ;  /* 0x0000000349387223 */ /* 0x000fe20000000038 */
[----:B------:R-:W-:Y:S01]  /*a460*/  SHF.L.U32 R5, R137, 0x10, RZ ;  /* 0x0000001089057819 */ /* 0x000fe200000006ff */
[----:B------:R-:W-:Y:S01]  /*a470*/  FFMA R57, R73, R2, R57 ;  /* 0x0000000249397223 */ /* 0x000fe20000000039 */
[----:B------:R-:W-:Y:S02]  /*a480*/  F2FP.BF16.F32.PACK_AB R42, R45, R44 ;  /* 0x0000002c2d2a723e */ /* 0x000fe400000010ff */
[----:B------:R-:W-:Y:S01]  /*a490*/  F2FP.BF16.F32.PACK_AB R43, R51, R46 ;  /* 0x0000002e332b723e */ /* 0x000fe200000010ff */
[----:B------:R-:W-:Y:S01]  /*a4a0*/  FFMA R58, R73, R5, R58 ;  /* 0x00000005493a7223 */ /* 0x000fe2000000003a */
[----:B------:R-:W-:Y:S02]  /*a4b0*/  LOP3.LUT R0, R137, 0xffff0000, RZ, 0xc0, !PT ;  /* 0xffff000089007812 */ /* 0x000fe400078ec0ff */
[C---:B------:R-:W-:Y:S01]  /*a4c0*/  SHF.L.U32 R3, R138.reuse, 0x10, RZ ;  /* 0x000000108a037819 */ /* 0x040fe200000006ff */
[----:B------:R1:W-:Y:S01]  /*a4d0*/  STS.128 [R158+0x8400], R40 ;  /* 0x008400289e007388 */ /* 0x0003e20000000c00 */
        /* <DEDUP_REMOVED lines=8> */
[----:B------:R-:W-:Y:S02]  /*a560*/  F2FP.BF16.F32.PACK_AB R49, R55, R50 ;  /* 0x000000323731723e */ /* 0x000fe400000010ff */
[----:B------:R-:W-:Y:S01]  /*a570*/  F2FP.BF16.F32.PACK_AB R50, R53, R52 ;  /* 0x000000343532723e */ /* 0x000fe200000010ff */
[----:B------:R-:W-:Y:S01]  /*a580*/  FFMA R67, R73, R4, R67 ;  /* 0x0000000449437223 */ /* 0x000fe20000000043 */
[----:B------:R-:W-:Y:S02]  /*a590*/  F2FP.BF16.F32.PACK_AB R51, R59, R54 ;  /* 0x000000363b33723e */ /* 0x000fe400000010ff */
[----:B------:R-:W-:Y:S02]  /*a5a0*/  F2FP.BF16.F32.PACK_AB R56, R57, R56 ;  /* 0x000000383938723e */ /* 0x000fe400000010ff */
        /* <DEDUP_REMOVED lines=12> */
[----:B--2---:R-:W2:Y:S02]  /*a670*/  FENCE.VIEW.ASYNC.S ;  /* 0x00000000000073c6 */ /* 0x004ea40000000000 */
[----:B--2---:R-:W-:Y:S06]  /*a680*/  BAR.SYNC.DEFER_BLOCKING 0x1, 0x80 ;  /* 0x0042000000007b1d */ /* 0x004fec0000010000 */
[----:B------:R-:W-:Y:S05]  /*a690*/  @P0 BRA `(.L_x_134) ;  /* 0x0000000000280947 */ /* 0x000fea0003800000 */
[----:B------:R-:W2:Y:S01]  /*a6a0*/  LDCU.64 UR6, c[0x0][0x348] ;  /* 0x00006900ff0677ac */ /* 0x000ea20008000a00 */
[----:B------:R-:W-:Y:S02]  /*a6b0*/  UIADD3 UR9, UPT, UPT, UR49, 0x80, URZ ;  /* 0x0000008031097890 */ /* 0x000fe4000fffe0ff */
[----:B------:R-:W-:Y:S01]  /*a6c0*/  UIADD3 UR8, UPT, UPT, UR44, 0x8400, URZ ;  /* 0x000084002c087890 */ /* 0x000fe2000fffe0ff */
[----:B------:R-:W-:Y:S01]  /*a6d0*/  UMOV UR10, UR50 ;  /* 0x00000032000a7c82 */ /* 0x000fe20008000000 */
[----:B------:R-:W-:Y:S01]  /*a6e0*/  UMOV UR11, UR36 ;  /* 0x00000024000b7c82 */ /* 0x000fe20008000000 */
[----:B--2---:R-:W-:Y:S04]  /*a6f0*/  UIADD3 UR4, UP0, UPT, UR6, 0x680, URZ ;  /* 0x0000068006047890 */ /* 0x004fe8000ff1e0ff */
[----:B------:R-:W-:Y:S09]  /*a700*/  UIADD3.X UR5, UPT, UPT, URZ, UR7, URZ, UP0, !UPT ;  /* 0x00000007ff057290 */ /* 0x000ff200087fe4ff */
[----:B------:R2:W-:Y:S01]  /*a710*/  UTMASTG.3D [UR8], [UR4] ;  /* 0x00000008040073b5 */ /* 0x0005e20008010000 */
[----:B------:R0:W-:Y:S01]  /*a720*/  UTMACMDFLUSH ;  /* 0x00000000000079b7 */ /* 0x0001e20000000000 */
[----:B--2---:R-:W-:Y:S04]  /*a730*/  DEPBAR.LE SB0, 0x1 ;  /* 0x000080400000791a */ /* 0x004fe80000000000 */
.L_x_134:
[----:B------:R-:W-:Y:S05]  /*a740*/  BSYNC.RECONVERGENT B0 ;  /* 0x0000000000007941 */ /* 0x000fea0003800200 */
.L_x_133:
[----:B------:R-:W-:Y:S01]  /*a750*/  BAR.SYNC.DEFER_BLOCKING 0x1, 0x80 ;  /* 0x0042000000007b1d */ /* 0x000fe20000010000 */
[----:B------:R-:W-:Y:S04]  /*a760*/  UIADD3 UR4, UPT, UPT, UR45, 0x1, URZ ;  /* 0x000000012d047890 */ /* 0x000fe8000fffe0ff */
[----:B------:R-:W-:Y:S04]  /*a770*/  UISETP.NE.AND UP0, UPT, UR4, 0x4, UPT ;  /* 0x000000040400788c */ /* 0x000fe8000bf05270 */
[----:B------:R-:W-:Y:S01]  /*a780*/  USEL UR46, UR4, URZ, UP0 ;  /* 0x000000ff042e7287 */ /* 0x000fe20008000000 */
[----:B------:R2:W-:Y:S01]  /*a790*/  @P6 SYNCS.ARRIVE.TRANS64.RED.A1T0 RZ, [R74+URZ], RZ ;  /* 0x000000ff4aff69a7 */ /* 0x0005e200081004ff */
[----:B------:R-:W-:Y:S01]  /*a7a0*/  BSSY B1, `(.L_x_135) ;  /* 0x000001f000017945 */ /* 0x000fe20003800000 */
[----:B------:R-:W3:Y:S02]  /*a7b0*/  @P6 SYNCS.PHASECHK.TRANS64.TRYWAIT P0, [R3+URZ+0x20], R0 ;  /* 0x00002000030065a7 */ /* 0x000ee400080011ff */
[----:B---3--:R-:W-:Y:S01]  /*a7c0*/  @P6 SEL R85, RZ, 0x1, !P0 ;  /* 0x00000001ff556807 */ /* 0x008fe20004000000 */
[----:B--2---:R-:W-:Y:S06]  /*a7d0*/  @!P6 BRA `(.L_x_136) ;  /* 0x00000000006ce947 */ /* 0x004fec0003800000 */
[----:B------:R-:W-:Y:S01]  /*a7e0*/  ISETP.NE.AND P1, PT, R87, RZ, PT ;  /* 0x000000ff5700720c */ /* 0x000fe20003f25270 */
[----:B------:R-:W-:Y:S01]  /*a7f0*/  BSSY B0, `(.L_x_137) ;  /* 0x000000b000007945 */ /* 0x000fe20003800000 */
[----:B------:R-:W-:Y:S11]  /*a800*/  ISETP.NE.AND P0, PT, R85, RZ, PT ;  /* 0x000000ff5500720c */ /* 0x000ff60003f05270 */
[----:B------:R-:W-:Y:S05]  /*a810*/  @P1 IMAD R79, R79, 0x4000, R170 ;  /* 0x000040004f4f1824 */ /* 0x000fea00078e02aa */
[----:B-1----:R-:W-:Y:S04]  /*a820*/  @P1 IADD3 R9, PT, PT, R79, UR44, RZ ;  /* 0x0000002c4f091c10 */ /* 0x002fe8000fffe0ff */
[----:B------:R-:W-:Y:S01]  /*a830*/  @P1 IADD3 R7, PT, PT, R84, R9, RZ ;  /* 0x0000000954071210 */ /* 0x000fe20007ffe0ff */
[--C-:B------:R-:W-:Y:S02]  /*a840*/  @P1 IMAD.IADD R5, R78, 0x1, R9.reuse ;  /* 0x000000014e051824 */ /* 0x100fe400078e0209 */
[----:B------:R-:W-:Y:S01]  /*a850*/  @P1 IMAD.IADD R2, R86, 0x1, R9 ;  /* 0x0000000156021824 */ /* 0x000fe200078e0209 */
[----:B------:R-:W-:Y:S06]  /*a860*/  @P0 BRA `(.L_x_138) ;  /* 0x00000000000c0947 */ /* 0x000fec0003800000 */
[----:B------:R-:W-:Y:S04]  /*a870*/  SHF.L.U32 R0, R163, 0x1f, RZ ;  /* 0x0000001fa3007819 */ /* 0x000fe800000006ff */
[----:B------:R-:W1:Y:S02]  /*a880*/  SYNCS.PHASECHK.TRANS64.TRYWAIT P0, [R3+URZ+0x20], R0 ;  /* 0x00002000030075a7 */ /* 0x000e6400080011ff */
[----:B-1----:R-:W-:Y:S05]  /*a890*/  @!P0 BRA `(.L_x_139) ;  /* 0x0000002000508947 */ /* 0x002fea0003800000 */
.L_x_138:
[----:B------:R-:W-:Y:S05]  /*a8a0*/  BSYNC B0 ;  /* 0x0000000000007941 */ /* 0x000fea0003800000 */
.L_x_137:
[----:B------:R-:W-:Y:S11]  /*a8b0*/  ISETP.NE.AND P0, PT, R87, RZ, PT ;  /* 0x000000ff5700720c */ /* 0x000ff60003f05270 */
[----:B------:R-:W-:Y:S02]  /*a8c0*/  @!UPT UIADD3 URZ, UPT, UPT, URZ, URZ, URZ ;  /* 0x000000fffffff290 */ /* 0x000fe4000fffe0ff */
[----:B------:R2:W3:Y:S01]  /*a8d0*/  @P0 LDS.128 R80, [R79+UR44+0x400] ;  /* 0x0004002c4f500984 */ /* 0x0004e20008000c00 */
[----:B-1----:R-:W-:Y:S01]  /*a8e0*/  @P0 IMAD.IADD R3, R84, 0x1, R5 ;  /* 0x0000000154030824 */ /* 0x002fe200078e0205 */
[C---:B------:R-:W-:Y:S01]  /*a8f0*/  @P0 IADD3 R4, PT, PT, R86.reuse, R5, RZ ;  /* 0x0000000556040210 */ /* 0x040fe20007ffe0ff */
[C---:B------:R-:W-:Y:S01]  /*a900*/  @P0 IMAD.IADD R0, R86.reuse, 0x1, R7 ;  /* 0x0000000156000824 */ /* 0x040fe200078e0207 */
[----:B------:R2:W4:Y:S02]  /*a910*/  @P0 LDS.128 R88, [R2+0x400] ;  /* 0x0004000002580984 */ /* 0x0005240000000c00 */
[----:B------:R-:W-:Y:S02]  /*a920*/  @P0 IADD3 R86, PT, PT, R86, R3, RZ ;  /* 0x0000000356560210 */ /* 0x000fe40007ffe0ff */
[----:B------:R2:W1:Y:S04]  /*a930*/  @P0 LDS.128 R96, [R7+0x400] ;  /* 0x0004000007600984 */ /* 0x0004680000000c00 */
[----:B------:R2:W1:Y:S04]  /*a940*/  @P0 LDS.128 R104, [R0+0x400] ;  /* 0x0004000000680984 */ /* 0x0004680000000c00 */
[----:B------:R2:W1:Y:S04]  /*a950*/  @P0 LDS.128 R112, [R5+0x400] ;  /* 0x0004000005700984 */ /* 0x0004680000000c00 */
[----:B------:R2:W1:Y:S04]  /*a960*/  @P0 LDS.128 R120, [R4+0x400] ;  /* 0x0004000004780984 */ /* 0x0004680000000c00 */
[----:B------:R2:W1:Y:S04]  /*a970*/  @P0 LDS.128 R128, [R3+0x400] ;  /* 0x0004000003800984 */ /* 0x0004680000000c00 */
[----:B------:R2:W1:Y:S02]  /*a980*/  @P0 LDS.128 R136, [R86+0x400] ;  /* 0x0004000056880984 */ /* 0x0004640000000c00 */
.L_x_136:
[----:B------:R-:W-:Y:S05]  /*a990*/  BSYNC B1 ;  /* 0x0000000000017941 */ /* 0x000fea0003800000 */
.L_x_135:
[----:B--2---:R-:W-:Y:S05]  /*a9a0*/  VIADD R0, R71, 0xc0 ;  /* 0x000000c047007836 */ /* 0x004fea0000000000 */
[----:B------:R-:W-:Y:S04]  /*a9b0*/  SHF.R.U32.HI R0, RZ, 0x15, R0 ;  /* 0x00000015ff007819 */ /* 0x000fe80000011600 */
[----:B------:R-:W-:Y:S11]  /*a9c0*/  LOP3.LUT P0, RZ, R0, 0x3, R151, 0x48, !PT ;  /* 0x0000000300ff7812 */ /* 0x000ff60007804897 */
[----:B------:R-:W-:Y:S02]  /*a9d0*/  @!UPT UIADD3 URZ, UPT, UPT, URZ, URZ, URZ ;  /* 0x000000fffffff290 */ /* 0x000fe4000fffe0ff */
[----:B------:R-:W-:Y:S05]  /*a9e0*/  @!P0 BRA `(.L_x_140) ;  /* 0x0000000000408947 */ /* 0x000fea0003800000 */
[----:B------:R-:W2:Y:S01]  /*a9f0*/  LDCU.64 UR8, c[0x4][0x70] ;  /* 0x01000e00ff0877ac */ /* 0x000ea20008000a00 */
[----:B------:R-:W-:Y:S01]  /*aa00*/  MOV R3, 0x0 ;  /* 0x0000000000037802 */ /* 0x000fe20000000f00 */
[----:B------:R-:W-:Y:S02]  /*aa10*/  HFMA2 R12, -RZ, RZ, 0, 5.9604644775390625e-08 ;  /* 0x00000001ff0c7431 */ /* 0x000fe400000001ff */
[----:B-1----:R-:W-:Y:S02]  /*aa20*/  IMAD.MOV.U32 R8, RZ, RZ, 0x192 ;  /* 0x00000192ff087424 */ /* 0x002fe400078e00ff */
[----:B------:R-:W-:Y:S01]  /*aa30*/  IMAD.MOV.U32 R13, RZ, RZ, RZ ;  /* 0x000000ffff0d7224 */ /* 0x000fe200078e00ff */
[----:B------:R-:W1:Y:S01]  /*aa40*/  LDCU.64 UR6, c[0x4][0x78] ;  /* 0x01000f00ff0677ac */ /* 0x000e620008000a00 */
[----:B------:R-:W3:Y:S01]  /*aa50*/  LDC.64 R2, c[0x4][R3] ;  /* 0x0100000003027b82 */ /* 0x000ee20000000a00 */
[----:B------:R-:W5:Y:S01]  /*aa60*/  LDCU.64 UR4, c[0x4][0x10] ;  /* 0x01000200ff0477ac */ /* 0x000f620008000a00 */
[----:B--2---:R-:W-:Y:S01]  /*aa70*/  MOV R5, UR9 ;  /* 0x0000000900057c02 */ /* 0x004fe20008000f00 */
[----:B------:R-:W-:Y:S01]  /*aa80*/  IMAD.U32 R4, RZ, RZ, UR8 ;  /* 0x00000008ff047e24 */ /* 0x000fe2000f8e00ff */
[----:B-1----:R-:W-:Y:S01]  /*aa90*/  MOV R7, UR7 ;  /* 0x0000000700077c02 */ /* 0x002fe20008000f00 */
[----:B------:R-:W-:Y:S01]  /*aaa0*/  IMAD.U32 R6, RZ, RZ, UR6 ;  /* 0x00000006ff067e24 */ /* 0x000fe2000f8e00ff */
[----:B-----5:R-:W-:Y:S01]  /*aab0*/  MOV R11, UR5 ;  /* 0x00000005000b7c02 */ /* 0x020fe20008000f00 */
[----:B------:R-:W-:Y:S02]  /*aac0*/  IMAD.U32 R10, RZ, RZ, UR4 ;  /* 0x00000004ff0a7e24 */ /* 0x000fe4000f8e00ff */
[----:B------:R-:W-:Y:S07]  /*aad0*/  LEPC R20, `(.L_x_140) ;  /* 0x000000001014794e */ /* 0x000fee0000000000 */
[----:B---34-:R-:W-:Y:S05]  /*aae0*/  CALL.ABS.NOINC R2 ;  /* 0x0000000002007343 */ /* 0x018fea0003c00000 */
.L_x_140:
[----:B------:R-:W-:Y:S01]  /*aaf0*/  ISETP.NE.AND P0, PT, R166, RZ, PT ;  /* 0x000000ffa600720c */ /* 0x000fe20003f05270 */
[----:B------:R-:W-:Y:S05]  /*ab00*/  WARPSYNC.ALL ;  /* 0x0000000000007948 */ /* 0x000fea0003800000 */
[----:B------:R-:W-:Y:S01]  /*ab10*/  R2UR UR4, R71 ;  /* 0x00000000470472ca */ /* 0x000fe200000e0000 */
[----:B------:R-:W-:Y:S01]  /*ab20*/  BSSY.RECONVERGENT B0, `(.L_x_141) ;  /* 0x0000100000007945 */ /* 0x000fe20003800200 */
[C---:B---3--:R-:W-:Y:S02]  /*ab30*/  SHF.L.U32 R72, R80.reuse, 0x10, RZ ;  /* 0x0000001050487819 */ /* 0x048fe400000006ff */
[----:B------:R-:W-:Y:S02]  /*ab40*/  LOP3.LUT R74, R80, 0xffff0000, RZ, 0xc0, !PT ;  /* 0xffff0000504a7812 */ /* 0x000fe400078ec0ff */
[C---:B------:R-:W-:Y:S02]  /*ab50*/  SHF.L.U32 R75, R81.reuse, 0x10, RZ ;  /* 0x00000010514b7819 */ /* 0x040fe400000006ff */
[----:B------:R-:W-:Y:S02]  /*ab60*/  LOP3.LUT R76, R81, 0xffff0000, RZ, 0xc0, !PT ;  /* 0xffff0000514c7812 */ /* 0x000fe400078ec0ff */
[C---:B------:R-:W-:Y:S02]  /*ab70*/  SHF.L.U32 R77, R82.reuse, 0x10, RZ ;  /* 0x00000010524d7819 */ /* 0x040fe400000006ff */
[----:B------:R-:W-:Y:S01]  /*ab80*/  LOP3.LUT R78, R82, 0xffff0000, RZ, 0xc0, !PT ;  /* 0xffff0000524e7812 */ /* 0x000fe200078ec0ff */
[----:B-1----:R-:W1:Y:S01]  /*ab90*/  LDTM.x64 R4, tmem[UR4+0xc0] ;  /* 0x0000c004000479ee */ /* 0x002e620008340000 */
[C---:B------:R-:W-:Y:S01]  /*aba0*/  SHF.L.U32 R79, R83.reuse, 0x10, RZ ;  /* 0x00000010534f7819 */ /* 0x040fe200000006ff */
[----:B------:R-:W-:Y:S01]  /*abb0*/  NOP ;  /* 0x0000000000007918 */ /* 0x000fe20000000000 */
[----:B------:R-:W-:Y:S02]  /*abc0*/  LOP3.LUT R80, R83, 0xffff0000, RZ, 0xc0, !PT ;  /* 0xffff000053507812 */ /* 0x000fe400078ec0ff */
[C---:B----4-:R-:W-:Y:S02]  /*abd0*/  SHF.L.U32 R81, R88.reuse, 0x10, RZ ;  /* 0x0000001058517819 */ /* 0x050fe400000006ff */
[----:B------:R-:W-:Y:S02]  /*abe0*/  LOP3.LUT R83, R88, 0xffff0000, RZ, 0xc0, !PT ;  /* 0xffff000058537812 */ /* 0x000fe400078ec0ff */
[C---:B------:R-:W-:Y:S02]  /*abf0*/  SHF.L.U32 R82, R89.reuse, 0x10, RZ ;  /* 0x0000001059527819 */ /* 0x040fe400000006ff */
[----:B------:R-:W-:Y:S02]  /*ac00*/  LOP3.LUT R84, R89, 0xffff0000, RZ, 0xc0, !PT ;  /* 0xffff000059547812 */ /* 0x000fe400078ec0ff */
[C---:B------:R-:W-:Y:S02]  /*ac10*/  SHF.L.U32 R85, R90.reuse, 0x10, RZ ;  /* 0x000000105a557819 */ /* 0x040fe400000006ff */
[----:B------:R-:W-:Y:S02]  /*ac20*/  LOP3.LUT R86, R90, 0xffff0000, RZ, 0xc0, !PT ;  /* 0xffff00005a567812 */ /* 0x000fe400078ec0ff */
[----:B------:R-:W-:Y:S02]  /*ac30*/  SHF.L.U32 R87, R91, 0x10, RZ ;  /* 0x000000105b577819 */ /* 0x000fe400000006ff */
[----:B------:R-:W-:Y:S02]  /*ac40*/  IADD3 R171, PT, PT, R171, 0xa0, RZ ;  /* 0x000000a0abab7810 */ /* 0x000fe40007ffe0ff */
[----:B------:R-:W-:Y:S02]  /*ac50*/  LOP3.LUT R88, R91, 0xffff0000, RZ, 0xc0, !PT ;  /* 0xffff00005b587812 */ /* 0x000fe400078ec0ff */
[----:B------:R-:W-:Y:S01]  /*ac60*/  SHF.L.U32 R89, R96, 0x10, RZ ;  /* 0x0000001060597819 */ /* 0x000fe200000006ff */
[----:B-1----:R-:W-:Y:S01]  /*ac70*/  FMUL R4, R70, R4 ;  /* 0x0000000446047220 */ /* 0x002fe20000400000 */
[----:B------:R-:W-:Y:S01]  /*ac80*/  LOP3.LUT R90, R96, 0xffff0000, RZ, 0xc0, !PT ;  /* 0xffff0000605a7812 */ /* 0x000fe200078ec0ff */
[C---:B------:R-:W-:Y:S01]  /*ac90*/  FMUL R5, R70.reuse, R5 ;  /* 0x0000000546057220 */ /* 0x040fe20000400000 */
[----:B------:R-:W-:Y:S01]  /*aca0*/  SHF.L.U32 R91, R97, 0x10, RZ ;  /* 0x00000010615b7819 */ /* 0x000fe200000006ff */
[----:B------:R-:W-:Y:S01]  /*acb0*/  FFMA R4, R73, R72, R4 ;  /* 0x0000004849047223 */ /* 0x000fe20000000004 */
[----:B------:R-:W-:Y:S01]  /*acc0*/  LOP3.LUT R171, R171, 0xfefffff8, RZ, 0xc0, !PT ;  /* 0xfefffff8abab7812 */ /* 0x000fe200078ec0ff */
[----:B------:R-:W-:Y:S01]  /*acd0*/  FFMA R5, R73, R74, R5 ;  /* 0x0000004a49057223 */ /* 0x000fe20000000005 */
[----:B------:R-:W-:Y:S01]  /*ace0*/  LOP3.LUT R92, R97, 0xffff0000, RZ, 0xc0, !PT ;  /* 0xffff0000615c7812 */ /* 0x000fe200078ec0ff */
[----:B------:R-:W-:Y:S01]  /*acf0*/  FMUL R6, R70, R6 ;  /* 0x0000000646067220 */ /* 0x000fe20000400000 */
[C---:B------:R-:W-:Y:S01]  /*ad00*/  SHF.L.U32 R93, R98.reuse, 0x10, RZ ;  /* 0x00000010625d7819 */ /* 0x040fe200000006ff */
[----:B------:R1:W-:Y:S01]  /*ad10*/  SYNCS.ARRIVE.TRANS64.RED.A1T0 RZ, [R171+URZ], RZ ;  /* 0x000000ffabff79a7 */ /* 0x0003e200081004ff */
[----:B------:R-:W-:Y:S01]  /*ad20*/  F2FP.BF16.F32.PACK_AB R4, R5, R4 ;  /* 0x000000040504723e */ /* 0x000fe200000010ff */
[----:B------:R-:W-:Y:S01]  /*ad30*/  FFMA R6, R73, R75, R6 ;  /* 0x0000004b49067223 */ /* 0x000fe20000000006 */
[----:B------:R-:W-:Y:S01]  /*ad40*/  LOP3.LUT R94, R98, 0xffff0000, RZ, 0xc0, !PT ;  /* 0xffff0000625e7812 */ /* 0x000fe200078ec0ff */
[C---:B------:R-:W-:Y:S01]  /*ad50*/  FMUL R7, R70.reuse, R7 ;  /* 0x0000000746077220 */ /* 0x040fe20000400000 */
[C---:B------:R-:W-:Y:S01]  /*ad60*/  SHF.L.U32 R95, R99.reuse, 0x10, RZ ;  /* 0x00000010635f7819 */ /* 0x040fe200000006ff */
[----:B------:R-:W-:Y:S01]  /*ad70*/  FMUL R8, R70, R8 ;  /* 0x0000000846087220 */ /* 0x000fe20000400000 */
[----:B------:R-:W-:Y:S01]  /*ad80*/  LOP3.LUT R96, R99, 0xffff0000, RZ, 0xc0, !PT ;  /* 0xffff000063607812 */ /* 0x000fe200078ec0ff */
[C---:B------:R-:W-:Y:S01]  /*ad90*/  FFMA R7, R73.reuse, R76, R7 ;  /* 0x0000004c49077223 */ /* 0x040fe20000000007 */
[C---:B------:R-:W-:Y:S01]  /*ada0*/  SHF.L.U32 R97, R104.reuse, 0x10, RZ ;  /* 0x0000001068617819 */ /* 0x040fe200000006ff */
[----:B------:R-:W-:Y:S01]  /*adb0*/  FFMA R8, R73, R77, R8 ;  /* 0x0000004d49087223 */ /* 0x000fe20000000008 */
[----:B------:R-:W-:Y:S01]  /*adc0*/  LOP3.LUT R98, R104, 0xffff0000, RZ, 0xc0, !PT ;  /* 0xffff000068627812 */ /* 0x000fe200078ec0ff */
[C---:B------:R-:W-:Y:S01]  /*add0*/  FMUL R9, R70.reuse, R9 ;  /* 0x0000000946097220 */ /* 0x040fe20000400000 */
[----:B------:R-:W-:Y:S01]  /*ade0*/  F2FP.BF16.F32.PACK_AB R5, R7, R6 ;  /* 0x000000060705723e */ /* 0x000fe200000010ff */
[----:B------:R-:W-:Y:S01]  /*adf0*/  FMUL R10, R70, R10 ;  /* 0x0000000a460a7220 */ /* 0x000fe20000400000 */
        /* <DEDUP_REMOVED lines=8> */
[----:B------:R-:W-:Y:S01]  /*ae80*/  LOP3.LUT R102, R106, 0xffff0000, RZ, 0xc0, !PT ;  /* 0xffff00006a667812 */ /* 0x000fe200078ec0ff */
[----:B------:R-:W-:Y:S01]  /*ae90*/  FFMA R11, R73, R80, R11 ;  /* 0x00000050490b7223 */ /* 0x000fe2000000000b */
[----:B------:R-:W-:Y:S01]  /*aea0*/  SHF.L.U32 R103, R107, 0x10, RZ ;  /* 0x000000106b677819 */ /* 0x000fe200000006ff */
[----:B------:R-:W-:Y:S01]  /*aeb0*/  FFMA R0, R73, R81, R0 ;  /* 0x0000005149007223 */ /* 0x000fe20000000000 */
[----:B------:R-:W-:Y:S01]  /*aec0*/  LOP3.LUT R104, R107, 0xffff0000, RZ, 0xc0, !PT ;  /* 0xffff00006b687812 */ /* 0x000fe200078ec0ff */
[C---:B------:R-:W-:Y:S01]  /*aed0*/  FMUL R2, R70.reuse, R13 ;  /* 0x0000000d46027220 */ /* 0x040fe20000400000 */
[----:B------:R-:W-:Y:S01]  /*aee0*/  F2FP.BF16.F32.PACK_AB R7, R11, R10 ;  /* 0x0000000a0b07723e */ /* 0x000fe200000010ff */
[----:B------:R-:W-:Y:S01]  /*aef0*/  FMUL R3, R70, R14 ;  /* 0x0000000e46037220 */ /* 0x000fe20000400000 */
[----:B------:R-:W-:Y:S01]  /*af00*/  SHF.L.U32 R105, R112, 0x10, RZ ;  /* 0x0000001070697819 */ /* 0x000fe200000006ff */
[----:B------:R-:W-:Y:S01]  /*af10*/  FMUL R15, R70, R15 ;  /* 0x0000000f460f7220 */ /* 0x000fe20000400000 */
[----:B------:R-:W-:Y:S01]  /*af20*/  LOP3.LUT R106, R112, 0xffff0000, RZ, 0xc0, !PT ;  /* 0xffff0000706a7812 */ /* 0x000fe200078ec0ff */
[C---:B------:R-:W-:Y:S01]  /*af30*/  FMUL R12, R70.reuse, R16 ;  /* 0x00000010460c7220 */ /* 0x040fe20000400000 */
[----:B------:R-:W-:Y:S01]  /*af40*/  SHF.L.U32 R107, R113, 0x10, RZ ;  /* 0x00000010716b7819 */ /* 0x000fe200000006ff */
[----:B------:R-:W-:Y:S01]  /*af50*/  FFMA R2, R73, R83, R2 ;  /* 0x0000005349027223 */ /* 0x000fe20000000002 */
[----:B------:R-:W-:Y:S01]  /*af60*/  LOP3.LUT R108, R113, 0xffff0000, RZ, 0xc0, !PT ;  /* 0xffff0000716c7812 */ /* 0x000fe200078ec0ff */
[----:B------:R-:W-:Y:S01]  /*af70*/  FMUL R13, R70, R17 ;  /* 0x00000011460d7220 */ /* 0x000fe20000400000 */
[----:B------:R-:W-:Y:S01]  /*af80*/  SHF.L.U32 R109, R114, 0x10, RZ ;  /* 0x00000010726d7819 */ /* 0x000fe200000006ff */
[C---:B------:R-:W-:Y:S01]  /*af90*/  FFMA R3, R73.reuse, R82, R3 ;  /* 0x0000005249037223 */ /* 0x040fe20000000003 */
[----:B------:R-:W-:Y:S01]  /*afa0*/  F2FP.BF16.F32.PACK_AB R8, R2, R0 ;  /* 0x000000000208723e */ /* 0x000fe200000010ff */
[----:B------:R-:W-:Y:S01]  /*afb0*/  FMUL R14, R70, R18 ;  /* 0x00000012460e7220 */ /* 0x000fe20000400000 */
[----:B------:R-:W-:Y:S01]  /*afc0*/  LOP3.LUT R110, R114, 0xffff0000, RZ, 0xc0, !PT ;  /* 0xffff0000726e7812 */ /* 0x000fe200078ec0ff */
[----:B------:R-:W-:Y:S01]  /*afd0*/  FFMA R15, R73, R84, R15 ;  /* 0x00000054490f7223 */ /* 0x000fe2000000000f */
[C---:B------:R-:W-:Y:S01]  /*afe0*/  SHF.L.U32 R111, R115.reuse, 0x10, RZ ;  /* 0x00000010736f7819 */ /* 0x040fe200000006ff */
[C---:B------:R-:W-:Y:S01]  /*aff0*/  FMUL R19, R70.reuse, R19 ;  /* 0x0000001346137220 */ /* 0x040fe20000400000 */
[----:B------:R-:W-:Y:S01]  /*b000*/  LOP3.LUT R112, R115, 0xffff0000, RZ, 0xc0, !PT ;  /* 0xffff000073707812 */ /* 0x000fe200078ec0ff */
[----:B------:R-:W-:Y:S01]  /*b010*/  FFMA R12, R73, R85, R12 ;  /* 0x00000055490c7223 */ /* 0x000fe2000000000c */
[----:B------:R-:W-:Y:S01]  /*b020*/  F2FP.BF16.F32.PACK_AB R9, R15, R3 ;  /* 0x000000030f09723e */ /* 0x000fe200000010ff */
[----:B------:R-:W-:Y:S01]  /*b030*/  FMUL R16, R70, R20 ;  /* 0x0000001446107220 */ /* 0x000fe20000400000 */
[C---:B------:R-:W-:Y:S01]  /*b040*/  SHF.L.U32 R113, R120.reuse, 0x10, RZ ;  /* 0x0000001078717819 */ /* 0x040fe200000006ff */
[----:B------:R1:W-:Y:S01]  /*b050*/  STS.128 [R170+UR44+0xc400], R4 ;  /* 0x00c40004aa007988 */ /* 0x0003e20008000c2c */
[C---:B------:R-:W-:Y:S01]  /*b060*/  FFMA R13, R73.reuse, R86, R13 ;  /* 0x00000056490d7223 */ /* 0x040fe2000000000d */
[----:B------:R-:W-:Y:S01]  /*b070*/  LOP3.LUT R114, R120, 0xffff0000, RZ, 0xc0, !PT ;  /* 0xffff000078727812 */ /* 0x000fe200078ec0ff */
[C---:B------:R-:W-:Y:S01]  /*b080*/  FFMA R14, R73.reuse, R87, R14 ;  /* 0x00000057490e7223 */ /* 0x040fe2000000000e */
[----:B------:R-:W-:Y:S01]  /*b090*/  FFMA R19, R73, R88, R19 ;  /* 0x0000005849137223 */ /* 0x000fe20000000013 */
[----:B------:R-:W-:Y:S01]  /*b0a0*/  SHF.L.U32 R115, R121, 0x10, RZ ;  /* 0x0000001079737819 */ /* 0x000fe200000006ff */
[----:B------:R-:W-:Y:S01]  /*b0b0*/  FFMA R16, R73, R89, R16 ;  /* 0x0000005949107223 */ /* 0x000fe20000000010 */
[----:B------:R-:W-:Y:S01]  /*b0c0*/  F2FP.BF16.F32.PACK_AB R10, R13, R12 ;  /* 0x0000000c0d0a723e */ /* 0x000fe200000010ff */
[C---:B------:R-:W-:Y:S01]  /*b0d0*/  FMUL R17, R70.reuse, R21 ;  /* 0x0000001546117220 */ /* 0x040fe20000400000 */
[----:B------:R-:W-:Y:S01]  /*b0e0*/  F2FP.BF16.F32.PACK_AB R11, R19, R14 ;  /* 0x0000000e130b723e */ /* 0x000fe200000010ff */
[C---:B------:R-:W-:Y:S01]  /*b0f0*/  FMUL R18, R70.reuse, R22 ;  /* 0x0000001646127220 */ /* 0x040fe20000400000 */
[C---:B------:R-:W-:Y:S01]  /*b100*/  FMUL R23, R70.reuse, R23 ;  /* 0x0000001746177220 */ /* 0x040fe20000400000 */
[----:B------:R-:W-:Y:S01]  /*b110*/  FFMA R17, R73, R90, R17 ;  /* 0x0000005a49117223 */ /* 0x000fe20000000011 */
[C---:B------:R-:W-:Y:S01]  /*b120*/  FMUL R20, R70.reuse, R24 ;  /* 0x0000001846147220 */ /* 0x040fe20000400000 */
[----:B------:R-:W-:Y:S01]  /*b130*/  LOP3.LUT R116, R121, 0xffff0000, RZ, 0xc0, !PT ;  /* 0xffff000079747812 */ /* 0x000fe200078ec0ff */
[----:B------:R1:W-:Y:S01]  /*b140*/  STS.128 [R169+0xc400], R8 ;  /* 0x00c40008a9007388 */ /* 0x0003e20000000c00 */
[----:B------:R-:W-:Y:S01]  /*b150*/  FFMA R18, R73, R91, R18 ;  /* 0x0000005b49127223 */ /* 0x000fe20000000012 */
[----:B------:R-:W-:Y:S01]  /*b160*/  F2FP.BF16.F32.PACK_AB R16, R17, R16 ;  /* 0x000000101110723e */ /* 0x000fe200000010ff */
[C---:B------:R-:W-:Y:S01]  /*b170*/  FFMA R23, R73.reuse, R92, R23 ;  /* 0x0000005c49177223 */ /* 0x040fe20000000017 */
[----:B------:R-:W-:Y:S01]  /*b180*/  FFMA R20, R73, R93, R20 ;  /* 0x0000005d49147223 */ /* 0x000fe20000000014 */
[----:B------:R-:W-:Y:S01]  /*b190*/  FMUL R21, R70, R25 ;  /* 0x0000001946157220 */ /* 0x000fe20000400000 */
[----:B------:R-:W-:Y:S01]  /*b1a0*/  SHF.L.U32 R117, R122, 0x10, RZ ;  /* 0x000000107a757819 */ /* 0x000fe200000006ff */
[C---:B------:R-:W-:Y:S01]  /*b1b0*/  FMUL R22, R70.reuse, R26 ;  /* 0x0000001a46167220 */ /* 0x040fe20000400000 */
[----:B------:R-:W-:Y:S01]  /*b1c0*/  F2FP.BF16.F32.PACK_AB R17, R23, R18 ;  /* 0x000000121711723e */ /* 0x000fe200000010ff */
[C---:B------:R-:W-:Y:S01]  /*b1d0*/  FFMA R21, R73.reuse, R94, R21 ;  /* 0x0000005e49157223 */ /* 0x040fe20000000015 */
[----:B------:R-:W-:Y:S01]  /*b1e0*/  FMUL R27, R70, R27 ;  /* 0x0000001b461b7220 */ /* 0x000fe20000400000 */
[----:B------:R-:W-:Y:S01]  /*b1f0*/  FFMA R22, R73, R95, R22 ;  /* 0x0000005f49167223 */ /* 0x000fe20000000016 */
[----:B------:R-:W-:Y:S01]  /*b200*/  LOP3.LUT R118, R122, 0xffff0000, RZ, 0xc0, !PT ;  /* 0xffff00007a767812 */ /* 0x000fe200078ec0ff */
[C---:B------:R-:W-:Y:S01]  /*b210*/  FMUL R24, R70.reuse, R28 ;  /* 0x0000001c46187220 */ /* 0x040fe20000400000 */
[----:B------:R-:W-:Y:S01]  /*b220*/  F2FP.BF16.F32.PACK_AB R18, R21, R20 ;  /* 0x000000141512723e */ /* 0x000fe200000010ff */
[C---:B------:R-:W-:Y:S01]  /*b230*/  FFMA R27, R73.reuse, R96, R27 ;  /* 0x00000060491b7223 */ /* 0x040fe2000000001b */
[C---:B------:R-:W-:Y:S01]  /*b240*/  FMUL R25, R70.reuse, R29 ;  /* 0x0000001d46197220 */ /* 0x040fe20000400000 */
[----:B------:R-:W-:Y:S01]  /*b250*/  FFMA R24, R73, R97, R24 ;  /* 0x0000006149187223 */ /* 0x000fe20000000018 */
[----:B------:R-:W-:Y:S01]  /*b260*/  SHF.L.U32 R119, R123, 0x10, RZ ;  /* 0x000000107b777819 */ /* 0x000fe200000006ff */
[C---:B------:R-:W-:Y:S01]  /*b270*/  FMUL R26, R70.reuse, R30 ;  /* 0x0000001e461a7220 */ /* 0x040fe20000400000 */
[----:B------:R-:W-:Y:S01]  /*b280*/  F2FP.BF16.F32.PACK_AB R19, R27, R22 ;  /* 0x000000161b13723e */ /* 0x000fe200000010ff */
[C---:B------:R-:W-:Y:S01]  /*b290*/  FFMA R25, R73.reuse, R98, R25 ;  /* 0x0000006249197223 */ /* 0x040fe20000000019 */
[C---:B------:R-:W-:Y:S01]  /*b2a0*/  FMUL R31, R70.reuse, R31 ;  /* 0x0000001f461f7220 */ /* 0x040fe20000400000 */
[----:B------:R-:W-:Y:S01]  /*b2b0*/  FFMA R26, R73, R99, R26 ;  /* 0x00000063491a7223 */ /* 0x000fe2000000001a */
[----:B------:R-:W-:Y:S01]  /*b2c0*/  LOP3.LUT R120, R123, 0xffff0000, RZ, 0xc0, !PT ;  /* 0xffff00007b787812 */ /* 0x000fe200078ec0ff */
[----:B------:R1:W-:Y:S01]  /*b2d0*/  STS.128 [R168+0xc400], R16 ;  /* 0x00c40010a8007388 */ /* 0x0003e20000000c00 */
[----:B------:R-:W-:Y:S01]  /*b2e0*/  F2FP.BF16.F32.PACK_AB R24, R25, R24 ;  /* 0x000000181918723e */ /* 0x000fe200000010ff */
[C---:B------:R-:W-:Y:S01]  /*b2f0*/  FFMA R31, R73.reuse, R100, R31 ;  /* 0x00000064491f7223 */ /* 0x040fe2000000001f */
[C---:B------:R-:W-:Y:S01]  /*b300*/  FMUL R28, R70.reuse, R32 ;  /* 0x00000020461c7220 */ /* 0x040fe20000400000 */
[C---:B------:R-:W-:Y:S01]  /*b310*/  FMUL R29, R70.reuse, R33 ;  /* 0x00000021461d7220 */ /* 0x040fe20000400000 */
[----:B------:R-:W-:Y:S01]  /*b320*/  FMUL R30, R70, R34 ;  /* 0x00000022461e7220 */ /* 0x000fe20000400000 */
[----:B------:R-:W-:Y:S01]  /*b330*/  SHF.L.U32 R121, R128, 0x10, RZ ;  /* 0x0000001080797819 */ /* 0x000fe200000006ff */
[----:B------:R-:W-:Y:S01]  /*b340*/  FFMA R28, R73, R101, R28 ;  /* 0x00000065491c7223 */ /* 0x000fe2000000001c */
[----:B------:R-:W-:Y:S01]  /*b350*/  F2FP.BF16.F32.PACK_AB R25, R31, R26 ;  /* 0x0000001a1f19723e */ /* 0x000fe200000010ff */
[C---:B------:R-:W-:Y:S01]  /*b360*/  FFMA R29, R73.reuse, R102, R29 ;  /* 0x00000066491d7223 */ /* 0x040fe2000000001d */
[----:B------:R-:W-:Y:S01]  /*b370*/  FFMA R30, R73, R103, R30 ;  /* 0x00000067491e7223 */ /* 0x000fe2000000001e */
[----:B------:R-:W-:Y:S01]  /*b380*/  FMUL R35, R70, R35 ;  /* 0x0000002346237220 */ /* 0x000fe20000400000 */
        /* <DEDUP_REMOVED lines=34> */
[----:B------:R-:W-:Y:S01]  /*b5b0*/  FFMA R41, R73, R114, R41 ;  /* 0x0000007249297223 */ /* 0x000fe20000000029 */
[C---:B------:R-:W-:Y:S01]  /*b5c0*/  FMUL R47, R70.reuse, R47 ;  /* 0x0000002f462f7220 */ /* 0x040fe20000400000 */
[C---:B------:R-:W-:Y:S01]  /*b5d0*/  FMUL R44, R70.reuse, R48 ;  /* 0x00000030462c7220 */ /* 0x040fe20000400000 */
[----:B------:R-:W-:Y:S01]  /*b5e0*/  FMUL R45, R70, R49 ;  /* 0x00000031462d7220 */ /* 0x000fe20000400000 */
[----:B------:R1:W-:Y:S01]  /*b5f0*/  STS.128 [R159+0xc400], R32 ;  /* 0x00c400209f007388 */ /* 0x0003e20000000c00 */
[----:B------:R-:W-:Y:S01]  /*b600*/  LOP3.LUT R128, R131, 0xffff0000, RZ, 0xc0, !PT ;  /* 0xffff000083807812 */ /* 0x000fe200078ec0ff */
[----:B------:R-:W-:Y:S01]  /*b610*/  FFMA R42, R73, R115, R42 ;  /* 0x00000073492a7223 */ /* 0x000fe2000000002a */
[----:B------:R-:W-:Y:S01]  /*b620*/  F2FP.BF16.F32.PACK_AB R40, R41, R40 ;  /* 0x000000282928723e */ /* 0x000fe200000010ff */
[C---:B------:R-:W-:Y:S01]  /*b630*/  FFMA R47, R73.reuse, R116, R47 ;  /* 0x00000074492f7223 */ /* 0x040fe2000000002f */
[C---:B------:R-:W-:Y:S01]  /*b640*/  FFMA R44, R73.reuse, R117, R44 ;  /* 0x00000075492c7223 */ /* 0x040fe2000000002c */
[----:B------:R-:W-:Y:S01]  /*b650*/  SHF.L.U32 R129, R136, 0x10, RZ ;  /* 0x0000001088817819 */ /* 0x000fe200000006ff */
[C---:B------:R-:W-:Y:S01]  /*b660*/  FFMA R45, R73.reuse, R118, R45 ;  /* 0x00000076492d7223 */ /* 0x040fe2000000002d */
[C---:B------:R-:W-:Y:S01]  /*b670*/  FMUL R46, R70.reuse, R50 ;  /* 0x00000032462e7220 */ /* 0x040fe20000400000 */
[C---:B------:R-:W-:Y:S01]  /*b680*/  FMUL R51, R70.reuse, R51 ;  /* 0x0000003346337220 */ /* 0x040fe20000400000 */
[C---:B------:R-:W-:Y:S01]  /*b690*/  FMUL R48, R70.reuse, R52 ;  /* 0x0000003446307220 */ /* 0x040fe20000400000 */
[C---:B------:R-:W-:Y:S01]  /*b6a0*/  FMUL R49, R70.reuse, R53 ;  /* 0x0000003546317220 */ /* 0x040fe20000400000 */
[C---:B------:R-:W-:Y:S01]  /*b6b0*/  FFMA R46, R73.reuse, R119, R46 ;  /* 0x00000077492e7223 */ /* 0x040fe2000000002e */
[C---:B------:R-:W-:Y:S01]  /*b6c0*/  FMUL R50, R70.reuse, R54 ;  /* 0x0000003646327220 */ /* 0x040fe20000400000 */
[C---:B------:R-:W-:Y:S01]  /*b6d0*/  FFMA R51, R73.reuse, R120, R51 ;  /* 0x0000007849337223 */ /* 0x040fe20000000033 */
[C---:B------:R-:W-:Y:S01]  /*b6e0*/  FMUL R55, R70.reuse, R55 ;  /* 0x0000003746377220 */ /* 0x040fe20000400000 */
[C---:B------:R-:W-:Y:S01]  /*b6f0*/  FFMA R48, R73.reuse, R121, R48 ;  /* 0x0000007949307223 */ /* 0x040fe20000000030 */
[C---:B------:R-:W-:Y:S01]  /*b700*/  FMUL R52, R70.reuse, R56 ;  /* 0x0000003846347220 */ /* 0x040fe20000400000 */
[C---:B------:R-:W-:Y:S01]  /*b710*/  FFMA R49, R73.reuse, R122, R49 ;  /* 0x0000007a49317223 */ /* 0x040fe20000000031 */
[C---:B------:R-:W-:Y:S01]  /*b720*/  FMUL R53, R70.reuse, R57 ;  /* 0x0000003946357220 */ /* 0x040fe20000400000 */
[----:B------:R-:W-:Y:S01]  /*b730*/  FFMA R50, R73, R123, R50 ;  /* 0x0000007b49327223 */ /* 0x000fe20000000032 */
[C---:B------:R-:W-:Y:S01]  /*b740*/  FMUL R54, R70.reuse, R58 ;  /* 0x0000003a46367220 */ /* 0x040fe20000400000 */
[----:B------:R-:W-:Y:S01]  /*b750*/  F2FP.BF16.F32.PACK_AB R41, R47, R42 ;  /* 0x0000002a2f29723e */ /* 0x000fe200000010ff */
[----:B------:R-:W-:Y:S01]  /*b760*/  FFMA R55, R73, R124, R55 ;  /* 0x0000007c49377223 */ /* 0x000fe20000000037 */
[C---:B------:R-:W-:Y:S01]  /*b770*/  FMUL R59, R70.reuse, R59 ;  /* 0x0000003b463b7220 */ /* 0x040fe20000400000 */
[----:B------:R-:W-:Y:S01]  /*b780*/  F2FP.BF16.F32.PACK_AB R42, R45, R44 ;  /* 0x0000002c2d2a723e */ /* 0x000fe200000010ff */
[----:B------:R-:W-:Y:S01]  /*b790*/  FFMA R52, R73, R125, R52 ;  /* 0x0000007d49347223 */ /* 0x000fe20000000034 */
[----:B------:R-:W-:Y:S01]  /*b7a0*/  F2FP.BF16.F32.PACK_AB R43, R51, R46 ;  /* 0x0000002e332b723e */ /* 0x000fe200000010ff */
[----:B------:R-:W-:Y:S01]  /*b7b0*/  FMUL R56, R70, R60 ;  /* 0x0000003c46387220 */ /* 0x000fe20000400000 */
[----:B------:R-:W-:Y:S01]  /*b7c0*/  LOP3.LUT R130, R136, 0xffff0000, RZ, 0xc0, !PT ;  /* 0xffff000088827812 */ /* 0x000fe200078ec0ff */
[----:B------:R-:W-:Y:S01]  /*b7d0*/  FFMA R53, R73, R126, R53 ;  /* 0x0000007e49357223 */ /* 0x000fe20000000035 */
[----:B------:R-:W-:Y:S01]  /*b7e0*/  SHF.L.U32 R131, R137, 0x10, RZ ;  /* 0x0000001089837819 */ /* 0x000fe200000006ff */
[----:B------:R1:W-:Y:S01]  /*b7f0*/  STS.128 [R158+0xc400], R40 ;  /* 0x00c400289e007388 */ /* 0x0003e20000000c00 */
[C---:B------:R-:W-:Y:S01]  /*b800*/  FMUL R57, R70.reuse, R61 ;  /* 0x0000003d46397220 */ /* 0x040fe20000400000 */
[----:B------:R-:W-:Y:S01]  /*b810*/  FFMA R54, R73, R127, R54 ;  /* 0x0000007f49367223 */ /* 0x000fe20000000036 */
[----:B------:R-:W-:Y:S01]  /*b820*/  LOP3.LUT R132, R137, 0xffff0000, RZ, 0xc0, !PT ;  /* 0xffff000089847812 */ /* 0x000fe200078ec0ff */
[----:B------:R-:W-:Y:S01]  /*b830*/  FMUL R58, R70, R62 ;  /* 0x0000003e463a7220 */ /* 0x000fe20000400000 */
[C---:B------:R-:W-:Y:S01]  /*b840*/  FFMA R59, R73.reuse, R128, R59 ;  /* 0x00000080493b7223 */ /* 0x040fe2000000003b */
[----:B------:R-:W-:Y:S01]  /*b850*/  SHF.L.U32 R133, R138, 0x10, RZ ;  /* 0x000000108a857819 */ /* 0x000fe200000006ff */
[----:B------:R-:W-:Y:S01]  /*b860*/  FMUL R63, R70, R63 ;  /* 0x0000003f463f7220 */ /* 0x000fe20000400000 */
        /* <DEDUP_REMOVED lines=9> */
[C---:B------:R-:W-:Y:S01]  /*b900*/  FMUL R62, R70.reuse, R66 ;  /* 0x00000042463e7220 */ /* 0x040fe20000400000 */
[----:B------:R-:W-:Y:S01]  /*b910*/  F2FP.BF16.F32.PACK_AB R49, R55, R50 ;  /* 0x000000323731723e */ /* 0x000fe200000010ff */
[----:B------:R-:W-:Y:S01]  /*b920*/  FFMA R63, R73, R132, R63 ;  /* 0x00000084493f7223 */ /* 0x000fe2000000003f */
[----:B------:R-:W-:Y:S01]  /*b930*/  FMUL R67, R70, R67 ;  /* 0x0000004346437220 */ /* 0x000fe20000400000 */
[----:B------:R-:W-:Y:S01]  /*b940*/  F2FP.BF16.F32.PACK_AB R50, R53, R52 ;  /* 0x000000343532723e */ /* 0x000fe200000010ff */
[----:B------:R-:W-:Y:S01]  /*b950*/  FFMA R60, R73, R133, R60 ;  /* 0x00000085493c7223 */ /* 0x000fe2000000003c */
[----:B------:R-:W-:Y:S01]  /*b960*/  F2FP.BF16.F32.PACK_AB R51, R59, R54 ;  /* 0x000000363b33723e */ /* 0x000fe200000010ff */
[C---:B------:R-:W-:Y:S01]  /*b970*/  FFMA R61, R73.reuse, R134, R61 ;  /* 0x00000086493d7223 */ /* 0x040fe2000000003d */
[C---:B------:R-:W-:Y:S01]  /*b980*/  FFMA R62, R73.reuse, R135, R62 ;  /* 0x00000087493e7223 */ /* 0x040fe2000000003e */
[----:B------:R-:W-:Y:S01]  /*b990*/  FFMA R67, R73, R136, R67 ;  /* 0x0000008849437223 */ /* 0x000fe20000000043 */
[----:B------:R-:W-:Y:S01]  /*b9a0*/  F2FP.BF16.F32.PACK_AB R56, R57, R56 ;  /* 0x000000383938723e */ /* 0x000fe200000010ff */
[----:B------:R1:W-:Y:S01]  /*b9b0*/  STS.128 [R157+0xc400], R48 ;  /* 0x00c400309d007388 */ /* 0x0003e20000000c00 */
[----:B------:R-:W-:Y:S02]  /*b9c0*/  F2FP.BF16.F32.PACK_AB R57, R63, R58 ;  /* 0x0000003a3f39723e */ /* 0x000fe400000010ff */
        /* <DEDUP_REMOVED lines=21> */
.L_x_142:
[----:B------:R-:W-:Y:S05]  /*bb20*/  BSYNC.RECONVERGENT B0 ;  /* 0x0000000000007941 */ /* 0x000fea0003800200 */
.L_x_141:
[----:B------:R-:W-:Y:S01]  /*bb30*/  BAR.SYNC.DEFER_BLOCKING 0x1, 0x80 ;  /* 0x0042000000007b1d */ /* 0x000fe20000010000 */
[----:B------:R-:W-:Y:S01]  /*bb40*/  UISETP.NE.AND UP0, UPT, UR47, -0x4, UPT ;  /* 0xfffffffc2f00788c */ /* 0x000fe2000bf05270 */
[----:B------:R-:W-:Y:S08]  /*bb50*/  IADD3 R68, PT, PT, R68, 0x1, RZ ;  /* 0x0000000144447810 */ /* 0x000ff00007ffe0ff */
[----:B------:R-:W-:Y:S05]  /*bb60*/  BRA.U !UP0, `(.L_x_143) ;  /* 0x0000000108287547 */ /* 0x000fea000b800000 */
[----:B------:R-:W-:Y:S01]  /*bb70*/  ISETP.NE.AND P0, PT, R167, RZ, PT ;  /* 0x000000ffa700720c */ /* 0x000fe20003f05270 */
[----:B------:R-:W-:Y:S01]  /*bb80*/  IMAD.U32 R3, RZ, RZ, UR46 ;  /* 0x0000002eff037e24 */ /* 0x000fe2000f8e00ff */
[----:B------:R-:W-:Y:S01]  /*bb90*/  UIADD3 UR4, UPT, UPT, UR46, 0x1, URZ ;  /* 0x000000012e047890 */ /* 0x000fe2000fffe0ff */
[----:B------:R-:W-:Y:S03]  /*bba0*/  IMAD.U32 R0, RZ, RZ, UR52 ;  /* 0x00000034ff007e24 */ /* 0x000fe6000f8e00ff */
[----:B------:R-:W-:Y:S04]  /*bbb0*/  UISETP.NE.AND UP0, UPT, UR4, 0x4, UPT ;  /* 0x000000040400788c */ /* 0x000fe8000bf05270 */
[----:B------:R-:W-:Y:S03]  /*bbc0*/  USEL UR46, UR4, URZ, UP0 ;  /* 0x000000ff042e7287 */ /* 0x000fe60008000000 */
[----:B------:R-:W-:Y:S05]  /*bbd0*/  @P0 LEA R3, R3, UR44, 0x3 ;  /* 0x0000002c03030c11 */ /* 0x000fea000f8e18ff */
[----:B------:R-:W-:Y:S05]  /*bbe0*/  @P0 VIADD R3, R3, 0x40 ;  /* 0x0000004003030836 */ /* 0x000fea0000000000 */
[----:B------:R-:W-:Y:S04]  /*bbf0*/  @P0 PRMT R0, R0, 0x654, R3 ;  /* 0x0000065400000816 */ /* 0x000fe80000000003 */
[----:B------:R2:W-:Y:S03]  /*bc00*/  @P0 SYNCS.ARRIVE.TRANS64.RED.A1T0 RZ, [R0+URZ], RZ ;  /* 0x000000ff00ff09a7 */ /* 0x0005e600081004ff */
.L_x_143:
[----:B------:R-:W-:Y:S01]  /*bc10*/  R2UR UR4, R152 ;  /* 0x00000000980472ca */ /* 0x000fe200000e0000 */
[----:B------:R-:W-:Y:S01]  /*bc20*/  UISETP.NE.AND UP0, UPT, UR62, URZ, UPT ;  /* 0x000000ff3e00728c */ /* 0x000fe2000bf05270 */
[----:B------:R-:W-:Y:S01]  /*bc30*/  ISETP.NE.AND P0, PT, R155, 0x2, PT ;  /* 0x000000029b00780c */ /* 0x000fe20003f05270 */
[----:B------:R-:W-:Y:S01]  /*bc40*/  UIADD3 UR16, UPT, UPT, UR38, UR63, URZ ;  /* 0x0000003f26107290 */ /* 0x000fe2000fffe0ff */
[----:B------:R-:W-:Y:S01]  /*bc50*/  ISETP.NE.AND P1, PT, R68, 0x2, PT ;  /* 0x000000024400780c */ /* 0x000fe20003f25270 */
[----:B------:R-:W-:Y:S01]  /*bc60*/  UIADD3 UR47, UPT, UPT, UR47, 0x4, URZ ;  /* 0x000000042f2f7890 */ /* 0x000fe2000fffe0ff */
[----:B--2---:R-:W-:Y:S01]  /*bc70*/  SEL R0, RZ, 0x1, P0 ;  /* 0x00000001ff007807 */ /* 0x004fe20000000000 */
[----:B------:R-:W-:Y:S01]  /*bc80*/  UMOV UR36, UR61 ;  /* 0x0000003d00247c82 */ /* 0x000fe20008000000 */
[----:B------:R-:W-:Y:S02]  /*bc90*/  SEL R3, RZ, 0x1, P1 ;  /* 0x00000001ff037807 */ /* 0x000fe40000800000 */
[----:B------:R-:W-:Y:S02]  /*bca0*/  LOP3.LUT R161, R161, R0, RZ, 0x3c, !PT ;  /* 0x00000000a1a17212 */ /* 0x000fe400078e3cff */
[----:B------:R-:W-:Y:S01]  /*bcb0*/  LOP3.LUT R162, R162, R3, RZ, 0x3c, !PT ;  /* 0x00000003a2a27212 */ /* 0x000fe200078e3cff */
[----:B------:R-:W-:Y:S01]  /*bcc0*/  UIADD3 UR20, UPT, UPT, UR37, UR4, URZ ;  /* 0x0000000425147290 */ /* 0x000fe2000fffe0ff */
[----:B------:R-:W-:Y:S02]  /*bcd0*/  SEL R155, R155, RZ, P0 ;  /* 0x000000ff9b9b7207 */ /* 0x000fe40000000000 */
[----:B------:R-:W-:Y:S01]  /*bce0*/  SEL R68, R68, RZ, P1 ;  /* 0x000000ff44447207 */ /* 0x000fe20000800000 */
[----:B------:R-:W-:Y:S08]  /*bcf0*/  BRA.U UP0, `(.L_x_144) ;  /* 0xffffff9d00d07547 */ /* 0x000ff0000b83ffff */
[----:B------:R-:W2:Y:S01]  /*bd00*/  LDCU.64 UR4, c[0x0][0x888] ;  /* 0x00011100ff0477ac */ /* 0x000ea20008000a00 */
[----:B------:R-:W3:Y:S01]  /*bd10*/  LDCU.64 UR6, c[0x0][0x890] ;  /* 0x00011200ff0677ac */ /* 0x000ee20008000a00 */
[----:B--2---:R-:W-:Y:S02]  /*bd20*/  ISETP.NE.U32.AND P2, PT, RZ, UR4, PT ;  /* 0x00000004ff007c0c */ /* 0x004fe4000bf45070 */
[----:B---3--:R-:W-:Y:S02]  /*bd30*/  ISETP.NE.U32.AND P1, PT, RZ, UR6, PT ;  /* 0x00000006ff007c0c */ /* 0x008fe4000bf25070 */
[----:B------:R-:W-:Y:S02]  /*bd40*/  ISETP.NE.AND.EX P2, PT, RZ, UR5, PT, P2 ;  /* 0x00000005ff007c0c */ /* 0x000fe4000bf45320 */
[----:B------:R-:W-:-:S13]  /*bd50*/  ISETP.NE.AND.EX P0, PT, RZ, UR7, PT, P1 ;  /* 0x00000007ff007c0c */ /* 0x000fda000bf05310 */
[----:B------:R-:W-:Y:S05]  /*bd60*/  @P2 BRA P0, `(.L_x_145) ;  /* 0x00000000003c2947 */ /* 0x000fea0000000000 */
[----:B------:R-:W-:-:S13]  /*bd70*/  ISETP.NE.AND.EX P1, PT, RZ, UR7, PT, P1 ;  /* 0x00000007ff007c0c */ /* 0x000fda000bf25310 */
[----:B------:R-:W-:Y:S05]  /*bd80*/  @P1 BRA `(.L_x_146) ;  /* 0x00000000000c1947 */ /* 0x000fea0003800000 */
[----:B------:R-:W-:-:S13]  /*bd90*/  FSETP.NEU.AND P0, PT, R73, RZ, PT ;  /* 0x000000ff4900720b */ /* 0x000fda0003f0d000 */
[----:B------:R-:W-:Y:S05]  /*bda0*/  @!P0 EXIT ;  /* 0x000000000000894d */ /* 0x000fea0003800000 */
[----:B------:R-:W-:Y:S05]  /*bdb0*/  BRA `(.L_x_145) ;  /* 0x0000000000287947 */ /* 0x000fea0003800000 */
.L_x_146:
[----:B------:R-:W-:Y:S01]  /*bdc0*/  ISETP.NE.AND P0, PT, R154, RZ, PT ;  /* 0x000000ff9a00720c */ /* 0x000fe20003f05270 */
[----:B------:R-:W-:-:S12]  /*bdd0*/  BSSY.RECONVERGENT B0, `(.L_x_145) ;  /* 0x0000008000007945 */ /* 0x000fd80003800200 */
[----:B------:R-:W-:Y:S05]  /*bde0*/  @P0 BRA `(.L_x_147) ;  /* 0x0000000000100947 */ /* 0x000fea0003800000 */
[----:B------:R-:W-:-:S04]  /*bdf0*/  ISETP.NE.U32.AND P0, PT, RZ, UR4, PT ;  /* 0x00000004ff007c0c */ /* 0x000fc8000bf05070 */
[----:B------:R-:W-:-:S13]  /*be00*/  ISETP.NE.AND.EX P0, PT, RZ, UR5, PT, P0 ;  /* 0x00000005ff007c0c */ /* 0x000fda000bf05300 */
[----:B------:R-:W-:Y:S05]  /*be10*/  @!P0 EXIT ;  /* 0x000000000000894d */ /* 0x000fea0003800000 */
[----:B------:R-:W-:Y:S05]  /*be20*/  BRA `(.L_x_148) ;  /* 0x0000000000087947 */ /* 0x000fea0003800000 */
.L_x_147:
[----:B------:R-:W-:-:S13]  /*be30*/  FSETP.NEU.AND P0, PT, R73, RZ, PT ;  /* 0x000000ff4900720b */ /* 0x000fda0003f0d000 */
[----:B------:R-:W-:Y:S05]  /*be40*/  @!P0 EXIT ;  /* 0x000000000000894d */ /* 0x000fea0003800000 */
.L_x_148:
[----:B------:R-:W-:Y:S05]  /*be50*/  BSYNC.RECONVERGENT B0 ;  /* 0x0000000000007941 */ /* 0x000fea0003800200 */
.L_x_145:
[----:B------:R-:W-:Y:S01]  /*be60*/  ULEA UR6, UR46, UR44, 0x3 ;  /* 0x0000002c2e067291 */ /* 0x000fe2000f8e18ff */
[----:B------:R-:W-:-:S04]  /*be70*/  DEPBAR.LE SB0, 0x0 ;  /* 0x000080000000791a */ /* 0x000fc80000000000 */
[----:B------:R-:W-:-:S04]  /*be80*/  UIADD3 UR6, UPT, UPT, UR6, 0x40, URZ ;  /* 0x0000004006067890 */ /* 0x000fc8000fffe0ff */
[----:B------:R-:W-:-:S09]  /*be90*/  UPRMT UR6, UR52, 0x654, UR6 ;  /* 0x0000065434067896 */ /* 0x000fd20008000006 */
[----:B------:R-:W-:Y:S01]  /*bea0*/  SYNCS.ARRIVE.TRANS64.RED.A1T0 RZ, [UR6], RZ ;  /* 0x000000ffffff79a7 */ /* 0x000fe20008100406 */
[----:B------:R-:W-:Y:S05]  /*beb0*/  EXIT ;  /* 0x000000000000794d */ /* 0x000fea0003800000 */
.L_x_24:
[----:B--2---:R2:W3:Y:S02]  /*bec0*/  SYNCS.PHASECHK.TRANS64.TRYWAIT P0, [R3+URZ+0xc0], R2 ;  /* 0x0000c002030075a7 */ /* 0x0044e400080011ff */
[----:B---3--:R-:W-:Y:S05]  /*bed0*/  @!P0 NANOSLEEP.SYNCS 0x989680 ;  /* 0x009896800000895d */ /* 0x008fea0003900000 */
[----:B------:R-:W3:Y:S02]  /*bee0*/  @!P0 SYNCS.PHASECHK.TRANS64 P0, [R3+URZ+0xc0], R2 ;  /* 0x0000c002030085a7 */ /* 0x000ee400080010ff */
[----:B---3--:R-:W-:Y:S05]  /*bef0*/  @!P0 BRA `(.L_x_24) ;  /* 0xfffffffc00f08947 */ /* 0x008fea000383ffff */
[----:B------:R-:W-:Y:S05]  /*bf00*/  BRA `(.L_x_149) ;  /* 0xffffff5c00507947 */ /* 0x000fea000383ffff */
.L_x_27:
[----:B-1----:R-:W-:-:S07]  /*bf10*/  MOV R0, UR5 ;  /* 0x0000000500007c02 */ /* 0x002fce0008000f00 */
.L_x_150:
[----:B-1----:R1:W2:Y:S02]  /*bf20*/  SYNCS.PHASECHK.TRANS64.TRYWAIT P0, [R0+URZ+0x10], R3 ;  /* 0x00001003000075a7 */ /* 0x0022a400080011ff */
[----:B--2---:R-:W-:Y:S05]  /*bf30*/  @!P0 NANOSLEEP.SYNCS 0x989680 ;  /* 0x009896800000895d */ /* 0x004fea0003900000 */
[----:B------:R-:W2:Y:S02]  /*bf40*/  @!P0 SYNCS.PHASECHK.TRANS64 P0, [R0+URZ+0x10], R3 ;  /* 0x00001003000085a7 */ /* 0x000ea400080010ff */
[----:B--2---:R-:W-:Y:S05]  /*bf50*/  @!P0 BRA `(.L_x_150) ;  /* 0xfffffffc00f08947 */ /* 0x004fea000383ffff */
[----:B------:R-:W-:Y:S05]  /*bf60*/  BRA `(.L_x_26) ;  /* 0xffffff5c00a87947 */ /* 0x000fea000383ffff */
.L_x_36:
[----:B-1----:R-:W-:-:S07]  /*bf70*/  MOV R0, UR6 ;  /* 0x0000000600007c02 */ /* 0x002fce0008000f00 */
.L_x_151:
[----:B-1----:R1:W2:Y:S02]  /*bf80*/  SYNCS.PHASECHK.TRANS64.TRYWAIT P0, [R0+URZ+0x10], R3 ;  /* 0x00001003000075a7 */ /* 0x0022a400080011ff */
[----:B--2---:R-:W-:Y:S05]  /*bf90*/  @!P0 NANOSLEEP.SYNCS 0x989680 ;  /* 0x009896800000895d */ /* 0x004fea0003900000 */
[----:B------:R-:W2:Y:S02]  /*bfa0*/  @!P0 SYNCS.PHASECHK.TRANS64 P0, [R0+URZ+0x10], R3 ;  /* 0x00001003000085a7 */ /* 0x000ea400080010ff */
[----:B--2---:R-:W-:Y:S05]  /*bfb0*/  @!P0 BRA `(.L_x_151) ;  /* 0xfffffffc00f08947 */ /* 0x004fea000383ffff */
[----:B------:R-:W-:Y:S05]  /*bfc0*/  BRA `(.L_x_35) ;  /* 0xffffff6000bc7947 */ /* 0x000fea000383ffff */
.L_x_43:
[----:B-1----:R1:W4:Y:S02]  /*bfd0*/  SYNCS.PHASECHK.TRANS64.TRYWAIT P0, [R3+URZ+0x70], R0 ;  /* 0x00007000030075a7 */ /* 0x00232400080011ff */
[----:B----4-:R-:W-:Y:S05]  /*bfe0*/  @!P0 NANOSLEEP.SYNCS 0x989680 ;  /* 0x009896800000895d */ /* 0x010fea0003900000 */
[----:B------:R-:W4:Y:S02]  /*bff0*/  @!P0 SYNCS.PHASECHK.TRANS64 P0, [R3+URZ+0x70], R0 ;  /* 0x00007000030085a7 */ /* 0x000f2400080010ff */
[----:B----4-:R-:W-:Y:S05]  /*c000*/  @!P0 BRA `(.L_x_43) ;  /* 0xfffffffc00f08947 */ /* 0x010fea000383ffff */
[----:B------:R-:W-:Y:S05]  /*c010*/  BRA `(.L_x_152) ;  /* 0xffffff6400b07947 */ /* 0x000fea000383ffff */
.L_x_47:
[----:B-1----:R-:W-:-:S07]  /*c020*/  MOV R0, UR4 ;  /* 0x0000000400007c02 */ /* 0x002fce0008000f00 */
.L_x_153:
[----:B-1----:R1:W2:Y:S02]  /*c030*/  SYNCS.PHASECHK.TRANS64.TRYWAIT P0, [R0+URZ], R3 ;  /* 0x00000003000075a7 */ /* 0x0022a400080011ff */
[----:B--2---:R-:W-:Y:S05]  /*c040*/  @!P0 NANOSLEEP.SYNCS 0x989680 ;  /* 0x009896800000895d */ /* 0x004fea0003900000 */
[----:B------:R-:W2:Y:S02]  /*c050*/  @!P0 SYNCS.PHASECHK.TRANS64 P0, [R0+URZ], R3 ;  /* 0x00000003000085a7 */ /* 0x000ea400080010ff */
[----:B--2---:R-:W-:Y:S05]  /*c060*/  @!P0 BRA `(.L_x_153) ;  /* 0xfffffffc00f08947 */ /* 0x004fea000383ffff */
[----:B------:R-:W-:Y:S05]  /*c070*/  BRA `(.L_x_154) ;  /* 0xffffff6c00587947 */ /* 0x000fea000383ffff */
.L_x_50:
[----:B-1----:R1:W2:Y:S02]  /*c080*/  SYNCS.PHASECHK.TRANS64.TRYWAIT P0, [R2+URZ+0xb0], R5 ;  /* 0x0000b005020075a7 */ /* 0x0022a400080011ff */
[----:B--2---:R-:W-:Y:S05]  /*c090*/  @!P0 NANOSLEEP.SYNCS 0x989680 ;  /* 0x009896800000895d */ /* 0x004fea0003900000 */
[----:B------:R-:W2:Y:S02]  /*c0a0*/  @!P0 SYNCS.PHASECHK.TRANS64 P0, [R2+URZ+0xb0], R5 ;  /* 0x0000b005020085a7 */ /* 0x000ea400080010ff */
[----:B--2---:R-:W-:Y:S05]  /*c0b0*/  @!P0 BRA `(.L_x_50) ;  /* 0xfffffffc00f08947 */ /* 0x004fea000383ffff */
[----:B------:R-:W-:Y:S05]  /*c0c0*/  BRA `(.L_x_155) ;  /* 0xffffff6c00b47947 */ /* 0x000fea000383ffff */
.L_x_51:
[----:B------:R-:W-:-:S07]  /*c0d0*/  MOV R2, UR4 ;  /* 0x0000000400027c02 */ /* 0x000fce0008000f00 */
.L_x_156:
[----:B-1----:R1:W2:Y:S02]  /*c0e0*/  SYNCS.PHASECHK.TRANS64.TRYWAIT P0, [R2+URZ+0x80], R5 ;  /* 0x00008005020075a7 */ /* 0x0022a400080011ff */
[----:B--2---:R-:W-:Y:S05]  /*c0f0*/  @!P0 NANOSLEEP.SYNCS 0x989680 ;  /* 0x009896800000895d */ /* 0x004fea0003900000 */
[----:B------:R-:W2:Y:S02]  /*c100*/  @!P0 SYNCS.PHASECHK.TRANS64 P0, [R2+URZ+0x80], R5 ;  /* 0x00008005020085a7 */ /* 0x000ea400080010ff */
[----:B--2---:R-:W-:Y:S05]  /*c110*/  @!P0 BRA `(.L_x_156) ;  /* 0xfffffffc00f08947 */ /* 0x004fea000383ffff */
[----:B------:R-:W-:Y:S05]  /*c120*/  BRA `(.L_x_157) ;  /* 0xffffff6c00c47947 */ /* 0x000fea000383ffff */
.L_x_52:
[----:B-1----:R1:W2:Y:S02]  /*c130*/  SYNCS.PHASECHK.TRANS64.TRYWAIT P1, [R2+URZ+0x70], R5 ;  /* 0x00007005020075a7 */ /* 0x0022a400080211ff */
[----:B--2---:R-:W-:Y:S05]  /*c140*/  @!P1 NANOSLEEP.SYNCS 0x989680 ;  /* 0x009896800000995d */ /* 0x004fea0003900000 */
[----:B------:R-:W2:Y:S02]  /*c150*/  @!P1 SYNCS.PHASECHK.TRANS64 P1, [R2+URZ+0x70], R5 ;  /* 0x00007005020095a7 */ /* 0x000ea400080210ff */
[----:B--2---:R-:W-:Y:S05]  /*c160*/  @!P1 BRA `(.L_x_52) ;  /* 0xfffffffc00f09947 */ /* 0x004fea000383ffff */
[----:B------:R-:W-:Y:S05]  /*c170*/  BRA `(.L_x_158) ;  /* 0xffffff6c00f47947 */ /* 0x000fea000383ffff */
.L_x_55:
[----:B------:R-:W-:-:S07]  /*c180*/  MOV R0, UR4 ;  /* 0x0000000400007c02 */ /* 0x000fce0008000f00 */
.L_x_159:
[----:B-1----:R1:W2:Y:S02]  /*c190*/  SYNCS.PHASECHK.TRANS64.TRYWAIT P0, [R0+URZ+0x80], R3 ;  /* 0x00008003000075a7 */ /* 0x0022a400080011ff */
[----:B--2---:R-:W-:Y:S05]  /*c1a0*/  @!P0 NANOSLEEP.SYNCS 0x989680 ;  /* 0x009896800000895d */ /* 0x004fea0003900000 */
[----:B------:R-:W2:Y:S02]  /*c1b0*/  @!P0 SYNCS.PHASECHK.TRANS64 P0, [R0+URZ+0x80], R3 ;  /* 0x00008003000085a7 */ /* 0x000ea400080010ff */
[----:B--2---:R-:W-:Y:S05]  /*c1c0*/  @!P0 BRA `(.L_x_159) ;  /* 0xfffffffc00f08947 */ /* 0x004fea000383ffff */
[----:B------:R-:W-:Y:S05]  /*c1d0*/  BRA `(.L_x_54) ;  /* 0xffffff7000487947 */ /* 0x000fea000383ffff */
.L_x_64:
[----:B-1----:R-:W-:-:S04]  /*c1e0*/  MOV R0, UR5 ;  /* 0x0000000500007c02 */ /* 0x002fc80008000f00 */
[----:B------:R1:W2:Y:S03]  /*c1f0*/  SYNCS.PHASECHK.TRANS64.TRYWAIT P0, [R0+URZ+0x8], R7 ;  /* 0x00000807000075a7 */ /* 0x0002a600080011ff */
[----:B--2---:R-:W-:Y:S05]  /*c200*/  @!P0 NANOSLEEP.SYNCS 0x989680 ;  /* 0x009896800000895d */ /* 0x004fea0003900000 */
[----:B------:R-:W2:Y:S02]  /*c210*/  @!P0 SYNCS.PHASECHK.TRANS64 P0, [R0+URZ+0x8], R7 ;  /* 0x00000807000085a7 */ /* 0x000ea400080010ff */
[----:B--2---:R-:W-:Y:S05]  /*c220*/  @!P0 BRA `(.L_x_64) ;  /* 0xfffffffc00ec8947 */ /* 0x004fea000383ffff */
[----:B------:R-:W-:Y:S05]  /*c230*/  BRA `(.L_x_63) ;  /* 0xffffff7000fc7947 */ /* 0x000fea000383ffff */
.L_x_66:
[----:B------:R-:W-:Y:S01]  /*c240*/  BSSY B0, `(.L_x_160) ;  /* 0x0000006000007945 */ /* 0x000fe20003800000 */
[----:B------:R-:W-:-:S07]  /*c250*/  MOV R15, 0xffffffff ;  /* 0xffffffff000f7802 */ /* 0x000fce0000000f00 */
[----:B-1---5:R-:W-:Y:S05]  /*c260*/  WARPSYNC.COLLECTIVE R15, `(.L_x_161) ;  /* 0x000000000f0c7348 */ /* 0x022fea0003c00000 */
[----:B------:R-:W-:Y:S02]  /*c270*/  ELECT P6, UR79, PT ;  /* 0x00000000004f782f */ /* 0x000fe400038c0000 */
[----:B------:R-:W-:Y:S01]  /*c280*/  MOV R14, UR79 ;  /* 0x0000004f000e7c02 */ /* 0x000fe20008000f00 */
[----:B-1---5:R-:W-:Y:S10]  /*c290*/  ENDCOLLECTIVE ;  /* 0x000000000000791b */ /* 0x022ff40003800000 */
.L_x_161:
[----:B------:R-:W-:Y:S05]  /*c2a0*/  BSYNC B0 ;  /* 0x0000000000007941 */ /* 0x000fea0003800000 */
.L_x_160:
[----:B------:R-:W-:Y:S05]  /*c2b0*/  BRA `(.L_x_162) ;  /* 0xffffff74002c7947 */ /* 0x000fea000383ffff */
.L_x_68:
[----:B-1----:R-:W-:-:S04]  /*c2c0*/  MOV R0, UR5 ;  /* 0x0000000500007c02 */ /* 0x002fc80008000f00 */
[----:B------:R1:W2:Y:S03]  /*c2d0*/  SYNCS.PHASECHK.TRANS64.TRYWAIT P0, [R0+URZ+0x8], R5 ;  /* 0x00000805000075a7 */ /* 0x0002a600080011ff */
[----:B--2---:R-:W-:Y:S05]  /*c2e0*/  @!P0 NANOSLEEP.SYNCS 0x989680 ;  /* 0x009896800000895d */ /* 0x004fea0003900000 */
[----:B------:R-:W2:Y:S02]  /*c2f0*/  @!P0 SYNCS.PHASECHK.TRANS64 P0, [R0+URZ+0x8], R5 ;  /* 0x00000805000085a7 */ /* 0x000ea400080010ff */
[----:B--2---:R-:W-:Y:S05]  /*c300*/  @!P0 BRA `(.L_x_68) ;  /* 0xfffffffc00ec8947 */ /* 0x004fea000383ffff */
[----:B------:R-:W-:Y:S05]  /*c310*/  BRA `(.L_x_67) ;  /* 0xffffff7400307947 */ /* 0x000fea000383ffff */
.L_x_69:
[----:B-1----:R1:W2:Y:S02]  /*c320*/  SYNCS.PHASECHK.TRANS64.TRYWAIT P0, [R0+URZ+0x70], R5 ;  /* 0x00007005000075a7 */ /* 0x0022a400080011ff */
[----:B--2---:R-:W-:Y:S05]  /*c330*/  @!P0 NANOSLEEP.SYNCS 0x989680 ;  /* 0x009896800000895d */ /* 0x004fea0003900000 */
[----:B------:R-:W2:Y:S02]  /*c340*/  @!P0 SYNCS.PHASECHK.TRANS64 P0, [R0+URZ+0x70], R5 ;  /* 0x00007005000085a7 */ /* 0x000ea400080010ff */
[----:B--2---:R-:W-:Y:S05]  /*c350*/  @!P0 BRA `(.L_x_69) ;  /* 0xfffffffc00f08947 */ /* 0x004fea000383ffff */
[----:B------:R-:W-:Y:S05]  /*c360*/  BRA `(.L_x_163) ;  /* 0xffffff78003c7947 */ /* 0x000fea000383ffff */
.L_x_71:
[----:B------:R-:W-:-:S07]  /*c370*/  MOV R0, UR46 ;  /* 0x0000002e00007c02 */ /* 0x000fce0008000f00 */
.L_x_164:
[----:B-1----:R1:W2:Y:S02]  /*c380*/  SYNCS.PHASECHK.TRANS64.TRYWAIT P0, [R0+URZ+0xa0], R5 ;  /* 0x0000a005000075a7 */ /* 0x0022a400080011ff */
[----:B--2---:R-:W-:Y:S05]  /*c390*/  @!P0 NANOSLEEP.SYNCS 0x989680 ;  /* 0x009896800000895d */ /* 0x004fea0003900000 */
[----:B------:R-:W2:Y:S02]  /*c3a0*/  @!P0 SYNCS.PHASECHK.TRANS64 P0, [R0+URZ+0xa0], R5 ;  /* 0x0000a005000085a7 */ /* 0x000ea400080010ff */
[----:B--2---:R-:W-:Y:S05]  /*c3b0*/  @!P0 BRA `(.L_x_164) ;  /* 0xfffffffc00f08947 */ /* 0x004fea000383ffff */
[----:B------:R-:W-:Y:S05]  /*c3c0*/  BRA `(.L_x_165) ;  /* 0xffffff7800887947 */ /* 0x000fea000383ffff */
.L_x_74:
[----:B------:R-:W-:Y:S07]  /*c3d0*/  MOV R0, UR7 ;  /* 0x0000000700007c02 */ /* 0x000fee0008000f00 */
.L_x_166:
[----:B-1----:R1:W2:Y:S02]  /*c3e0*/  SYNCS.PHASECHK.TRANS64.TRYWAIT P0, [R0+URZ], R5 ;  /* 0x00000005000075a7 */ /* 0x0022a400080011ff */
[----:B--2---:R-:W-:Y:S05]  /*c3f0*/  @!P0 NANOSLEEP.SYNCS 0x989680 ;  /* 0x009896800000895d */ /* 0x004fea0003900000 */
[----:B------:R-:W2:Y:S02]  /*c400*/  @!P0 SYNCS.PHASECHK.TRANS64 P0, [R0+URZ], R5 ;  /* 0x00000005000085a7 */ /* 0x000ea400080010ff */
[----:B--2---:R-:W-:Y:S05]  /*c410*/  @!P0 BRA `(.L_x_166) ;  /* 0xfffffffc00f08947 */ /* 0x004fea000383ffff */
[----:B------:R-:W-:Y:S05]  /*c420*/  BRA `(.L_x_73) ;  /* 0xffffff78009c7947 */ /* 0x000fea000383ffff */
.L_x_78:
[----:B-1----:R-:W-:-:S07]  /*c430*/  MOV R0, UR4 ;  /* 0x0000000400007c02 */ /* 0x002fce0008000f00 */
.L_x_167:
[----:B-1----:R1:W2:Y:S02]  /*c440*/  SYNCS.PHASECHK.TRANS64.TRYWAIT P0, [R0+URZ], R3 ;  /* 0x00000003000075a7 */ /* 0x0022a400080011ff */
[----:B--2---:R-:W-:Y:S05]  /*c450*/  @!P0 NANOSLEEP.SYNCS 0x989680 ;  /* 0x009896800000895d */ /* 0x004fea0003900000 */
[----:B------:R-:W2:Y:S02]  /*c460*/  @!P0 SYNCS.PHASECHK.TRANS64 P0, [R0+URZ], R3 ;  /* 0x00000003000085a7 */ /* 0x000ea400080010ff */
[----:B--2---:R-:W-:Y:S05]  /*c470*/  @!P0 BRA `(.L_x_167) ;  /* 0xfffffffc00f08947 */ /* 0x004fea000383ffff */
[----:B------:R-:W-:Y:S05]  /*c480*/  BRA `(.L_x_168) ;  /* 0xffffff7c00e07947 */ /* 0x000fea000383ffff */
.L_x_81:
[----:B------:R-:W-:-:S07]  /*c490*/  MOV R0, UR41 ;  /* 0x0000002900007c02 */ /* 0x000fce0008000f00 */
.L_x_169:
[----:B-1----:R1:W2:Y:S02]  /*c4a0*/  SYNCS.PHASECHK.TRANS64.TRYWAIT P1, [R0+URZ+0xd0], R3 ;  /* 0x0000d003000075a7 */ /* 0x0022a400080211ff */
[----:B--2---:R-:W-:Y:S05]  /*c4b0*/  @!P1 NANOSLEEP.SYNCS 0x989680 ;  /* 0x009896800000995d */ /* 0x004fea0003900000 */
[----:B------:R-:W2:Y:S02]  /*c4c0*/  @!P1 SYNCS.PHASECHK.TRANS64 P1, [R0+URZ+0xd0], R3 ;  /* 0x0000d003000095a7 */ /* 0x000ea400080210ff */
[----:B--2---:R-:W-:Y:S05]  /*c4d0*/  @!P1 BRA `(.L_x_169) ;  /* 0xfffffffc00f09947 */ /* 0x004fea000383ffff */
[----:B------:R-:W-:Y:S05]  /*c4e0*/  BRA `(.L_x_170) ;  /* 0xffffff80002c7947 */ /* 0x000fea000383ffff */
.L_x_86:
[----:B--2---:R2:W3:Y:S02]  /*c4f0*/  SYNCS.PHASECHK.TRANS64.TRYWAIT P0, [R12+URZ+0x70], R9 ;  /* 0x000070090c0075a7 */ /* 0x0044e400080011ff */
[----:B---3--:R-:W-:Y:S05]  /*c500*/  @!P0 NANOSLEEP.SYNCS 0x989680 ;  /* 0x009896800000895d */ /* 0x008fea0003900000 */
[----:B------:R-:W3:Y:S02]  /*c510*/  @!P0 SYNCS.PHASECHK.TRANS64 P0, [R12+URZ+0x70], R9 ;  /* 0x000070090c0085a7 */ /* 0x000ee400080010ff */
[----:B---3--:R-:W-:Y:S05]  /*c520*/  @!P0 BRA `(.L_x_86) ;  /* 0xfffffffc00f08947 */ /* 0x008fea000383ffff */
[----:B------:R-:W-:Y:S05]  /*c530*/  BRA `(.L_x_171) ;  /* 0xffffff8400547947 */ /* 0x000fea000383ffff */
.L_x_89:
[----:B------:R-:W-:Y:S07]  /*c540*/  MOV R0, UR21 ;  /* 0x0000001500007c02 */ /* 0x000fee0008000f00 */
.L_x_172:
[----:B--2---:R2:W3:Y:S02]  /*c550*/  SYNCS.PHASECHK.TRANS64.TRYWAIT P2, [R0+URZ+0x68], R11 ;  /* 0x0000680b000075a7 */ /* 0x0044e400080411ff */
[----:B---3--:R-:W-:Y:S05]  /*c560*/  @!P2 NANOSLEEP.SYNCS 0x989680 ;  /* 0x009896800000a95d */ /* 0x008fea0003900000 */
[----:B------:R-:W3:Y:S02]  /*c570*/  @!P2 SYNCS.PHASECHK.TRANS64 P2, [R0+URZ+0x68], R11 ;  /* 0x0000680b0000a5a7 */ /* 0x000ee400080410ff */
[----:B---3--:R-:W-:Y:S05]  /*c580*/  @!P2 BRA `(.L_x_172) ;  /* 0xfffffffc00f0a947 */ /* 0x008fea000383ffff */
[----:B------:R-:W-:Y:S05]  /*c590*/  BRA `(.L_x_88) ;  /* 0xffffff8800bc7947 */ /* 0x000fea000383ffff */
.L_x_92:
[----:B--2---:R-:W-:Y:S07]  /*c5a0*/  MOV R0, UR21 ;  /* 0x0000001500007c02 */ /* 0x004fee0008000f00 */
.L_x_173:
[----:B--2---:R2:W3:Y:S02]  /*c5b0*/  SYNCS.PHASECHK.TRANS64.TRYWAIT P0, [R0+URZ+0x40], R9 ;  /* 0x00004009000075a7 */ /* 0x0044e400080011ff */
[----:B---3--:R-:W-:Y:S05]  /*c5c0*/  @!P0 NANOSLEEP.SYNCS 0x989680 ;  /* 0x009896800000895d */ /* 0x008fea0003900000 */
[----:B------:R-:W3:Y:S02]  /*c5d0*/  @!P0 SYNCS.PHASECHK.TRANS64 P0, [R0+URZ+0x40], R9 ;  /* 0x00004009000085a7 */ /* 0x000ee400080010ff */
[----:B---3--:R-:W-:Y:S05]  /*c5e0*/  @!P0 BRA `(.L_x_173) ;  /* 0xfffffffc00f08947 */ /* 0x008fea000383ffff */
[----:B------:R-:W-:Y:S05]  /*c5f0*/  BRA `(.L_x_174) ;  /* 0xffffff8c00187947 */ /* 0x000fea000383ffff */
.L_x_93:
[----:B------:R-:W-:Y:S07]  /*c600*/  MOV R0, UR21 ;  /* 0x0000001500007c02 */ /* 0x000fee0008000f00 */
.L_x_175:
[----:B--2---:R2:W3:Y:S02]  /*c610*/  SYNCS.PHASECHK.TRANS64.TRYWAIT P0, [R0+URZ+0x48], R9 ;  /* 0x00004809000075a7 */ /* 0x0044e400080011ff */
[----:B---3--:R-:W-:Y:S05]  /*c620*/  @!P0 NANOSLEEP.SYNCS 0x989680 ;  /* 0x009896800000895d */ /* 0x008fea0003900000 */
[----:B------:R-:W3:Y:S02]  /*c630*/  @!P0 SYNCS.PHASECHK.TRANS64 P0, [R0+URZ+0x48], R9 ;  /* 0x00004809000085a7 */ /* 0x000ee400080010ff */
[----:B---3--:R-:W-:Y:S05]  /*c640*/  @!P0 BRA `(.L_x_175) ;  /* 0xfffffffc00f08947 */ /* 0x008fea000383ffff */
[----:B------:R-:W-:Y:S05]  /*c650*/  BRA `(.L_x_176) ;  /* 0xffffff8c00547947 */ /* 0x000fea000383ffff */
.L_x_94:
[----:B------:R-:W-:Y:S07]  /*c660*/  MOV R0, UR21 ;  /* 0x0000001500007c02 */ /* 0x000fee0008000f00 */
.L_x_177:
[----:B--2---:R2:W3:Y:S02]  /*c670*/  SYNCS.PHASECHK.TRANS64.TRYWAIT P0, [R0+URZ+0x50], R9 ;  /* 0x00005009000075a7 */ /* 0x0044e400080011ff */
[----:B---3--:R-:W-:Y:S05]  /*c680*/  @!P0 NANOSLEEP.SYNCS 0x989680 ;  /* 0x009896800000895d */ /* 0x008fea0003900000 */
[----:B------:R-:W3:Y:S02]  /*c690*/  @!P0 SYNCS.PHASECHK.TRANS64 P0, [R0+URZ+0x50], R9 ;  /* 0x00005009000085a7 */ /* 0x000ee400080010ff */
[----:B---3--:R-:W-:Y:S05]  /*c6a0*/  @!P0 BRA `(.L_x_177) ;  /* 0xfffffffc00f08947 */ /* 0x008fea000383ffff */
[----:B------:R-:W-:Y:S05]  /*c6b0*/  BRA `(.L_x_178) ;  /* 0xffffff8c009c7947 */ /* 0x000fea000383ffff */
.L_x_95:
[----:B------:R-:W-:Y:S07]  /*c6c0*/  MOV R0, UR21 ;  /* 0x0000001500007c02 */ /* 0x000fee0008000f00 */
.L_x_179:
[----:B--2---:R2:W3:Y:S02]  /*c6d0*/  SYNCS.PHASECHK.TRANS64.TRYWAIT P0, [R0+URZ+0x58], R9 ;  /* 0x00005809000075a7 */ /* 0x0044e400080011ff */
[----:B---3--:R-:W-:Y:S05]  /*c6e0*/  @!P0 NANOSLEEP.SYNCS 0x989680 ;  /* 0x009896800000895d */ /* 0x008fea0003900000 */
[----:B------:R-:W3:Y:S02]  /*c6f0*/  @!P0 SYNCS.PHASECHK.TRANS64 P0, [R0+URZ+0x58], R9 ;  /* 0x00005809000085a7 */ /* 0x000ee400080010ff */
[----:B---3--:R-:W-:Y:S05]  /*c700*/  @!P0 BRA `(.L_x_179) ;  /* 0xfffffffc00f08947 */ /* 0x008fea000383ffff */
[----:B------:R-:W-:Y:S05]  /*c710*/  BRA `(.L_x_180) ;  /* 0xffffff8c00e07947 */ /* 0x000fea000383ffff */
.L_x_97:
[----:B------:R-:W-:-:S07]  /*c720*/  MOV R0, UR21 ;  /* 0x0000001500007c02 */ /* 0x000fce0008000f00 */
.L_x_181:
[----:B---3--:R3:W4:Y:S02]  /*c730*/  SYNCS.PHASECHK.TRANS64.TRYWAIT P0, [R0+URZ+0x40], R3 ;  /* 0x00004003000075a7 */ /* 0x00872400080011ff */
[----:B----4-:R-:W-:Y:S05]  /*c740*/  @!P0 NANOSLEEP.SYNCS 0x989680 ;  /* 0x009896800000895d */ /* 0x010fea0003900000 */
[----:B------:R-:W4:Y:S02]  /*c750*/  @!P0 SYNCS.PHASECHK.TRANS64 P0, [R0+URZ+0x40], R3 ;  /* 0x00004003000085a7 */ /* 0x000f2400080010ff */
[----:B----4-:R-:W-:Y:S05]  /*c760*/  @!P0 BRA `(.L_x_181) ;  /* 0xfffffffc00f08947 */ /* 0x010fea000383ffff */
[----:B------:R-:W-:Y:S05]  /*c770*/  BRA `(.L_x_182) ;  /* 0xffffff9000547947 */ /* 0x000fea000383ffff */
.L_x_98:
[----:B---3--:R-:W-:-:S07]  /*c780*/  MOV R0, UR21 ;  /* 0x0000001500007c02 */ /* 0x008fce0008000f00 */
.L_x_183:
[----:B---3--:R3:W4:Y:S02]  /*c790*/  SYNCS.PHASECHK.TRANS64.TRYWAIT P0, [R0+URZ+0x48], R3 ;  /* 0x00004803000075a7 */ /* 0x00872400080011ff */
[----:B----4-:R-:W-:Y:S05]  /*c7a0*/  @!P0 NANOSLEEP.SYNCS 0x989680 ;  /* 0x009896800000895d */ /* 0x010fea0003900000 */
[----:B------:R-:W4:Y:S02]  /*c7b0*/  @!P0 SYNCS.PHASECHK.TRANS64 P0, [R0+URZ+0x48], R3 ;  /* 0x00004803000085a7 */ /* 0x000f2400080010ff */
[----:B----4-:R-:W-:Y:S05]  /*c7c0*/  @!P0 BRA `(.L_x_183) ;  /* 0xfffffffc00f08947 */ /* 0x010fea000383ffff */
[----:B------:R-:W-:Y:S05]  /*c7d0*/  BRA `(.L_x_184) ;  /* 0xffffff9000447947 */ /* 0x000fea000383ffff */
.L_x_99:
[----:B---3--:R-:W-:-:S07]  /*c7e0*/  MOV R0, UR21 ;  /* 0x0000001500007c02 */ /* 0x008fce0008000f00 */
.L_x_185:
[----:B---3--:R3:W4:Y:S02]  /*c7f0*/  SYNCS.PHASECHK.TRANS64.TRYWAIT P0, [R0+URZ+0x50], R3 ;  /* 0x00005003000075a7 */ /* 0x00872400080011ff */
[----:B----4-:R-:W-:Y:S05]  /*c800*/  @!P0 NANOSLEEP.SYNCS 0x989680 ;  /* 0x009896800000895d */ /* 0x010fea0003900000 */
[----:B------:R-:W4:Y:S02]  /*c810*/  @!P0 SYNCS.PHASECHK.TRANS64 P0, [R0+URZ+0x50], R3 ;  /* 0x00005003000085a7 */ /* 0x000f2400080010ff */
[----:B----4-:R-:W-:Y:S05]  /*c820*/  @!P0 BRA `(.L_x_185) ;  /* 0xfffffffc00f08947 */ /* 0x010fea000383ffff */
[----:B------:R-:W-:Y:S05]  /*c830*/  BRA `(.L_x_186) ;  /* 0xffffff9000347947 */ /* 0x000fea000383ffff */
.L_x_101:
[----:B--2---:R2:W4:Y:S02]  /*c840*/  SYNCS.PHASECHK.TRANS64.TRYWAIT P0, [R3+URZ+0x70], R0 ;  /* 0x00007000030075a7 */ /* 0x00452400080011ff */
[----:B----4-:R-:W-:Y:S05]  /*c850*/  @!P0 NANOSLEEP.SYNCS 0x989680 ;  /* 0x009896800000895d */ /* 0x010fea0003900000 */
[----:B------:R-:W4:Y:S02]  /*c860*/  @!P0 SYNCS.PHASECHK.TRANS64 P0, [R3+URZ+0x70], R0 ;  /* 0x00007000030085a7 */ /* 0x000f2400080010ff */
[----:B----4-:R-:W-:Y:S05]  /*c870*/  @!P0 BRA `(.L_x_101) ;  /* 0xfffffffc00f08947 */ /* 0x010fea000383ffff */
[----:B------:R-:W-:Y:S05]  /*c880*/  BRA `(.L_x_187) ;  /* 0xffffff9400007947 */ /* 0x000fea000383ffff */
.L_x_112:
[----:B-1----:R-:W-:Y:S04]  /*c890*/  MOV R2, UR44 ;  /* 0x0000002c00027c02 */ /* 0x002fe80008000f00 */
[----:B------:R1:W2:Y:S03]  /*c8a0*/  SYNCS.PHASECHK.TRANS64.TRYWAIT P0, [R2+URZ+0x20], R3 ;  /* 0x00002003020075a7 */ /* 0x0002a600080011ff */
[----:B--2---:R-:W-:Y:S05]  /*c8b0*/  @!P0 NANOSLEEP.SYNCS 0x989680 ;  /* 0x009896800000895d */ /* 0x004fea0003900000 */
[----:B------:R-:W2:Y:S02]  /*c8c0*/  @!P0 SYNCS.PHASECHK.TRANS64 P0, [R2+URZ+0x20], R3 ;  /* 0x00002003020085a7 */ /* 0x000ea400080010ff */
[----:B--2---:R-:W-:Y:S05]  /*c8d0*/  @!P0 BRA `(.L_x_112) ;  /* 0xfffffffc00ec8947 */ /* 0x004fea000383ffff */
[----:B------:R-:W-:Y:S05]  /*c8e0*/  BRA `(.L_x_111) ;  /* 0xffffffa000c87947 */ /* 0x000fea000383ffff */
.L_x_114:
[----:B-1----:R1:W3:Y:S02]  /*c8f0*/  SYNCS.PHASECHK.TRANS64.TRYWAIT P1, [R171+URZ+0x90], R0 ;  /* 0x00009000ab0075a7 */ /* 0x0022e400080211ff */
[----:B---3--:R-:W-:Y:S05]  /*c900*/  @!P1 NANOSLEEP.SYNCS 0x989680 ;  /* 0x009896800000995d */ /* 0x008fea0003900000 */
[----:B------:R-:W3:Y:S02]  /*c910*/  @!P1 SYNCS.PHASECHK.TRANS64 P1, [R171+URZ+0x90], R0 ;  /* 0x00009000ab0095a7 */ /* 0x000ee400080210ff */
[----:B---3--:R-:W-:Y:S05]  /*c920*/  @!P1 BRA `(.L_x_114) ;  /* 0xfffffffc00f09947 */ /* 0x008fea000383ffff */
[----:B------:R-:W-:Y:S05]  /*c930*/  BRA `(.L_x_113) ;  /* 0xffffffa400007947 */ /* 0x000fea000383ffff */
.L_x_123:
[----:B---3--:R3:W4:Y:S02]  /*c940*/  SYNCS.PHASECHK.TRANS64.TRYWAIT P0, [R3+URZ+0x20], R0 ;  /* 0x00002000030075a7 */ /* 0x00872400080011ff */
[----:B----4-:R-:W-:Y:S05]  /*c950*/  @!P0 NANOSLEEP.SYNCS 0x989680 ;  /* 0x009896800000895d */ /* 0x010fea0003900000 */
[----:B------:R-:W4:Y:S02]  /*c960*/  @!P0 SYNCS.PHASECHK.TRANS64 P0, [R3+URZ+0x20], R0 ;  /* 0x00002000030085a7 */ /* 0x000f2400080010ff */
[----:B----4-:R-:W-:Y:S05]  /*c970*/  @!P0 BRA `(.L_x_123) ;  /* 0xfffffffc00f08947 */ /* 0x010fea000383ffff */
[----:B------:R-:W-:Y:S05]  /*c980*/  BRA `(.L_x_122) ;  /* 0xffffffb400ac7947 */ /* 0x000fea000383ffff */
.L_x_131:
[----:B-1----:R1:W4:Y:S02]  /*c990*/  SYNCS.PHASECHK.TRANS64.TRYWAIT P0, [R0+URZ+0x20], R7 ;  /* 0x00002007000075a7 */ /* 0x00232400080011ff */
[----:B----4-:R-:W-:Y:S05]  /*c9a0*/  @!P0 NANOSLEEP.SYNCS 0x989680 ;  /* 0x009896800000895d */ /* 0x010fea0003900000 */
[----:B------:R-:W4:Y:S02]  /*c9b0*/  @!P0 SYNCS.PHASECHK.TRANS64 P0, [R0+URZ+0x20], R7 ;  /* 0x00002007000085a7 */ /* 0x000f2400080010ff */
[----:B----4-:R-:W-:Y:S05]  /*c9c0*/  @!P0 BRA `(.L_x_131) ;  /* 0xfffffffc00f08947 */ /* 0x010fea000383ffff */
[----:B------:R-:W-:Y:S05]  /*c9d0*/  BRA `(.L_x_130) ;  /* 0xffffffc800a47947 */ /* 0x000fea000383ffff */
.L_x_139:
[----:B-1----:R1:W2:Y:S02]  /*c9e0*/  SYNCS.PHASECHK.TRANS64.TRYWAIT P0, [R3+URZ+0x20], R0 ;  /* 0x00002000030075a7 */ /* 0x0022a400080011ff */
[----:B--2---:R-:W-:Y:S05]  /*c9f0*/  @!P0 NANOSLEEP.SYNCS 0x989680 ;  /* 0x009896800000895d */ /* 0x004fea0003900000 */
[----:B------:R-:W2:Y:S02]  /*ca00*/  @!P0 SYNCS.PHASECHK.TRANS64 P0, [R3+URZ+0x20], R0 ;  /* 0x00002000030085a7 */ /* 0x000ea400080010ff */
[----:B--2---:R-:W-:Y:S05]  /*ca10*/  @!P0 BRA `(.L_x_139) ;  /* 0xfffffffc00f08947 */ /* 0x004fea000383ffff */
[----:B------:R-:W-:Y:S05]  /*ca20*/  BRA `(.L_x_138) ;  /* 0xffffffdc009c7947 */ /* 0x000fea000383ffff */
        .weak           $__internal_0_$__cuda_sm10x_tcgen05_guardrail_trap_col_being_dealloced_not_returned_by_alloc
        .type           $__internal_0_$__cuda_sm10x_tcgen05_guardrail_trap_col_being_dealloced_not_returned_by_alloc,@function
        .size           $__internal_0_$__cuda_sm10x_tcgen05_guardrail_trap_col_being_dealloced_not_returned_by_alloc,($__internal_1_$__cuda_sm10x_tcgen05_guardrail_trap_phase_invalid_during_alloc - $__internal_0_$__cuda_sm10x_tcgen05_guardrail_trap_col_being_dealloced_not_returned_by_alloc)
$__internal_0_$__cuda_sm10x_tcgen05_guardrail_trap_col_being_dealloced_not_returned_by_alloc:
[----:B------:R-:W-:Y:S05]  /*ca30*/  BPT.TRAP 0x1 ;  /* 0x000000040000795c */ /* 0x000fea0000300000 */
[----:B------:R-:W-:-:S04]  /*ca40*/  HFMA2 R3, -RZ, RZ, 0, 0 ;  /* 0x00000000ff037431 */ /* 0x000fc800000001ff */
[----:B------:R-:W-:Y:S05]  /*ca50*/  RET.REL.NODEC R2 `(_ZN7cutlass13device_kernelINS_4gemm6kernel13GemmUniversalIN4cute5tupleIJiiiiEEENS1_10collective13CollectiveMmaINS1_35MainloopSm100TmaUmmaWarpSpecializedILi2ELi2ELi2ENS5_IJNS4_1CILi4EEESB_NSA_ILi1EEEEEEEENS5_IJNSA_ILi256EEESF_NSA_ILi128EEEEEENS_10bfloat16_tENS5_IJlSC_lEEESI_SJ_NS4_8TiledMMAINS4_8MMA_AtomIJNS4_26SM100_MMA_F16BF16_2x1SM_SSISI_SI_fLi256ELi256ELNS4_4UMMA5MajorE0ELSO_0ELNSN_7ScaleInE0ELSP_0EEEEEENS4_6LayoutINS5_IJSC_SC_SC_EEENS5_IJNSA_ILi0EEESU_SU_EEEEENS5_IJNS4_10UnderscoreESX_SX_EEEEENS4_28SM100_TMA_2SM_LOAD_MULTICASTENS4_14ComposedLayoutINS4_7SwizzleILi3ELi4ELi3EEENS4_18smem_ptr_flag_bitsILi16EEENSS_INS5_IJNSA_ILi8EEENSA_ILi64EEEEEENS5_IJS17_SC_EEEEEEEvNS4_8identityES10_S1B_vS1C_EENS_8epilogue10collective18CollectiveEpilogueINS1E_23Sm100TmaWarpSpecializedILi4ELi2ELi64ELb1ELb0EEEJNS5_IJSG_SF_SG_EEENS5_IJNSS_ISG_SC_EENSS_IS17_SC_EEEEESI_SJ_SI_SJ_NS1E_6fusion15FusionCallbacksIS1I_NS1N_17LinearCombinationISI_fSI_fLNS_15FloatRoundStyleE2EEES1J_S1M_JEEENS4_5SM1004TMEM4LOAD26SM100_TMEM_LOAD_32dp32b64xENS4_13SM90_TMA_LOADES1B_NS4_39AutoVectorizingCopyWithAssumedAlignmentILi128EEENS4_14SM90_TMA_STOREES1B_S1Z_S1Z_EEEvvEEEEvNT_6ParamsE) ;  /* 0xffffff3402687950 */ /* 0x000fea0003c3ffff */
        .weak           $__internal_1_$__cuda_sm10x_tcgen05_guardrail_trap_phase_invalid_during_alloc
        .type           $__internal_1_$__cuda_sm10x_tcgen05_guardrail_trap_phase_invalid_during_alloc,@function
        .size           $__internal_1_$__cuda_sm10x_tcgen05_guardrail_trap_phase_invalid_during_alloc,($__internal_2_$__cuda_sm10x_tcgen05_guardrail_trap_unallocated_columns_being_dealloced - $__internal_1_$__cuda_sm10x_tcgen05_guardrail_trap_phase_invalid_during_alloc)
$__internal_1_$__cuda_sm10x_tcgen05_guardrail_trap_phase_invalid_during_alloc:
[----:B------:R-:W-:Y:S05]  /*ca60*/  BPT.TRAP 0x1 ;  /* 0x000000040000795c */ /* 0x000fea0000300000 */
[----:B------:R-:W-:-:S04]  /*ca70*/  MOV R5, 0x0 ;  /* 0x0000000000057802 */ /* 0x000fc80000000f00 */
[----:B------:R-:W-:Y:S05]  /*ca80*/  RET.REL.NODEC R4 `(_ZN7cutlass13device_kernelINS_4gemm6kernel13GemmUniversalIN4cute5tupleIJiiiiEEENS1_10collective13CollectiveMmaINS1_35MainloopSm100TmaUmmaWarpSpecializedILi2ELi2ELi2ENS5_IJNS4_1CILi4EEESB_NSA_ILi1EEEEEEEENS5_IJNSA_ILi256EEESF_NSA_ILi128EEEEEENS_10bfloat16_tENS5_IJlSC_lEEESI_SJ_NS4_8TiledMMAINS4_8MMA_AtomIJNS4_26SM100_MMA_F16BF16_2x1SM_SSISI_SI_fLi256ELi256ELNS4_4UMMA5MajorE0ELSO_0ELNSN_7ScaleInE0ELSP_0EEEEEENS4_6LayoutINS5_IJSC_SC_SC_EEENS5_IJNSA_ILi0EEESU_SU_EEEEENS5_IJNS4_10UnderscoreESX_SX_EEEEENS4_28SM100_TMA_2SM_LOAD_MULTICASTENS4_14ComposedLayoutINS4_7SwizzleILi3ELi4ELi3EEENS4_18smem_ptr_flag_bitsILi16EEENSS_INS5_IJNSA_ILi8EEENSA_ILi64EEEEEENS5_IJS17_SC_EEEEEEEvNS4_8identityES10_S1B_vS1C_EENS_8epilogue10collective18CollectiveEpilogueINS1E_23Sm100TmaWarpSpecializedILi4ELi2ELi64ELb1ELb0EEEJNS5_IJSG_SF_SG_EEENS5_IJNSS_ISG_SC_EENSS_IS17_SC_EEEEESI_SJ_SI_SJ_NS1E_6fusion15FusionCallbacksIS1I_NS1N_17LinearCombinationISI_fSI_fLNS_15FloatRoundStyleE2EEES1J_S1M_JEEENS4_5SM1004TMEM4LOAD26SM100_TMEM_LOAD_32dp32b64xENS4_13SM90_TMA_LOADES1B_NS4_39AutoVectorizingCopyWithAssumedAlignmentILi128EEENS4_14SM90_TMA_STOREES1B_S1Z_S1Z_EEEvvEEEEvNT_6ParamsE) ;  /* 0xffffff34045c7950 */ /* 0x000fea0003c3ffff */
        .weak           $__internal_2_$__cuda_sm10x_tcgen05_guardrail_trap_unallocated_columns_being_dealloced
        .type           $__internal_2_$__cuda_sm10x_tcgen05_guardrail_trap_unallocated_columns_being_dealloced,@function
        .size           $__internal_2_$__cuda_sm10x_tcgen05_guardrail_trap_unallocated_columns_being_dealloced,(.L_x_189 - $__internal_2_$__cuda_sm10x_tcgen05_guardrail_trap_unallocated_columns_being_dealloced)
$__internal_2_$__cuda_sm10x_tcgen05_guardrail_trap_unallocated_columns_being_dealloced:
[----:B------:R-:W-:Y:S05]  /*ca90*/  BPT.TRAP 0x1 ;  /* 0x000000040000795c */ /* 0x000fea0000300000 */
[----:B------:R-:W-:-:S04]  /*caa0*/  HFMA2 R3, -RZ, RZ, 0, 0 ;  /* 0x00000000ff037431 */ /* 0x000fc800000001ff */
[----:B------:R-:W-:Y:S05]  /*cab0*/  RET.REL.NODEC R2 `(_ZN7cutlass13device_kernelINS_4gemm6kernel13GemmUniversalIN4cute5tupleIJiiiiEEENS1_10collective13CollectiveMmaINS1_35MainloopSm100TmaUmmaWarpSpecializedILi2ELi2ELi2ENS5_IJNS4_1CILi4EEESB_NSA_ILi1EEEEEEEENS5_IJNSA_ILi256EEESF_NSA_ILi128EEEEEENS_10bfloat16_tENS5_IJlSC_lEEESI_SJ_NS4_8TiledMMAINS4_8MMA_AtomIJNS4_26SM100_MMA_F16BF16_2x1SM_SSISI_SI_fLi256ELi256ELNS4_4UMMA5MajorE0ELSO_0ELNSN_7ScaleInE0ELSP_0EEEEEENS4_6LayoutINS5_IJSC_SC_SC_EEENS5_IJNSA_ILi0EEESU_SU_EEEEENS5_IJNS4_10UnderscoreESX_SX_EEEEENS4_28SM100_TMA_2SM_LOAD_MULTICASTENS4_14ComposedLayoutINS4_7SwizzleILi3ELi4ELi3EEENS4_18smem_ptr_flag_bitsILi16EEENSS_INS5_IJNSA_ILi8EEENSA_ILi64EEEEEENS5_IJS17_SC_EEEEEEEvNS4_8identityES10_S1B_vS1C_EENS_8epilogue10collective18CollectiveEpilogueINS1E_23Sm100TmaWarpSpecializedILi4ELi2ELi64ELb1ELb0EEEJNS5_IJSG_SF_SG_EEENS5_IJNSS_ISG_SC_EENSS_IS17_SC_EEEEESI_SJ_SI_SJ_NS1E_6fusion15FusionCallbacksIS1I_NS1N_17LinearCombinationISI_fSI_fLNS_15FloatRoundStyleE2EEES1J_S1M_JEEENS4_5SM1004TMEM4LOAD26SM100_TMEM_LOAD_32dp32b64xENS4_13SM90_TMA_LOADES1B_NS4_39AutoVectorizingCopyWithAssumedAlignmentILi128EEENS4_14SM90_TMA_STOREES1B_S1Z_S1Z_EEEvvEEEEvNT_6ParamsE) ;  /* 0xffffff3402507950 */ /* 0x000fea0003c3ffff */
.L_x_188:
[----:B------:R-:W-:-:S00]  /*cac0*/  BRA `(.L_x_188) ;  /* 0xfffffffc00fc7947 */ /* 0x000fc0000383ffff */
[----:B------:R-:W-:-:S00]  /*cad0*/  NOP ;  /* 0x0000000000007918 */ /* 0x000fc00000000000 */
        /* <DEDUP_REMOVED lines=10> */
.L_x_189:


//--------------------- .nv.global.init           --------------------------
	.section	.nv.global.init,"aw",@progbits
.nv.global.init:
	.type		$str$27,@object
	.size		$str$27,($str$28 - $str$27)
$str$27:
        /*0000*/ 	.byte	0x28, 0x61, 0x64, 0x64, 0x72, 0x65, 0x73, 0x73, 0x20, 0x26, 0x20, 0x6d, 0x61, 0x73, 0x6b, 0x29
        /*0010*/ 	.byte	0x20, 0x3d, 0x3d, 0x20, 0x30, 0x00
	.type		$str$28,@object
	.size		$str$28,($str$26 - $str$28)
$str$28:
        /*0016*/ 	.byte	0x2f, 0x74, 0x6d, 0x70, 0x2f, 0x63, 0x75, 0x74, 0x6c, 0x61, 0x73, 0x73, 0x5f, 0x73, 0x77, 0x65
        /*0026*/ 	.byte	0x65, 0x70, 0x5f, 0x73, 0x72, 0x63, 0x2f, 0x69, 0x6e, 0x63, 0x6c, 0x75, 0x64, 0x65, 0x2f, 0x63
        /*0036*/ 	.byte	0x75, 0x74, 0x65, 0x2f, 0x70, 0x6f, 0x69, 0x6e, 0x74, 0x65, 0x72, 0x5f, 0x66, 0x6c, 0x61, 0x67
        /*0046*/ 	.byte	0x67, 0x65, 0x64, 0x2e, 0x68, 0x70, 0x70, 0x00
	.type		$str$26,@object
	.size		$str$26,($str$25 - $str$26)
$str$26:
        /*004e*/ 	.byte	0x2f, 0x74, 0x6d, 0x70, 0x2f, 0x63, 0x75, 0x74, 0x6c, 0x61, 0x73, 0x73, 0x5f, 0x73, 0x77, 0x65
        /*005e*/ 	.byte	0x65, 0x70, 0x5f, 0x73, 0x72, 0x63, 0x2f, 0x69, 0x6e, 0x63, 0x6c, 0x75, 0x64, 0x65, 0x2f, 0x63
        /*006e*/ 	.byte	0x75, 0x74, 0x65, 0x2f, 0x61, 0x74, 0x6f, 0x6d, 0x2f, 0x63, 0x6f, 0x70, 0x79, 0x5f, 0x74, 0x72
        /*007e*/ 	.byte	0x61, 0x69, 0x74, 0x73, 0x5f, 0x73, 0x6d, 0x31, 0x30, 0x30, 0x2e, 0x68, 0x70, 0x70, 0x00
	.type		$str$25,@object
	.size		$str$25,(__unnamed_1 - $str$25)
$str$25:
        /*008d*/ 	.byte	0x28, 0x28, 0x75, 0x69, 0x6e, 0x74, 0x33, 0x32, 0x5f, 0x74, 0x28, 0x74, 0x68, 0x72, 0x65, 0x61
        /*009d*/ 	.byte	0x64, 0x49, 0x64, 0x78, 0x2e, 0x78, 0x29, 0x20, 0x2f, 0x20, 0x33, 0x32, 0x29, 0x20, 0x25, 0x20
        /*00ad*/ 	.byte	0x34, 0x29, 0x20, 0x3d, 0x3d, 0x20, 0x28, 0x28, 0x28, 0x74, 0x6d, 0x65, 0x6d, 0x5f, 0x61, 0x64
        /*00bd*/ 	.byte	0x64, 0x72, 0x20, 0x3e, 0x3e, 0x20, 0x31, 0x36, 0x29, 0x20, 0x2f, 0x20, 0x33, 0x32, 0x29, 0x20
        /*00cd*/ 	.byte	0x25, 0x20, 0x34, 0x29, 0x00
	.type		__unnamed_1,@object
	.size		__unnamed_1,(__unnamed_2 - __unnamed_1)
__unnamed_1:
        /*00d2*/ 	.byte	0x61, 0x75, 0x74, 0x6f, 0x20, 0x63, 0x75, 0x74, 0x65, 0x3a, 0x3a, 0x61, 0x73, 0x5f, 0x70, 0x6f
        /* <DEDUP_REMOVED lines=24> */
        /*0262*/ 	.byte	0x38, 0x31, 0x39, 0x32, 0x3e, 0x3e, 0x3e, 0x3e, 0x5d, 0x00
	.type		__unnamed_2,@object
	.size		__unnamed_2,(.L_2 - __unnamed_2)
__unnamed_2:
        /* <DEDUP_REMOVED lines=43> */
        /*051c*/ 	.byte	0x74, 0x65, 0x3a, 0x3a, 0x43, 0x3c, 0x30, 0x3e, 0x3e, 0x3e, 0x3e, 0x5d, 0x00
.L_2:


//--------------------- .nv.shared._ZN7cutlass13device_kernelINS_4gemm6kernel13GemmUniversalIN4cute5tupleIJiiiiEEENS1_10collective13CollectiveMmaINS1_35MainloopSm100TmaUmmaWarpSpecializedILi2ELi2ELi2ENS5_IJNS4_1CILi4EEESB_NSA_ILi1EEEEEEEENS5_IJNSA_ILi256EEESF_NSA_ILi128EEEEEENS_10bfloat16_tENS5_IJlSC_lEEESI_SJ_NS4_8TiledMMAINS4_8MMA_AtomIJNS4_26SM100_MMA_F16BF16_2x1SM_SSISI_SI_fLi256ELi256ELNS4_4UMMA5MajorE0ELSO_0ELNSN_7ScaleInE0ELSP_0EEEEEENS4_6LayoutINS5_IJSC_SC_SC_EEENS5_IJNSA_ILi0EEESU_SU_EEEEENS5_IJNS4_10UnderscoreESX_SX_EEEEENS4_28SM100_TMA_2SM_LOAD_MULTICASTENS4_14ComposedLayoutINS4_7SwizzleILi3ELi4ELi3EEENS4_18smem_ptr_flag_bitsILi16EEENSS_INS5_IJNSA_ILi8EEENSA_ILi64EEEEEENS5_IJS17_SC_EEEEEEEvNS4_8identityES10_S1B_vS1C_EENS_8epilogue10collective18CollectiveEpilogueINS1E_23Sm100TmaWarpSpecializedILi4ELi2ELi64ELb1ELb0EEEJNS5_IJSG_SF_SG_EEENS5_IJNSS_ISG_SC_EENSS_IS17_SC_EEEEESI_SJ_SI_SJ_NS1E_6fusion15FusionCallbacksIS1I_NS1N_17LinearCombinationISI_fSI_fLNS_15FloatRoundStyleE2EEES1J_S1M_JEEENS4_5SM1004TMEM4LOAD26SM100_TMEM_LOAD_32dp32b64xENS4_13SM90_TMA_LOADES1B_NS4_39AutoVectorizingCopyWithAssumedAlignmentILi128EEENS4_14SM90_TMA_STOREES1B_S1Z_S1Z_EEEvvEEEEvNT_6ParamsE --------------------------
	.section	.nv.shared._ZN7cutlass13device_kernelINS_4gemm6kernel13GemmUniversalIN4cute5tupleIJiiiiEEENS1_10collective13CollectiveMmaINS1_35MainloopSm100TmaUmmaWarpSpecializedILi2ELi2ELi2ENS5_IJNS4_1CILi4EEESB_NSA_ILi1EEEEEEEENS5_IJNSA_ILi256EEESF_NSA_ILi128EEEEEENS_10bfloat16_tENS5_IJlSC_lEEESI_SJ_NS4_8TiledMMAINS4_8MMA_AtomIJNS4_26SM100_MMA_F16BF16_2x1SM_SSISI_SI_fLi256ELi256ELNS4_4UMMA5MajorE0ELSO_0ELNSN_7ScaleInE0ELSP_0EEEEEENS4_6LayoutINS5_IJSC_SC_SC_EEENS5_IJNSA_ILi0EEESU_SU_EEEEENS5_IJNS4_10UnderscoreESX_SX_EEEEENS4_28SM100_TMA_2SM_LOAD_MULTICASTENS4_14ComposedLayoutINS4_7SwizzleILi3ELi4ELi3EEENS4_18smem_ptr_flag_bitsILi16EEENSS_INS5_IJNSA_ILi8EEENSA_ILi64EEEEEENS5_IJS17_SC_EEEEEEEvNS4_8identityES10_S1B_vS1C_EENS_8epilogue10collective18CollectiveEpilogueINS1E_23Sm100TmaWarpSpecializedILi4ELi2ELi64ELb1ELb0EEEJNS5_IJSG_SF_SG_EEENS5_IJNSS_ISG_SC_EENSS_IS17_SC_EEEEESI_SJ_SI_SJ_NS1E_6fusion15FusionCallbacksIS1I_NS1N_17LinearCombinationISI_fSI_fLNS_15FloatRoundStyleE2EEES1J_S1M_JEEENS4_5SM1004TMEM4LOAD26SM100_TMEM_LOAD_32dp32b64xENS4_13SM90_TMA_LOADES1B_NS4_39AutoVectorizingCopyWithAssumedAlignmentILi128EEENS4_14SM90_TMA_STOREES1B_S1Z_S1Z_EEEvvEEEEvNT_6ParamsE,"aw",@nobits
	.sectionflags	@""
	.align	16
	.zero		1024


//--------------------- .nv.shared.reserved.0     --------------------------
	.section	.nv.shared.reserved.0,"aw",@nobits
	.weak		__nv_reservedSMEM_offset_0_alias
	.size		__nv_reservedSMEM_offset_0_alias, 0, 64
	.other		__nv_reservedSMEM_offset_0_alias,@"STO_CUDA_RESERVED_SHARED STV_DEFAULT"
__nv_reservedSMEM_offset_0_alias:
	.zero		0
.nv.shared.reserved.0:
	.zero		64
	.weak		__nv_reservedSMEM_tcgen05_partition
	.type		__nv_reservedSMEM_tcgen05_partition,@object
	.size		__nv_reservedSMEM_tcgen05_partition,(.L_0 - __nv_reservedSMEM_tcgen05_partition)
__nv_reservedSMEM_tcgen05_partition:
	.zero		32
.L_0:


//--------------------- .nv.global                --------------------------
	.section	.nv.global,"aw",@nobits
.nv.global:
	.type		_ZN40_INTERNAL_47698847_4_k_cu_382a5602_286604cute1_E,@object
	.size		_ZN40_INTERNAL_47698847_4_k_cu_382a5602_286604cute1_E,(_ZN40_INTERNAL_47698847_4_k_cu_382a5602_286604cuda3std3__45__cpo6cbeginE - _ZN40_INTERNAL_47698847_4_k_cu_382a5602_286604cute1_E)
_ZN40_INTERNAL_47698847_4_k_cu_382a5602_286604cute1_E:
	.zero		1
	.type		_ZN40_INTERNAL_47698847_4_k_cu_382a5602_286604cuda3std3__45__cpo6cbeginE,@object
	.size		_ZN40_INTERNAL_47698847_4_k_cu_382a5602_286604cuda3std3__45__cpo6cbeginE,(_ZN40_INTERNAL_47698847_4_k_cu_382a5602_286604cuda3std3__48in_placeE - _ZN40_INTERNAL_47698847_4_k_cu_382a5602_286604cuda3std3__45__cpo6cbeginE)
_ZN40_INTERNAL_47698847_4_k_cu_382a5602_286604cuda3std3__45__cpo6cbeginE:
	.zero		1
	.type		_ZN40_INTERNAL_47698847_4_k_cu_382a5602_286604cuda3std3__48in_placeE,@object
	.size		_ZN40_INTERNAL_47698847_4_k_cu_382a5602_286604cuda3std3__48in_placeE,(_ZN40_INTERNAL_47698847_4_k_cu_382a5602_286604cuda3std6ranges3__45__cpo9iter_moveE - _ZN40_INTERNAL_47698847_4_k_cu_382a5602_286604cuda3std3__48in_placeE)
_ZN40_INTERNAL_47698847_4_k_cu_382a5602_286604cuda3std3__48in_placeE:
	.zero		1
	.type		_ZN40_INTERNAL_47698847_4_k_cu_382a5602_286604cuda3std6ranges3__45__cpo9iter_moveE,@object
	.size		_ZN40_INTERNAL_47698847_4_k_cu_382a5602_286604cuda3std6ranges3__45__cpo9iter_moveE,(_ZN40_INTERNAL_47698847_4_k_cu_382a5602_286604cuda3std3__45__cpo5beginE - _ZN40_INTERNAL_47698847_4_k_cu_382a5602_286604cuda3std6ranges3__45__cpo9iter_moveE)
_ZN40_INTERNAL_47698847_4_k_cu_382a5602_286604cuda3std6ranges3__45__cpo9iter_moveE:
	.zero		1
	.type		_ZN40_INTERNAL_47698847_4_k_cu_382a5602_286604cuda3std3__45__cpo5beginE,@object
	.size		_ZN40_INTERNAL_47698847_4_k_cu_382a5602_286604cuda3std3__45__cpo5beginE,(_ZN40_INTERNAL_47698847_4_k_cu_382a5602_286604cuda3std3__442_GLOBAL__N__47698847_4_k_cu_382a5602_286606ignoreE - _ZN40_INTERNAL_47698847_4_k_cu_382a5602_286604cuda3std3__45__cpo5beginE)
_ZN40_INTERNAL_47698847_4_k_cu_382a5602_286604cuda3std3__45__cpo5beginE:
	.zero		1
	.type		_ZN40_INTERNAL_47698847_4_k_cu_382a5602_286604cuda3std3__442_GLOBAL__N__47698847_4_k_cu_382a5602_286606ignoreE,@object
	.size		_ZN40_INTERNAL_47698847_4_k_cu_382a5602_286604cuda3std3__442_GLOBAL__N__47698847_4_k_cu_382a5602_286606ignoreE,(_ZN40_INTERNAL_47698847_4_k_cu_382a5602_286604cute7productE - _ZN40_INTERNAL_47698847_4_k_cu_382a5602_286604cuda3std3__442_GLOBAL__N__47698847_4_k_cu_382a5602_286606ignoreE)
_ZN40_INTERNAL_47698847_4_k_cu_382a5602_286604cuda3std3__442_GLOBAL__N__47698847_4_k_cu_382a5602_286606ignoreE:
	.zero		1
	.type		_ZN40_INTERNAL_47698847_4_k_cu_382a5602_286604cute7productE,@object
	.size		_ZN40_INTERNAL_47698847_4_k_cu_382a5602_286604cute7productE,(_ZN40_INTERNAL_47698847_4_k_cu_382a5602_286604cuda3std3__45__cpo3endE - _ZN40_INTERNAL_47698847_4_k_cu_382a5602_286604cute7productE)
_ZN40_INTERNAL_47698847_4_k_cu_382a5602_286604cute7productE:
	.zero		1
	.type		_ZN40_INTERNAL_47698847_4_k_cu_382a5602_286604cuda3std3__45__cpo3endE,@object
	.size		_ZN40_INTERNAL_47698847_4_k_cu_382a5602_286604cuda3std3__45__cpo3endE,(_ZN40_INTERNAL_47698847_4_k_cu_382a5602_286604cuda3std3__419piecewise_constructE - _ZN40_INTERNAL_47698847_4_k_cu_382a5602_286604cuda3std3__45__cpo3endE)
_ZN40_INTERNAL_47698847_4_k_cu_382a5602_286604cuda3std3__45__cpo3endE:
	.zero		1
	.type		_ZN40_INTERNAL_47698847_4_k_cu_382a5602_286604cuda3std3__419piecewise_constructE,@object
	.size		_ZN40_INTERNAL_47698847_4_k_cu_382a5602_286604cuda3std3__419piecewise_constructE,(_ZN40_INTERNAL_47698847_4_k_cu_382a5602_286604cuda3std3__45__cpo4cendE - _ZN40_INTERNAL_47698847_4_k_cu_382a5602_286604cuda3std3__419piecewise_constructE)
_ZN40_INTERNAL_47698847_4_k_cu_382a5602_286604cuda3std3__419piecewise_constructE:
	.zero		1
	.type		_ZN40_INTERNAL_47698847_4_k_cu_382a5602_286604cuda3std3__45__cpo4cendE,@object
	.size		_ZN40_INTERNAL_47698847_4_k_cu_382a5602_286604cuda3std3__45__cpo4cendE,(_ZN40_INTERNAL_47698847_4_k_cu_382a5602_286604cuda3std6ranges3__45__cpo4swapE - _ZN40_INTERNAL_47698847_4_k_cu_382a5602_286604cuda3std3__45__cpo4cendE)
_ZN40_INTERNAL_47698847_4_k_cu_382a5602_286604cuda3std3__45__cpo4cendE:
	.zero		1
	.type		_ZN40_INTERNAL_47698847_4_k_cu_382a5602_286604cuda3std6ranges3__45__cpo4swapE,@object
	.size		_ZN40_INTERNAL_47698847_4_k_cu_382a5602_286604cuda3std6ranges3__45__cpo4swapE,(.L_10 - _ZN40_INTERNAL_47698847_4_k_cu_382a5602_286604cuda3std6ranges3__45__cpo4swapE)
_ZN40_INTERNAL_47698847_4_k_cu_382a5602_286604cuda3std6ranges3__45__cpo4swapE:
	.zero		1
.L_10:


//--------------------- .nv.constant0._ZN7cutlass13device_kernelINS_4gemm6kernel13GemmUniversalIN4cute5tupleIJiiiiEEENS1_10collective13CollectiveMmaINS1_35MainloopSm100TmaUmmaWarpSpecializedILi2ELi2ELi2ENS5_IJNS4_1CILi4EEESB_NSA_ILi1EEEEEEEENS5_IJNSA_ILi256EEESF_NSA_ILi128EEEEEENS_10bfloat16_tENS5_IJlSC_lEEESI_SJ_NS4_8TiledMMAINS4_8MMA_AtomIJNS4_26SM100_MMA_F16BF16_2x1SM_SSISI_SI_fLi256ELi256ELNS4_4UMMA5MajorE0ELSO_0ELNSN_7ScaleInE0ELSP_0EEEEEENS4_6LayoutINS5_IJSC_SC_SC_EEENS5_IJNSA_ILi0EEESU_SU_EEEEENS5_IJNS4_10UnderscoreESX_SX_EEEEENS4_28SM100_TMA_2SM_LOAD_MULTICASTENS4_14ComposedLayoutINS4_7SwizzleILi3ELi4ELi3EEENS4_18smem_ptr_flag_bitsILi16EEENSS_INS5_IJNSA_ILi8EEENSA_ILi64EEEEEENS5_IJS17_SC_EEEEEEEvNS4_8identityES10_S1B_vS1C_EENS_8epilogue10collective18CollectiveEpilogueINS1E_23Sm100TmaWarpSpecializedILi4ELi2ELi64ELb1ELb0EEEJNS5_IJSG_SF_SG_EEENS5_IJNSS_ISG_SC_EENSS_IS17_SC_EEEEESI_SJ_SI_SJ_NS1E_6fusion15FusionCallbacksIS1I_NS1N_17LinearCombinationISI_fSI_fLNS_15FloatRoundStyleE2EEES1J_S1M_JEEENS4_5SM1004TMEM4LOAD26SM100_TMEM_LOAD_32dp32b64xENS4_13SM90_TMA_LOADES1B_NS4_39AutoVectorizingCopyWithAssumedAlignmentILi128EEENS4_14SM90_TMA_STOREES1B_S1Z_S1Z_EEEvvEEEEvNT_6ParamsE --------------------------
	.section	.nv.constant0._ZN7cutlass13device_kernelINS_4gemm6kernel13GemmUniversalIN4cute5tupleIJiiiiEEENS1_10collective13CollectiveMmaINS1_35MainloopSm100TmaUmmaWarpSpecializedILi2ELi2ELi2ENS5_IJNS4_1CILi4EEESB_NSA_ILi1EEEEEEEENS5_IJNSA_ILi256EEESF_NSA_ILi128EEEEEENS_10bfloat16_tENS5_IJlSC_lEEESI_SJ_NS4_8TiledMMAINS4_8MMA_AtomIJNS4_26SM100_MMA_F16BF16_2x1SM_SSISI_SI_fLi256ELi256ELNS4_4UMMA5MajorE0ELSO_0ELNSN_7ScaleInE0ELSP_0EEEEEENS4_6LayoutINS5_IJSC_SC_SC_EEENS5_IJNSA_ILi0EEESU_SU_EEEEENS5_IJNS4_10UnderscoreESX_SX_EEEEENS4_28SM100_TMA_2SM_LOAD_MULTICASTENS4_14ComposedLayoutINS4_7SwizzleILi3ELi4ELi3EEENS4_18smem_ptr_flag_bitsILi16EEENSS_INS5_IJNSA_ILi8EEENSA_ILi64EEEEEENS5_IJS17_SC_EEEEEEEvNS4_8identityES10_S1B_vS1C_EENS_8epilogue10collective18CollectiveEpilogueINS1E_23Sm100TmaWarpSpecializedILi4ELi2ELi64ELb1ELb0EEEJNS5_IJSG_SF_SG_EEENS5_IJNSS_ISG_SC_EENSS_IS17_SC_EEEEESI_SJ_SI_SJ_NS1E_6fusion15FusionCallbacksIS1I_NS1N_17LinearCombinationISI_fSI_fLNS_15FloatRoundStyleE2EEES1J_S1M_JEEENS4_5SM1004TMEM4LOAD26SM100_TMEM_LOAD_32dp32b64xENS4_13SM90_TMA_LOADES1B_NS4_39AutoVectorizingCopyWithAssumedAlignmentILi128EEENS4_14SM90_TMA_STOREES1B_S1Z_S1Z_EEEvvEEEEvNT_6ParamsE,"a",@progbits
	.sectionflags	@""
	.align	4
.nv.constant0._ZN7cutlass13device_kernelINS_4gemm6kernel13GemmUniversalIN4cute5tupleIJiiiiEEENS1_10collective13CollectiveMmaINS1_35MainloopSm100TmaUmmaWarpSpecializedILi2ELi2ELi2ENS5_IJNS4_1CILi4EEESB_NSA_ILi1EEEEEEEENS5_IJNSA_ILi256EEESF_NSA_ILi128EEEEEENS_10bfloat16_tENS5_IJlSC_lEEESI_SJ_NS4_8TiledMMAINS4_8MMA_AtomIJNS4_26SM100_MMA_F16BF16_2x1SM_SSISI_SI_fLi256ELi256ELNS4_4UMMA5MajorE0ELSO_0ELNSN_7ScaleInE0ELSP_0EEEEEENS4_6LayoutINS5_IJSC_SC_SC_EEENS5_IJNSA_ILi0EEESU_SU_EEEEENS5_IJNS4_10UnderscoreESX_SX_EEEEENS4_28SM100_TMA_2SM_LOAD_MULTICASTENS4_14ComposedLayoutINS4_7SwizzleILi3ELi4ELi3EEENS4_18smem_ptr_flag_bitsILi16EEENSS_INS5_IJNSA_ILi8EEENSA_ILi64EEEEEENS5_IJS17_SC_EEEEEEEvNS4_8identityES10_S1B_vS1C_EENS_8epilogue10collective18CollectiveEpilogueINS1E_23Sm100TmaWarpSpecializedILi4ELi2ELi64ELb1ELb0EEEJNS5_IJSG_SF_SG_EEENS5_IJNSS_ISG_SC_EENSS_IS17_SC_EEEEESI_SJ_SI_SJ_NS1E_6fusion15FusionCallbacksIS1I_NS1N_17LinearCombinationISI_fSI_fLNS_15FloatRoundStyleE2EEES1J_S1M_JEEENS4_5SM1004TMEM4LOAD26SM100_TMEM_LOAD_32dp32b64xENS4_13SM90_TMA_LOADES1B_NS4_39AutoVectorizingCopyWithAssumedAlignmentILi128EEENS4_14SM90_TMA_STOREES1B_S1Z_S1Z_EEEvvEEEEvNT_6ParamsE:
	.zero		2944


//--------------------- SYMBOLS --------------------------

	.type		.nv.reservedSmem.offset0,@object
	.size		.nv.reservedSmem.offset0,0x4
	.type		.nv.reservedSmem.cap,@object
	.size		.nv.reservedSmem.cap,0x4
	.type		__assertfail,@function
